//
// Generated by NVIDIA NVVM Compiler
//
// Compiler Build ID: CL-36424714
// Cuda compilation tools, release 13.0, V13.0.88
// Based on NVVM 20.0.0
//

.version 9.0
.target sm_100
.address_size 64

	// .globl	transpose_a

.visible .entry transpose_a(
	.param .u64 .ptr .align 1 transpose_a_param_0,
	.param .u64 .ptr .align 1 transpose_a_param_1,
	.param .u64 transpose_a_param_2,
	.param .u64 transpose_a_param_3
)
{
	.reg .pred 	%p<4>;
	.reg .b32 	%r<9>;
	.reg .b32 	%f<2>;
	.reg .b64 	%rd<18>;

	ld.param.u64 	%rd3, [transpose_a_param_0];
	ld.param.u64 	%rd4, [transpose_a_param_1];
	ld.param.u64 	%rd5, [transpose_a_param_2];
	ld.param.u64 	%rd7, [transpose_a_param_3];
	mov.u32 	%r1, %ntid.x;
	mov.u32 	%r2, %ctaid.x;
	mul.wide.u32 	%rd8, %r1, %r2;
	mov.u32 	%r3, %tid.x;
	cvt.u64.u32 	%rd9, %r3;
	add.s64 	%rd1, %rd8, %rd9;
	mov.u32 	%r4, %ntid.y;
	mov.u32 	%r5, %ctaid.y;
	mov.u32 	%r6, %tid.y;
	mad.lo.s32 	%r7, %r4, %r5, %r6;
	cvt.u64.u32 	%rd2, %r7;
	setp.ge.u64 	%p1, %rd1, %rd5;
	setp.le.u64 	%p2, %rd7, %rd2;
	or.pred  	%p3, %p1, %p2;
	@%p3 bra 	$L__BB0_2;
	cvta.to.global.u64 	%rd10, %rd3;
	cvta.to.global.u64 	%rd11, %rd4;
	mad.lo.s64 	%rd12, %rd5, %rd2, %rd1;
	shl.b64 	%rd13, %rd12, 2;
	add.s64 	%rd14, %rd10, %rd13;
	ld.global.f32 	%f1, [%rd14];
	mad.lo.s64 	%rd15, %rd7, %rd1, %rd2;
	shl.b64 	%rd16, %rd15, 2;
	add.s64 	%rd17, %rd11, %rd16;
	st.global.f32 	[%rd17], %f1;
$L__BB0_2:
	ret;

}
	// .globl	add_a_b
.visible .entry add_a_b(
	.param .u64 .ptr .align 1 add_a_b_param_0,
	.param .u64 .ptr .align 1 add_a_b_param_1,
	.param .u64 .ptr .align 1 add_a_b_param_2,
	.param .u64 add_a_b_param_3,
	.param .u64 add_a_b_param_4
)
{
	.reg .pred 	%p<4>;
	.reg .b32 	%r<9>;
	.reg .b32 	%f<4>;
	.reg .b64 	%rd<19>;

	ld.param.u64 	%rd3, [add_a_b_param_0];
	ld.param.u64 	%rd4, [add_a_b_param_1];
	ld.param.u64 	%rd5, [add_a_b_param_2];
	ld.param.u64 	%rd7, [add_a_b_param_3];
	ld.param.u64 	%rd8, [add_a_b_param_4];
	mov.u32 	%r1, %ntid.x;
	mov.u32 	%r2, %ctaid.x;
	mul.wide.u32 	%rd9, %r1, %r2;
	mov.u32 	%r3, %tid.x;
	cvt.u64.u32 	%rd10, %r3;
	add.s64 	%rd1, %rd9, %rd10;
	mov.u32 	%r4, %ntid.y;
	mov.u32 	%r5, %ctaid.y;
	mov.u32 	%r6, %tid.y;
	mad.lo.s32 	%r7, %r4, %r5, %r6;
	cvt.u64.u32 	%rd2, %r7;
	setp.ge.u64 	%p1, %rd1, %rd7;
	setp.le.u64 	%p2, %rd8, %rd2;
	or.pred  	%p3, %p1, %p2;
	@%p3 bra 	$L__BB1_2;
	cvta.to.global.u64 	%rd11, %rd3;
	cvta.to.global.u64 	%rd12, %rd4;
	cvta.to.global.u64 	%rd13, %rd5;
	mad.lo.s64 	%rd14, %rd8, %rd1, %rd2;
	shl.b64 	%rd15, %rd14, 2;
	add.s64 	%rd16, %rd11, %rd15;
	ld.global.f32 	%f1, [%rd16];
	add.s64 	%rd17, %rd12, %rd15;
	ld.global.f32 	%f2, [%rd17];
	add.f32 	%f3, %f1, %f2;
	add.s64 	%rd18, %rd13, %rd15;
	st.global.f32 	[%rd18], %f3;
$L__BB1_2:
	ret;

}
	// .globl	add_at_b
.visible .entry add_at_b(
	.param .u64 .ptr .align 1 add_at_b_param_0,
	.param .u64 .ptr .align 1 add_at_b_param_1,
	.param .u64 .ptr .align 1 add_at_b_param_2,
	.param .u64 add_at_b_param_3,
	.param .u64 add_at_b_param_4
)
{
	.reg .pred 	%p<4>;
	.reg .b32 	%r<9>;
	.reg .b32 	%f<4>;
	.reg .b64 	%rd<21>;

	ld.param.u64 	%rd3, [add_at_b_param_0];
	ld.param.u64 	%rd4, [add_at_b_param_1];
	ld.param.u64 	%rd5, [add_at_b_param_2];
	ld.param.u64 	%rd6, [add_at_b_param_3];
	ld.param.u64 	%rd8, [add_at_b_param_4];
	mov.u32 	%r1, %ntid.x;
	mov.u32 	%r2, %ctaid.x;
	mul.wide.u32 	%rd9, %r1, %r2;
	mov.u32 	%r3, %tid.x;
	cvt.u64.u32 	%rd10, %r3;
	add.s64 	%rd1, %rd9, %rd10;
	mov.u32 	%r4, %ntid.y;
	mov.u32 	%r5, %ctaid.y;
	mov.u32 	%r6, %tid.y;
	mad.lo.s32 	%r7, %r4, %r5, %r6;
	cvt.u64.u32 	%rd2, %r7;
	setp.ge.u64 	%p1, %rd1, %rd6;
	setp.le.u64 	%p2, %rd8, %rd2;
	or.pred  	%p3, %p1, %p2;
	@%p3 bra 	$L__BB2_2;
	cvta.to.global.u64 	%rd11, %rd3;
	cvta.to.global.u64 	%rd12, %rd4;
	cvta.to.global.u64 	%rd13, %rd5;
	mad.lo.s64 	%rd14, %rd6, %rd2, %rd1;
	shl.b64 	%rd15, %rd14, 2;
	add.s64 	%rd16, %rd11, %rd15;
	ld.global.f32 	%f1, [%rd16];
	mad.lo.s64 	%rd17, %rd8, %rd1, %rd2;
	shl.b64 	%rd18, %rd17, 2;
	add.s64 	%rd19, %rd12, %rd18;
	ld.global.f32 	%f2, [%rd19];
	add.f32 	%f3, %f1, %f2;
	add.s64 	%rd20, %rd13, %rd18;
	st.global.f32 	[%rd20], %f3;
$L__BB2_2:
	ret;

}
	// .globl	add_a_bt
.visible .entry add_a_bt(
	.param .u64 .ptr .align 1 add_a_bt_param_0,
	.param .u64 .ptr .align 1 add_a_bt_param_1,
	.param .u64 .ptr .align 1 add_a_bt_param_2,
	.param .u64 add_a_bt_param_3,
	.param .u64 add_a_bt_param_4
)
{
	.reg .pred 	%p<4>;
	.reg .b32 	%r<9>;
	.reg .b32 	%f<4>;
	.reg .b64 	%rd<21>;

	ld.param.u64 	%rd3, [add_a_bt_param_0];
	ld.param.u64 	%rd4, [add_a_bt_param_1];
	ld.param.u64 	%rd5, [add_a_bt_param_2];
	ld.param.u64 	%rd6, [add_a_bt_param_3];
	ld.param.u64 	%rd8, [add_a_bt_param_4];
	mov.u32 	%r1, %ntid.x;
	mov.u32 	%r2, %ctaid.x;
	mul.wide.u32 	%rd9, %r1, %r2;
	mov.u32 	%r3, %tid.x;
	cvt.u64.u32 	%rd10, %r3;
	add.s64 	%rd1, %rd9, %rd10;
	mov.u32 	%r4, %ntid.y;
	mov.u32 	%r5, %ctaid.y;
	mov.u32 	%r6, %tid.y;
	mad.lo.s32 	%r7, %r4, %r5, %r6;
	cvt.u64.u32 	%rd2, %r7;
	setp.ge.u64 	%p1, %rd1, %rd6;
	setp.le.u64 	%p2, %rd8, %rd2;
	or.pred  	%p3, %p1, %p2;
	@%p3 bra 	$L__BB3_2;
	cvta.to.global.u64 	%rd11, %rd3;
	cvta.to.global.u64 	%rd12, %rd4;
	cvta.to.global.u64 	%rd13, %rd5;
	mad.lo.s64 	%rd14, %rd8, %rd1, %rd2;
	shl.b64 	%rd15, %rd14, 2;
	add.s64 	%rd16, %rd11, %rd15;
	ld.global.f32 	%f1, [%rd16];
	mad.lo.s64 	%rd17, %rd6, %rd2, %rd1;
	shl.b64 	%rd18, %rd17, 2;
	add.s64 	%rd19, %rd12, %rd18;
	ld.global.f32 	%f2, [%rd19];
	add.f32 	%f3, %f1, %f2;
	add.s64 	%rd20, %rd13, %rd15;
	st.global.f32 	[%rd20], %f3;
$L__BB3_2:
	ret;

}
	// .globl	add_at_bt
.visible .entry add_at_bt(
	.param .u64 .ptr .align 1 add_at_bt_param_0,
	.param .u64 .ptr .align 1 add_at_bt_param_1,
	.param .u64 .ptr .align 1 add_at_bt_param_2,
	.param .u64 add_at_bt_param_3,
	.param .u64 add_at_bt_param_4
)
{
	.reg .pred 	%p<4>;
	.reg .b32 	%r<9>;
	.reg .b32 	%f<4>;
	.reg .b64 	%rd<21>;

	ld.param.u64 	%rd3, [add_at_bt_param_0];
	ld.param.u64 	%rd4, [add_at_bt_param_1];
	ld.param.u64 	%rd5, [add_at_bt_param_2];
	ld.param.u64 	%rd6, [add_at_bt_param_3];
	ld.param.u64 	%rd8, [add_at_bt_param_4];
	mov.u32 	%r1, %ntid.x;
	mov.u32 	%r2, %ctaid.x;
	mul.wide.u32 	%rd9, %r1, %r2;
	mov.u32 	%r3, %tid.x;
	cvt.u64.u32 	%rd10, %r3;
	add.s64 	%rd1, %rd9, %rd10;
	mov.u32 	%r4, %ntid.y;
	mov.u32 	%r5, %ctaid.y;
	mov.u32 	%r6, %tid.y;
	mad.lo.s32 	%r7, %r4, %r5, %r6;
	cvt.u64.u32 	%rd2, %r7;
	setp.ge.u64 	%p1, %rd1, %rd6;
	setp.le.u64 	%p2, %rd8, %rd2;
	or.pred  	%p3, %p1, %p2;
	@%p3 bra 	$L__BB4_2;
	cvta.to.global.u64 	%rd11, %rd3;
	cvta.to.global.u64 	%rd12, %rd4;
	cvta.to.global.u64 	%rd13, %rd5;
	mad.lo.s64 	%rd14, %rd6, %rd2, %rd1;
	shl.b64 	%rd15, %rd14, 2;
	add.s64 	%rd16, %rd11, %rd15;
	ld.global.f32 	%f1, [%rd16];
	add.s64 	%rd17, %rd12, %rd15;
	ld.global.f32 	%f2, [%rd17];
	add.f32 	%f3, %f1, %f2;
	mad.lo.s64 	%rd18, %rd8, %rd1, %rd2;
	shl.b64 	%rd19, %rd18, 2;
	add.s64 	%rd20, %rd13, %rd19;
	st.global.f32 	[%rd20], %f3;
$L__BB4_2:
	ret;

}
	// .globl	sub_a_b
.visible .entry sub_a_b(
	.param .u64 .ptr .align 1 sub_a_b_param_0,
	.param .u64 .ptr .align 1 sub_a_b_param_1,
	.param .u64 .ptr .align 1 sub_a_b_param_2,
	.param .u64 sub_a_b_param_3,
	.param .u64 sub_a_b_param_4
)
{
	.reg .pred 	%p<4>;
	.reg .b32 	%r<9>;
	.reg .b32 	%f<4>;
	.reg .b64 	%rd<19>;

	ld.param.u64 	%rd3, [sub_a_b_param_0];
	ld.param.u64 	%rd4, [sub_a_b_param_1];
	ld.param.u64 	%rd5, [sub_a_b_param_2];
	ld.param.u64 	%rd7, [sub_a_b_param_3];
	ld.param.u64 	%rd8, [sub_a_b_param_4];
	mov.u32 	%r1, %ntid.x;
	mov.u32 	%r2, %ctaid.x;
	mul.wide.u32 	%rd9, %r1, %r2;
	mov.u32 	%r3, %tid.x;
	cvt.u64.u32 	%rd10, %r3;
	add.s64 	%rd1, %rd9, %rd10;
	mov.u32 	%r4, %ntid.y;
	mov.u32 	%r5, %ctaid.y;
	mov.u32 	%r6, %tid.y;
	mad.lo.s32 	%r7, %r4, %r5, %r6;
	cvt.u64.u32 	%rd2, %r7;
	setp.ge.u64 	%p1, %rd1, %rd7;
	setp.le.u64 	%p2, %rd8, %rd2;
	or.pred  	%p3, %p1, %p2;
	@%p3 bra 	$L__BB5_2;
	cvta.to.global.u64 	%rd11, %rd3;
	cvta.to.global.u64 	%rd12, %rd4;
	cvta.to.global.u64 	%rd13, %rd5;
	mad.lo.s64 	%rd14, %rd8, %rd1, %rd2;
	shl.b64 	%rd15, %rd14, 2;
	add.s64 	%rd16, %rd11, %rd15;
	ld.global.f32 	%f1, [%rd16];
	add.s64 	%rd17, %rd12, %rd15;
	ld.global.f32 	%f2, [%rd17];
	sub.f32 	%f3, %f1, %f2;
	add.s64 	%rd18, %rd13, %rd15;
	st.global.f32 	[%rd18], %f3;
$L__BB5_2:
	ret;

}
	// .globl	sub_at_b
.visible .entry sub_at_b(
	.param .u64 .ptr .align 1 sub_at_b_param_0,
	.param .u64 .ptr .align 1 sub_at_b_param_1,
	.param .u64 .ptr .align 1 sub_at_b_param_2,
	.param .u64 sub_at_b_param_3,
	.param .u64 sub_at_b_param_4
)
{
	.reg .pred 	%p<4>;
	.reg .b32 	%r<9>;
	.reg .b32 	%f<4>;
	.reg .b64 	%rd<21>;

	ld.param.u64 	%rd3, [sub_at_b_param_0];
	ld.param.u64 	%rd4, [sub_at_b_param_1];
	ld.param.u64 	%rd5, [sub_at_b_param_2];
	ld.param.u64 	%rd6, [sub_at_b_param_3];
	ld.param.u64 	%rd8, [sub_at_b_param_4];
	mov.u32 	%r1, %ntid.x;
	mov.u32 	%r2, %ctaid.x;
	mul.wide.u32 	%rd9, %r1, %r2;
	mov.u32 	%r3, %tid.x;
	cvt.u64.u32 	%rd10, %r3;
	add.s64 	%rd1, %rd9, %rd10;
	mov.u32 	%r4, %ntid.y;
	mov.u32 	%r5, %ctaid.y;
	mov.u32 	%r6, %tid.y;
	mad.lo.s32 	%r7, %r4, %r5, %r6;
	cvt.u64.u32 	%rd2, %r7;
	setp.ge.u64 	%p1, %rd1, %rd6;
	setp.le.u64 	%p2, %rd8, %rd2;
	or.pred  	%p3, %p1, %p2;
	@%p3 bra 	$L__BB6_2;
	cvta.to.global.u64 	%rd11, %rd3;
	cvta.to.global.u64 	%rd12, %rd4;
	cvta.to.global.u64 	%rd13, %rd5;
	mad.lo.s64 	%rd14, %rd6, %rd2, %rd1;
	shl.b64 	%rd15, %rd14, 2;
	add.s64 	%rd16, %rd11, %rd15;
	ld.global.f32 	%f1, [%rd16];
	mad.lo.s64 	%rd17, %rd8, %rd1, %rd2;
	shl.b64 	%rd18, %rd17, 2;
	add.s64 	%rd19, %rd12, %rd18;
	ld.global.f32 	%f2, [%rd19];
	sub.f32 	%f3, %f1, %f2;
	add.s64 	%rd20, %rd13, %rd18;
	st.global.f32 	[%rd20], %f3;
$L__BB6_2:
	ret;

}
	// .globl	sub_a_bt
.visible .entry sub_a_bt(
	.param .u64 .ptr .align 1 sub_a_bt_param_0,
	.param .u64 .ptr .align 1 sub_a_bt_param_1,
	.param .u64 .ptr .align 1 sub_a_bt_param_2,
	.param .u64 sub_a_bt_param_3,
	.param .u64 sub_a_bt_param_4
)
{
	.reg .pred 	%p<4>;
	.reg .b32 	%r<9>;
	.reg .b32 	%f<4>;
	.reg .b64 	%rd<21>;

	ld.param.u64 	%rd3, [sub_a_bt_param_0];
	ld.param.u64 	%rd4, [sub_a_bt_param_1];
	ld.param.u64 	%rd5, [sub_a_bt_param_2];
	ld.param.u64 	%rd6, [sub_a_bt_param_3];
	ld.param.u64 	%rd8, [sub_a_bt_param_4];
	mov.u32 	%r1, %ntid.x;
	mov.u32 	%r2, %ctaid.x;
	mul.wide.u32 	%rd9, %r1, %r2;
	mov.u32 	%r3, %tid.x;
	cvt.u64.u32 	%rd10, %r3;
	add.s64 	%rd1, %rd9, %rd10;
	mov.u32 	%r4, %ntid.y;
	mov.u32 	%r5, %ctaid.y;
	mov.u32 	%r6, %tid.y;
	mad.lo.s32 	%r7, %r4, %r5, %r6;
	cvt.u64.u32 	%rd2, %r7;
	setp.ge.u64 	%p1, %rd1, %rd6;
	setp.le.u64 	%p2, %rd8, %rd2;
	or.pred  	%p3, %p1, %p2;
	@%p3 bra 	$L__BB7_2;
	cvta.to.global.u64 	%rd11, %rd3;
	cvta.to.global.u64 	%rd12, %rd4;
	cvta.to.global.u64 	%rd13, %rd5;
	mad.lo.s64 	%rd14, %rd8, %rd1, %rd2;
	shl.b64 	%rd15, %rd14, 2;
	add.s64 	%rd16, %rd11, %rd15;
	ld.global.f32 	%f1, [%rd16];
	mad.lo.s64 	%rd17, %rd6, %rd2, %rd1;
	shl.b64 	%rd18, %rd17, 2;
	add.s64 	%rd19, %rd12, %rd18;
	ld.global.f32 	%f2, [%rd19];
	sub.f32 	%f3, %f1, %f2;
	add.s64 	%rd20, %rd13, %rd15;
	st.global.f32 	[%rd20], %f3;
$L__BB7_2:
	ret;

}
	// .globl	sub_at_bt
.visible .entry sub_at_bt(
	.param .u64 .ptr .align 1 sub_at_bt_param_0,
	.param .u64 .ptr .align 1 sub_at_bt_param_1,
	.param .u64 .ptr .align 1 sub_at_bt_param_2,
	.param .u64 sub_at_bt_param_3,
	.param .u64 sub_at_bt_param_4
)
{
	.reg .pred 	%p<4>;
	.reg .b32 	%r<9>;
	.reg .b32 	%f<4>;
	.reg .b64 	%rd<21>;

	ld.param.u64 	%rd3, [sub_at_bt_param_0];
	ld.param.u64 	%rd4, [sub_at_bt_param_1];
	ld.param.u64 	%rd5, [sub_at_bt_param_2];
	ld.param.u64 	%rd6, [sub_at_bt_param_3];
	ld.param.u64 	%rd8, [sub_at_bt_param_4];
	mov.u32 	%r1, %ntid.x;
	mov.u32 	%r2, %ctaid.x;
	mul.wide.u32 	%rd9, %r1, %r2;
	mov.u32 	%r3, %tid.x;
	cvt.u64.u32 	%rd10, %r3;
	add.s64 	%rd1, %rd9, %rd10;
	mov.u32 	%r4, %ntid.y;
	mov.u32 	%r5, %ctaid.y;
	mov.u32 	%r6, %tid.y;
	mad.lo.s32 	%r7, %r4, %r5, %r6;
	cvt.u64.u32 	%rd2, %r7;
	setp.ge.u64 	%p1, %rd1, %rd6;
	setp.le.u64 	%p2, %rd8, %rd2;
	or.pred  	%p3, %p1, %p2;
	@%p3 bra 	$L__BB8_2;
	cvta.to.global.u64 	%rd11, %rd3;
	cvta.to.global.u64 	%rd12, %rd4;
	cvta.to.global.u64 	%rd13, %rd5;
	mad.lo.s64 	%rd14, %rd6, %rd2, %rd1;
	shl.b64 	%rd15, %rd14, 2;
	add.s64 	%rd16, %rd11, %rd15;
	ld.global.f32 	%f1, [%rd16];
	add.s64 	%rd17, %rd12, %rd15;
	ld.global.f32 	%f2, [%rd17];
	sub.f32 	%f3, %f1, %f2;
	mad.lo.s64 	%rd18, %rd8, %rd1, %rd2;
	shl.b64 	%rd19, %rd18, 2;
	add.s64 	%rd20, %rd13, %rd19;
	st.global.f32 	[%rd20], %f3;
$L__BB8_2:
	ret;

}
	// .globl	mul_a_b
.visible .entry mul_a_b(
	.param .u64 .ptr .align 1 mul_a_b_param_0,
	.param .u64 .ptr .align 1 mul_a_b_param_1,
	.param .u64 .ptr .align 1 mul_a_b_param_2,
	.param .u64 mul_a_b_param_3,
	.param .u64 mul_a_b_param_4,
	.param .u64 mul_a_b_param_5
)
{
	.reg .pred 	%p<17>;
	.reg .b32 	%r<9>;
	.reg .b32 	%f<116>;
	.reg .b64 	%rd<139>;

	ld.param.u64 	%rd49, [mul_a_b_param_0];
	ld.param.u64 	%rd50, [mul_a_b_param_1];
	ld.param.u64 	%rd51, [mul_a_b_param_3];
	ld.param.u64 	%rd52, [mul_a_b_param_4];
	ld.param.u64 	%rd48, [mul_a_b_param_5];
	cvta.to.global.u64 	%rd1, %rd50;
	cvta.to.global.u64 	%rd2, %rd49;
	mov.u32 	%r1, %ntid.x;
	mov.u32 	%r2, %ctaid.x;
	mul.wide.u32 	%rd53, %r1, %r2;
	mov.u32 	%r3, %tid.x;
	cvt.u64.u32 	%rd54, %r3;
	add.s64 	%rd3, %rd53, %rd54;
	mov.u32 	%r4, %ntid.y;
	mov.u32 	%r5, %ctaid.y;
	mov.u32 	%r6, %tid.y;
	mad.lo.s32 	%r7, %r4, %r5, %r6;
	cvt.u64.u32 	%rd4, %r7;
	setp.ge.u64 	%p1, %rd3, %rd51;
	setp.le.u64 	%p2, %rd52, %rd4;
	or.pred  	%p3, %p1, %p2;
	@%p3 bra 	$L__BB9_20;
	mul.lo.s64 	%rd5, %rd48, %rd3;
	and.b64  	%rd6, %rd48, -4;
	setp.eq.s64 	%p4, %rd6, 0;
	mov.f32 	%f115, 0f00000000;
	mov.b64 	%rd131, 0;
	@%p4 bra 	$L__BB9_7;
	add.s64 	%rd7, %rd6, -1;
	setp.eq.s64 	%p5, %rd7, 3;
	mov.b64 	%rd131, 0;
	mov.f32 	%f115, 0f00000000;
	@%p5 bra 	$L__BB9_5;
	shr.u64 	%rd59, %rd7, 2;
	add.s64 	%rd60, %rd59, 1;
	and.b64  	%rd129, %rd60, 9223372036854775806;
	shl.b64 	%rd61, %rd4, 2;
	add.s64 	%rd130, %rd1, %rd61;
	shl.b64 	%rd10, %rd52, 5;
	shl.b64 	%rd62, %rd5, 2;
	add.s64 	%rd63, %rd62, %rd2;
	add.s64 	%rd128, %rd63, 16;
	shl.b64 	%rd12, %rd52, 2;
	mov.b64 	%rd131, 0;
	mov.f32 	%f115, 0f00000000;
$L__BB9_4:
	ld.global.f32 	%f23, [%rd128+-16];
	ld.global.f32 	%f24, [%rd128+-12];
	ld.global.f32 	%f25, [%rd128+-8];
	ld.global.f32 	%f26, [%rd128+-4];
	ld.global.f32 	%f27, [%rd130];
	add.s64 	%rd64, %rd130, %rd12;
	ld.global.f32 	%f28, [%rd64];
	add.s64 	%rd65, %rd64, %rd12;
	ld.global.f32 	%f29, [%rd65];
	add.s64 	%rd66, %rd65, %rd12;
	ld.global.f32 	%f30, [%rd66];
	mul.f32 	%f31, %f24, %f28;
	fma.rn.f32 	%f32, %f23, %f27, %f31;
	fma.rn.f32 	%f33, %f25, %f29, %f32;
	fma.rn.f32 	%f34, %f26, %f30, %f33;
	add.f32 	%f35, %f115, %f34;
	ld.global.f32 	%f36, [%rd128];
	ld.global.f32 	%f37, [%rd128+4];
	ld.global.f32 	%f38, [%rd128+8];
	ld.global.f32 	%f39, [%rd128+12];
	add.s64 	%rd67, %rd66, %rd12;
	ld.global.f32 	%f40, [%rd67];
	add.s64 	%rd68, %rd67, %rd12;
	ld.global.f32 	%f41, [%rd68];
	add.s64 	%rd69, %rd68, %rd12;
	ld.global.f32 	%f42, [%rd69];
	add.s64 	%rd70, %rd69, %rd12;
	ld.global.f32 	%f43, [%rd70];
	mul.f32 	%f44, %f37, %f41;
	fma.rn.f32 	%f45, %f36, %f40, %f44;
	fma.rn.f32 	%f46, %f38, %f42, %f45;
	fma.rn.f32 	%f47, %f39, %f43, %f46;
	add.f32 	%f115, %f35, %f47;
	add.s64 	%rd131, %rd131, 8;
	add.s64 	%rd130, %rd130, %rd10;
	add.s64 	%rd129, %rd129, -2;
	add.s64 	%rd128, %rd128, 32;
	setp.eq.s64 	%p6, %rd129, 0;
	@%p6 bra 	$L__BB9_5;
	bra.uni 	$L__BB9_4;
$L__BB9_5:
	and.b64  	%rd71, %rd7, 4;
	setp.ne.s64 	%p7, %rd71, 0;
	@%p7 bra 	$L__BB9_7;
	add.s64 	%rd72, %rd131, %rd5;
	shl.b64 	%rd73, %rd72, 2;
	add.s64 	%rd74, %rd2, %rd73;
	ld.global.f32 	%f48, [%rd74];
	ld.global.f32 	%f49, [%rd74+4];
	ld.global.f32 	%f50, [%rd74+8];
	ld.global.f32 	%f51, [%rd74+12];
	mad.lo.s64 	%rd75, %rd131, %rd52, %rd4;
	shl.b64 	%rd76, %rd75, 2;
	add.s64 	%rd77, %rd1, %rd76;
	ld.global.f32 	%f52, [%rd77];
	shl.b64 	%rd78, %rd52, 2;
	add.s64 	%rd79, %rd77, %rd78;
	ld.global.f32 	%f53, [%rd79];
	add.s64 	%rd80, %rd79, %rd78;
	ld.global.f32 	%f54, [%rd80];
	add.s64 	%rd81, %rd80, %rd78;
	ld.global.f32 	%f55, [%rd81];
	mul.f32 	%f56, %f49, %f53;
	fma.rn.f32 	%f57, %f48, %f52, %f56;
	fma.rn.f32 	%f58, %f50, %f54, %f57;
	fma.rn.f32 	%f59, %f51, %f55, %f58;
	add.f32 	%f115, %f115, %f59;
	add.s64 	%rd131, %rd131, 4;
$L__BB9_7:
	setp.ge.u64 	%p8, %rd131, %rd48;
	@%p8 bra 	$L__BB9_19;
	sub.s64 	%rd17, %rd48, %rd131;
	and.b64  	%rd18, %rd17, 7;
	sub.s64 	%rd82, %rd131, %rd48;
	setp.gt.u64 	%p9, %rd82, -8;
	@%p9 bra 	$L__BB9_11;
	and.b64  	%rd133, %rd17, -8;
	mad.lo.s64 	%rd83, %rd131, %rd52, %rd4;
	shl.b64 	%rd84, %rd83, 2;
	add.s64 	%rd134, %rd1, %rd84;
	shl.b64 	%rd21, %rd52, 5;
	add.s64 	%rd85, %rd131, %rd5;
	shl.b64 	%rd86, %rd85, 2;
	add.s64 	%rd87, %rd86, %rd2;
	add.s64 	%rd132, %rd87, 16;
	shl.b64 	%rd23, %rd52, 2;
$L__BB9_10:
	.pragma "nounroll";
	ld.global.f32 	%f61, [%rd132+-16];
	ld.global.f32 	%f62, [%rd134];
	fma.rn.f32 	%f63, %f61, %f62, %f115;
	ld.global.f32 	%f64, [%rd132+-12];
	add.s64 	%rd88, %rd134, %rd23;
	ld.global.f32 	%f65, [%rd88];
	fma.rn.f32 	%f66, %f64, %f65, %f63;
	ld.global.f32 	%f67, [%rd132+-8];
	add.s64 	%rd89, %rd88, %rd23;
	ld.global.f32 	%f68, [%rd89];
	fma.rn.f32 	%f69, %f67, %f68, %f66;
	ld.global.f32 	%f70, [%rd132+-4];
	add.s64 	%rd90, %rd89, %rd23;
	ld.global.f32 	%f71, [%rd90];
	fma.rn.f32 	%f72, %f70, %f71, %f69;
	ld.global.f32 	%f73, [%rd132];
	add.s64 	%rd91, %rd90, %rd23;
	ld.global.f32 	%f74, [%rd91];
	fma.rn.f32 	%f75, %f73, %f74, %f72;
	ld.global.f32 	%f76, [%rd132+4];
	add.s64 	%rd92, %rd91, %rd23;
	ld.global.f32 	%f77, [%rd92];
	fma.rn.f32 	%f78, %f76, %f77, %f75;
	ld.global.f32 	%f79, [%rd132+8];
	add.s64 	%rd93, %rd92, %rd23;
	ld.global.f32 	%f80, [%rd93];
	fma.rn.f32 	%f81, %f79, %f80, %f78;
	ld.global.f32 	%f82, [%rd132+12];
	add.s64 	%rd94, %rd93, %rd23;
	ld.global.f32 	%f83, [%rd94];
	fma.rn.f32 	%f115, %f82, %f83, %f81;
	add.s64 	%rd131, %rd131, 8;
	add.s64 	%rd134, %rd134, %rd21;
	add.s64 	%rd133, %rd133, -8;
	add.s64 	%rd132, %rd132, 32;
	setp.ne.s64 	%p10, %rd133, 0;
	@%p10 bra 	$L__BB9_10;
$L__BB9_11:
	setp.eq.s64 	%p11, %rd18, 0;
	@%p11 bra 	$L__BB9_19;
	and.b64  	%rd41, %rd17, 3;
	setp.lt.u64 	%p12, %rd18, 4;
	@%p12 bra 	$L__BB9_14;
	add.s64 	%rd95, %rd131, %rd5;
	shl.b64 	%rd96, %rd95, 2;
	add.s64 	%rd97, %rd2, %rd96;
	ld.global.f32 	%f85, [%rd97];
	mad.lo.s64 	%rd98, %rd131, %rd52, %rd4;
	shl.b64 	%rd99, %rd98, 2;
	add.s64 	%rd100, %rd1, %rd99;
	ld.global.f32 	%f86, [%rd100];
	fma.rn.f32 	%f87, %f85, %f86, %f115;
	ld.global.f32 	%f88, [%rd97+4];
	shl.b64 	%rd101, %rd52, 2;
	add.s64 	%rd102, %rd100, %rd101;
	ld.global.f32 	%f89, [%rd102];
	fma.rn.f32 	%f90, %f88, %f89, %f87;
	ld.global.f32 	%f91, [%rd97+8];
	add.s64 	%rd103, %rd102, %rd101;
	ld.global.f32 	%f92, [%rd103];
	fma.rn.f32 	%f93, %f91, %f92, %f90;
	ld.global.f32 	%f94, [%rd97+12];
	add.s64 	%rd104, %rd103, %rd101;
	ld.global.f32 	%f95, [%rd104];
	fma.rn.f32 	%f115, %f94, %f95, %f93;
	add.s64 	%rd131, %rd131, 4;
$L__BB9_14:
	setp.eq.s64 	%p13, %rd41, 0;
	@%p13 bra 	$L__BB9_19;
	setp.eq.s64 	%p14, %rd41, 1;
	@%p14 bra 	$L__BB9_17;
	add.s64 	%rd105, %rd131, %rd5;
	shl.b64 	%rd106, %rd105, 2;
	add.s64 	%rd107, %rd2, %rd106;
	ld.global.f32 	%f97, [%rd107];
	mad.lo.s64 	%rd108, %rd131, %rd52, %rd4;
	shl.b64 	%rd109, %rd108, 2;
	add.s64 	%rd110, %rd1, %rd109;
	ld.global.f32 	%f98, [%rd110];
	fma.rn.f32 	%f99, %f97, %f98, %f115;
	ld.global.f32 	%f100, [%rd107+4];
	shl.b64 	%rd111, %rd52, 2;
	add.s64 	%rd112, %rd110, %rd111;
	ld.global.f32 	%f101, [%rd112];
	fma.rn.f32 	%f115, %f100, %f101, %f99;
	add.s64 	%rd131, %rd131, 2;
$L__BB9_17:
	and.b64  	%rd113, %rd17, 1;
	setp.eq.b64 	%p15, %rd113, 1;
	not.pred 	%p16, %p15;
	@%p16 bra 	$L__BB9_19;
	add.s64 	%rd114, %rd131, %rd5;
	shl.b64 	%rd115, %rd114, 2;
	add.s64 	%rd116, %rd2, %rd115;
	ld.global.f32 	%f102, [%rd116];
	mad.lo.s64 	%rd117, %rd131, %rd52, %rd4;
	shl.b64 	%rd118, %rd117, 2;
	add.s64 	%rd119, %rd1, %rd118;
	ld.global.f32 	%f103, [%rd119];
	fma.rn.f32 	%f115, %f102, %f103, %f115;
$L__BB9_19:
	ld.param.u64 	%rd124, [mul_a_b_param_2];
	mad.lo.s64 	%rd120, %rd52, %rd3, %rd4;
	cvta.to.global.u64 	%rd121, %rd124;
	shl.b64 	%rd122, %rd120, 2;
	add.s64 	%rd123, %rd121, %rd122;
	st.global.f32 	[%rd123], %f115;
$L__BB9_20:
	ret;

}
	// .globl	mul_at_b
.visible .entry mul_at_b(
	.param .u64 .ptr .align 1 mul_at_b_param_0,
	.param .u64 .ptr .align 1 mul_at_b_param_1,
	.param .u64 .ptr .align 1 mul_at_b_param_2,
	.param .u64 mul_at_b_param_3,
	.param .u64 mul_at_b_param_4,
	.param .u64 mul_at_b_param_5
)
{
	.reg .pred 	%p<17>;
	.reg .b32 	%r<9>;
	.reg .b32 	%f<116>;
	.reg .b64 	%rd<165>;

	ld.param.u64 	%rd54, [mul_at_b_param_0];
	ld.param.u64 	%rd55, [mul_at_b_param_1];
	ld.param.u64 	%rd51, [mul_at_b_param_3];
	ld.param.u64 	%rd56, [mul_at_b_param_4];
	ld.param.u64 	%rd53, [mul_at_b_param_5];
	cvta.to.global.u64 	%rd1, %rd55;
	cvta.to.global.u64 	%rd2, %rd54;
	mov.u32 	%r1, %ntid.x;
	mov.u32 	%r2, %ctaid.x;
	mul.wide.u32 	%rd3, %r1, %r2;
	mov.u32 	%r3, %tid.x;
	cvt.u64.u32 	%rd4, %r3;
	add.s64 	%rd5, %rd3, %rd4;
	mov.u32 	%r4, %ntid.y;
	mov.u32 	%r5, %ctaid.y;
	mov.u32 	%r6, %tid.y;
	mad.lo.s32 	%r7, %r4, %r5, %r6;
	cvt.u64.u32 	%rd6, %r7;
	setp.ge.u64 	%p1, %rd5, %rd51;
	setp.le.u64 	%p2, %rd56, %rd6;
	or.pred  	%p3, %p1, %p2;
	@%p3 bra 	$L__BB10_20;
	and.b64  	%rd7, %rd53, -4;
	setp.eq.s64 	%p4, %rd7, 0;
	mov.f32 	%f115, 0f00000000;
	mov.b64 	%rd157, 0;
	@%p4 bra 	$L__BB10_7;
	add.s64 	%rd8, %rd7, -1;
	setp.eq.s64 	%p5, %rd8, 3;
	mov.b64 	%rd157, 0;
	mov.f32 	%f115, 0f00000000;
	@%p5 bra 	$L__BB10_5;
	shr.u64 	%rd61, %rd8, 2;
	add.s64 	%rd62, %rd61, 1;
	and.b64  	%rd154, %rd62, 9223372036854775806;
	shl.b64 	%rd63, %rd6, 2;
	add.s64 	%rd156, %rd1, %rd63;
	shl.b64 	%rd11, %rd56, 5;
	shl.b64 	%rd64, %rd5, 2;
	add.s64 	%rd155, %rd2, %rd64;
	shl.b64 	%rd13, %rd51, 5;
	shl.b64 	%rd14, %rd56, 2;
	mov.b64 	%rd157, 0;
	mov.f32 	%f115, 0f00000000;
$L__BB10_4:
	ld.global.f32 	%f23, [%rd155];
	shl.b64 	%rd65, %rd51, 2;
	add.s64 	%rd66, %rd155, %rd65;
	ld.global.f32 	%f24, [%rd66];
	add.s64 	%rd67, %rd66, %rd65;
	ld.global.f32 	%f25, [%rd67];
	add.s64 	%rd68, %rd67, %rd65;
	ld.global.f32 	%f26, [%rd68];
	ld.global.f32 	%f27, [%rd156];
	add.s64 	%rd69, %rd156, %rd14;
	ld.global.f32 	%f28, [%rd69];
	add.s64 	%rd70, %rd69, %rd14;
	ld.global.f32 	%f29, [%rd70];
	add.s64 	%rd71, %rd70, %rd14;
	ld.global.f32 	%f30, [%rd71];
	mul.f32 	%f31, %f24, %f28;
	fma.rn.f32 	%f32, %f23, %f27, %f31;
	fma.rn.f32 	%f33, %f25, %f29, %f32;
	fma.rn.f32 	%f34, %f26, %f30, %f33;
	add.f32 	%f35, %f115, %f34;
	add.s64 	%rd72, %rd68, %rd65;
	ld.global.f32 	%f36, [%rd72];
	add.s64 	%rd73, %rd72, %rd65;
	ld.global.f32 	%f37, [%rd73];
	add.s64 	%rd74, %rd73, %rd65;
	ld.global.f32 	%f38, [%rd74];
	add.s64 	%rd75, %rd74, %rd65;
	ld.global.f32 	%f39, [%rd75];
	add.s64 	%rd76, %rd71, %rd14;
	ld.global.f32 	%f40, [%rd76];
	add.s64 	%rd77, %rd76, %rd14;
	ld.global.f32 	%f41, [%rd77];
	add.s64 	%rd78, %rd77, %rd14;
	ld.global.f32 	%f42, [%rd78];
	add.s64 	%rd79, %rd78, %rd14;
	ld.global.f32 	%f43, [%rd79];
	mul.f32 	%f44, %f37, %f41;
	fma.rn.f32 	%f45, %f36, %f40, %f44;
	fma.rn.f32 	%f46, %f38, %f42, %f45;
	fma.rn.f32 	%f47, %f39, %f43, %f46;
	add.f32 	%f115, %f35, %f47;
	add.s64 	%rd157, %rd157, 8;
	add.s64 	%rd156, %rd156, %rd11;
	add.s64 	%rd155, %rd155, %rd13;
	add.s64 	%rd154, %rd154, -2;
	setp.eq.s64 	%p6, %rd154, 0;
	@%p6 bra 	$L__BB10_5;
	bra.uni 	$L__BB10_4;
$L__BB10_5:
	and.b64  	%rd80, %rd8, 4;
	setp.ne.s64 	%p7, %rd80, 0;
	@%p7 bra 	$L__BB10_7;
	mad.lo.s64 	%rd81, %rd157, %rd51, %rd5;
	shl.b64 	%rd82, %rd81, 2;
	add.s64 	%rd83, %rd2, %rd82;
	ld.global.f32 	%f48, [%rd83];
	shl.b64 	%rd84, %rd51, 2;
	add.s64 	%rd85, %rd83, %rd84;
	ld.global.f32 	%f49, [%rd85];
	add.s64 	%rd86, %rd85, %rd84;
	ld.global.f32 	%f50, [%rd86];
	add.s64 	%rd87, %rd86, %rd84;
	ld.global.f32 	%f51, [%rd87];
	mad.lo.s64 	%rd88, %rd157, %rd56, %rd6;
	shl.b64 	%rd89, %rd88, 2;
	add.s64 	%rd90, %rd1, %rd89;
	ld.global.f32 	%f52, [%rd90];
	shl.b64 	%rd91, %rd56, 2;
	add.s64 	%rd92, %rd90, %rd91;
	ld.global.f32 	%f53, [%rd92];
	add.s64 	%rd93, %rd92, %rd91;
	ld.global.f32 	%f54, [%rd93];
	add.s64 	%rd94, %rd93, %rd91;
	ld.global.f32 	%f55, [%rd94];
	mul.f32 	%f56, %f49, %f53;
	fma.rn.f32 	%f57, %f48, %f52, %f56;
	fma.rn.f32 	%f58, %f50, %f54, %f57;
	fma.rn.f32 	%f59, %f51, %f55, %f58;
	add.f32 	%f115, %f115, %f59;
	add.s64 	%rd157, %rd157, 4;
$L__BB10_7:
	setp.ge.u64 	%p8, %rd157, %rd53;
	@%p8 bra 	$L__BB10_19;
	sub.s64 	%rd19, %rd53, %rd157;
	and.b64  	%rd20, %rd19, 7;
	sub.s64 	%rd95, %rd157, %rd53;
	setp.gt.u64 	%p9, %rd95, -8;
	@%p9 bra 	$L__BB10_11;
	and.b64  	%rd158, %rd19, -8;
	mad.lo.s64 	%rd96, %rd157, %rd56, %rd6;
	shl.b64 	%rd97, %rd96, 2;
	add.s64 	%rd160, %rd1, %rd97;
	shl.b64 	%rd23, %rd56, 5;
	mad.lo.s64 	%rd98, %rd157, %rd51, %rd3;
	add.s64 	%rd99, %rd98, %rd4;
	shl.b64 	%rd100, %rd99, 2;
	add.s64 	%rd159, %rd2, %rd100;
	shl.b64 	%rd25, %rd51, 5;
	shl.b64 	%rd26, %rd51, 2;
	shl.b64 	%rd27, %rd56, 2;
$L__BB10_10:
	.pragma "nounroll";
	ld.global.f32 	%f61, [%rd159];
	ld.global.f32 	%f62, [%rd160];
	fma.rn.f32 	%f63, %f61, %f62, %f115;
	add.s64 	%rd101, %rd159, %rd26;
	ld.global.f32 	%f64, [%rd101];
	add.s64 	%rd102, %rd160, %rd27;
	ld.global.f32 	%f65, [%rd102];
	fma.rn.f32 	%f66, %f64, %f65, %f63;
	add.s64 	%rd103, %rd101, %rd26;
	ld.global.f32 	%f67, [%rd103];
	add.s64 	%rd104, %rd102, %rd27;
	ld.global.f32 	%f68, [%rd104];
	fma.rn.f32 	%f69, %f67, %f68, %f66;
	add.s64 	%rd105, %rd103, %rd26;
	ld.global.f32 	%f70, [%rd105];
	add.s64 	%rd106, %rd104, %rd27;
	ld.global.f32 	%f71, [%rd106];
	fma.rn.f32 	%f72, %f70, %f71, %f69;
	add.s64 	%rd107, %rd105, %rd26;
	ld.global.f32 	%f73, [%rd107];
	add.s64 	%rd108, %rd106, %rd27;
	ld.global.f32 	%f74, [%rd108];
	fma.rn.f32 	%f75, %f73, %f74, %f72;
	add.s64 	%rd109, %rd107, %rd26;
	ld.global.f32 	%f76, [%rd109];
	add.s64 	%rd110, %rd108, %rd27;
	ld.global.f32 	%f77, [%rd110];
	fma.rn.f32 	%f78, %f76, %f77, %f75;
	add.s64 	%rd111, %rd109, %rd26;
	ld.global.f32 	%f79, [%rd111];
	add.s64 	%rd112, %rd110, %rd27;
	ld.global.f32 	%f80, [%rd112];
	fma.rn.f32 	%f81, %f79, %f80, %f78;
	add.s64 	%rd113, %rd111, %rd26;
	ld.global.f32 	%f82, [%rd113];
	add.s64 	%rd114, %rd112, %rd27;
	ld.global.f32 	%f83, [%rd114];
	fma.rn.f32 	%f115, %f82, %f83, %f81;
	add.s64 	%rd157, %rd157, 8;
	add.s64 	%rd160, %rd160, %rd23;
	add.s64 	%rd159, %rd159, %rd25;
	add.s64 	%rd158, %rd158, -8;
	setp.ne.s64 	%p10, %rd158, 0;
	@%p10 bra 	$L__BB10_10;
$L__BB10_11:
	setp.eq.s64 	%p11, %rd20, 0;
	@%p11 bra 	$L__BB10_19;
	and.b64  	%rd45, %rd19, 3;
	setp.lt.u64 	%p12, %rd20, 4;
	@%p12 bra 	$L__BB10_14;
	mad.lo.s64 	%rd115, %rd157, %rd51, %rd5;
	shl.b64 	%rd116, %rd115, 2;
	add.s64 	%rd117, %rd2, %rd116;
	ld.global.f32 	%f85, [%rd117];
	mad.lo.s64 	%rd118, %rd157, %rd56, %rd6;
	shl.b64 	%rd119, %rd118, 2;
	add.s64 	%rd120, %rd1, %rd119;
	ld.global.f32 	%f86, [%rd120];
	fma.rn.f32 	%f87, %f85, %f86, %f115;
	shl.b64 	%rd121, %rd51, 2;
	add.s64 	%rd122, %rd117, %rd121;
	ld.global.f32 	%f88, [%rd122];
	shl.b64 	%rd123, %rd56, 2;
	add.s64 	%rd124, %rd120, %rd123;
	ld.global.f32 	%f89, [%rd124];
	fma.rn.f32 	%f90, %f88, %f89, %f87;
	add.s64 	%rd125, %rd122, %rd121;
	ld.global.f32 	%f91, [%rd125];
	add.s64 	%rd126, %rd124, %rd123;
	ld.global.f32 	%f92, [%rd126];
	fma.rn.f32 	%f93, %f91, %f92, %f90;
	add.s64 	%rd127, %rd125, %rd121;
	ld.global.f32 	%f94, [%rd127];
	add.s64 	%rd128, %rd126, %rd123;
	ld.global.f32 	%f95, [%rd128];
	fma.rn.f32 	%f115, %f94, %f95, %f93;
	add.s64 	%rd157, %rd157, 4;
$L__BB10_14:
	setp.eq.s64 	%p13, %rd45, 0;
	@%p13 bra 	$L__BB10_19;
	setp.eq.s64 	%p14, %rd45, 1;
	@%p14 bra 	$L__BB10_17;
	mad.lo.s64 	%rd129, %rd157, %rd51, %rd5;
	shl.b64 	%rd130, %rd129, 2;
	add.s64 	%rd131, %rd2, %rd130;
	ld.global.f32 	%f97, [%rd131];
	mad.lo.s64 	%rd132, %rd157, %rd56, %rd6;
	shl.b64 	%rd133, %rd132, 2;
	add.s64 	%rd134, %rd1, %rd133;
	ld.global.f32 	%f98, [%rd134];
	fma.rn.f32 	%f99, %f97, %f98, %f115;
	shl.b64 	%rd135, %rd51, 2;
	add.s64 	%rd136, %rd131, %rd135;
	ld.global.f32 	%f100, [%rd136];
	shl.b64 	%rd137, %rd56, 2;
	add.s64 	%rd138, %rd134, %rd137;
	ld.global.f32 	%f101, [%rd138];
	fma.rn.f32 	%f115, %f100, %f101, %f99;
	add.s64 	%rd157, %rd157, 2;
$L__BB10_17:
	and.b64  	%rd139, %rd19, 1;
	setp.eq.b64 	%p15, %rd139, 1;
	not.pred 	%p16, %p15;
	@%p16 bra 	$L__BB10_19;
	mad.lo.s64 	%rd140, %rd157, %rd51, %rd5;
	shl.b64 	%rd141, %rd140, 2;
	add.s64 	%rd142, %rd2, %rd141;
	ld.global.f32 	%f102, [%rd142];
	mad.lo.s64 	%rd143, %rd157, %rd56, %rd6;
	shl.b64 	%rd144, %rd143, 2;
	add.s64 	%rd145, %rd1, %rd144;
	ld.global.f32 	%f103, [%rd145];
	fma.rn.f32 	%f115, %f102, %f103, %f115;
$L__BB10_19:
	ld.param.u64 	%rd150, [mul_at_b_param_2];
	mad.lo.s64 	%rd146, %rd56, %rd5, %rd6;
	cvta.to.global.u64 	%rd147, %rd150;
	shl.b64 	%rd148, %rd146, 2;
	add.s64 	%rd149, %rd147, %rd148;
	st.global.f32 	[%rd149], %f115;
$L__BB10_20:
	ret;

}
	// .globl	mul_a_bt
.visible .entry mul_a_bt(
	.param .u64 .ptr .align 1 mul_a_bt_param_0,
	.param .u64 .ptr .align 1 mul_a_bt_param_1,
	.param .u64 .ptr .align 1 mul_a_bt_param_2,
	.param .u64 mul_a_bt_param_3,
	.param .u64 mul_a_bt_param_4,
	.param .u64 mul_a_bt_param_5
)
{
	.reg .pred 	%p<19>;
	.reg .b32 	%r<9>;
	.reg .b32 	%f<173>;
	.reg .b64 	%rd<138>;

	ld.param.u64 	%rd47, [mul_a_bt_param_0];
	ld.param.u64 	%rd51, [mul_a_bt_param_1];
	ld.param.u64 	%rd52, [mul_a_bt_param_3];
	ld.param.u64 	%rd53, [mul_a_bt_param_4];
	cvta.to.global.u64 	%rd1, %rd51;
	cvta.to.global.u64 	%rd2, %rd47;
	mov.u32 	%r1, %ntid.x;
	mov.u32 	%r2, %ctaid.x;
	mul.wide.u32 	%rd54, %r1, %r2;
	mov.u32 	%r3, %tid.x;
	cvt.u64.u32 	%rd55, %r3;
	add.s64 	%rd3, %rd54, %rd55;
	mov.u32 	%r4, %ntid.y;
	mov.u32 	%r5, %ctaid.y;
	mov.u32 	%r6, %tid.y;
	mad.lo.s32 	%r7, %r4, %r5, %r6;
	cvt.u64.u32 	%rd4, %r7;
	setp.ge.u64 	%p1, %rd3, %rd52;
	setp.le.u64 	%p2, %rd53, %rd4;
	or.pred  	%p3, %p1, %p2;
	@%p3 bra 	$L__BB11_23;
	ld.param.u64 	%rd119, [mul_a_bt_param_5];
	mul.lo.s64 	%rd5, %rd119, %rd3;
	mul.lo.s64 	%rd6, %rd119, %rd4;
	and.b64  	%rd7, %rd119, -4;
	setp.eq.s64 	%p4, %rd7, 0;
	mov.f32 	%f172, 0f00000000;
	mov.b64 	%rd126, 0;
	@%p4 bra 	$L__BB11_10;
	add.s64 	%rd8, %rd7, -1;
	setp.lt.u64 	%p5, %rd7, 13;
	mov.b64 	%rd126, 0;
	mov.f32 	%f172, 0f00000000;
	@%p5 bra 	$L__BB11_5;
	shr.u64 	%rd60, %rd8, 2;
	add.s64 	%rd61, %rd60, 1;
	and.b64  	%rd129, %rd61, 9223372036854775804;
	shl.b64 	%rd62, %rd5, 2;
	add.s64 	%rd63, %rd62, %rd2;
	add.s64 	%rd128, %rd63, 32;
	shl.b64 	%rd64, %rd6, 2;
	add.s64 	%rd65, %rd64, %rd1;
	add.s64 	%rd127, %rd65, 32;
	mov.b64 	%rd126, 0;
	mov.f32 	%f172, 0f00000000;
$L__BB11_4:
	.pragma "nounroll";
	ld.global.f32 	%f26, [%rd128+-32];
	ld.global.f32 	%f27, [%rd128+-28];
	ld.global.f32 	%f28, [%rd128+-24];
	ld.global.f32 	%f29, [%rd128+-20];
	ld.global.f32 	%f30, [%rd127+-32];
	ld.global.f32 	%f31, [%rd127+-28];
	ld.global.f32 	%f32, [%rd127+-24];
	ld.global.f32 	%f33, [%rd127+-20];
	mul.f32 	%f34, %f27, %f31;
	fma.rn.f32 	%f35, %f26, %f30, %f34;
	fma.rn.f32 	%f36, %f28, %f32, %f35;
	fma.rn.f32 	%f37, %f29, %f33, %f36;
	add.f32 	%f38, %f172, %f37;
	ld.global.f32 	%f39, [%rd128+-16];
	ld.global.f32 	%f40, [%rd128+-12];
	ld.global.f32 	%f41, [%rd128+-8];
	ld.global.f32 	%f42, [%rd128+-4];
	ld.global.f32 	%f43, [%rd127+-16];
	ld.global.f32 	%f44, [%rd127+-12];
	ld.global.f32 	%f45, [%rd127+-8];
	ld.global.f32 	%f46, [%rd127+-4];
	mul.f32 	%f47, %f40, %f44;
	fma.rn.f32 	%f48, %f39, %f43, %f47;
	fma.rn.f32 	%f49, %f41, %f45, %f48;
	fma.rn.f32 	%f50, %f42, %f46, %f49;
	add.f32 	%f51, %f38, %f50;
	ld.global.f32 	%f52, [%rd128];
	ld.global.f32 	%f53, [%rd128+4];
	ld.global.f32 	%f54, [%rd128+8];
	ld.global.f32 	%f55, [%rd128+12];
	ld.global.f32 	%f56, [%rd127];
	ld.global.f32 	%f57, [%rd127+4];
	ld.global.f32 	%f58, [%rd127+8];
	ld.global.f32 	%f59, [%rd127+12];
	mul.f32 	%f60, %f53, %f57;
	fma.rn.f32 	%f61, %f52, %f56, %f60;
	fma.rn.f32 	%f62, %f54, %f58, %f61;
	fma.rn.f32 	%f63, %f55, %f59, %f62;
	add.f32 	%f64, %f51, %f63;
	ld.global.f32 	%f65, [%rd128+16];
	ld.global.f32 	%f66, [%rd128+20];
	ld.global.f32 	%f67, [%rd128+24];
	ld.global.f32 	%f68, [%rd128+28];
	ld.global.f32 	%f69, [%rd127+16];
	ld.global.f32 	%f70, [%rd127+20];
	ld.global.f32 	%f71, [%rd127+24];
	ld.global.f32 	%f72, [%rd127+28];
	mul.f32 	%f73, %f66, %f70;
	fma.rn.f32 	%f74, %f65, %f69, %f73;
	fma.rn.f32 	%f75, %f67, %f71, %f74;
	fma.rn.f32 	%f76, %f68, %f72, %f75;
	add.f32 	%f172, %f64, %f76;
	add.s64 	%rd126, %rd126, 16;
	add.s64 	%rd129, %rd129, -4;
	add.s64 	%rd128, %rd128, 64;
	add.s64 	%rd127, %rd127, 64;
	setp.eq.s64 	%p6, %rd129, 0;
	@%p6 bra 	$L__BB11_5;
	bra.uni 	$L__BB11_4;
$L__BB11_5:
	shr.u64 	%rd68, %rd8, 2;
	add.s64 	%rd69, %rd68, 1;
	and.b64  	%rd67, %rd69, 3;
	setp.eq.s64 	%p7, %rd67, 0;
	@%p7 bra 	$L__BB11_10;
	setp.eq.s64 	%p8, %rd67, 1;
	@%p8 bra 	$L__BB11_8;
	ld.param.u64 	%rd115, [mul_a_bt_param_0];
	add.s64 	%rd70, %rd126, %rd5;
	cvta.to.global.u64 	%rd71, %rd115;
	shl.b64 	%rd72, %rd70, 2;
	add.s64 	%rd73, %rd71, %rd72;
	ld.global.f32 	%f78, [%rd73];
	ld.global.f32 	%f79, [%rd73+4];
	ld.global.f32 	%f80, [%rd73+8];
	ld.global.f32 	%f81, [%rd73+12];
	add.s64 	%rd74, %rd126, %rd6;
	shl.b64 	%rd75, %rd74, 2;
	add.s64 	%rd76, %rd1, %rd75;
	ld.global.f32 	%f82, [%rd76];
	ld.global.f32 	%f83, [%rd76+4];
	ld.global.f32 	%f84, [%rd76+8];
	ld.global.f32 	%f85, [%rd76+12];
	mul.f32 	%f86, %f79, %f83;
	fma.rn.f32 	%f87, %f78, %f82, %f86;
	fma.rn.f32 	%f88, %f80, %f84, %f87;
	fma.rn.f32 	%f89, %f81, %f85, %f88;
	add.f32 	%f90, %f172, %f89;
	ld.global.f32 	%f91, [%rd73+16];
	ld.global.f32 	%f92, [%rd73+20];
	ld.global.f32 	%f93, [%rd73+24];
	ld.global.f32 	%f94, [%rd73+28];
	ld.global.f32 	%f95, [%rd76+16];
	ld.global.f32 	%f96, [%rd76+20];
	ld.global.f32 	%f97, [%rd76+24];
	ld.global.f32 	%f98, [%rd76+28];
	mul.f32 	%f99, %f92, %f96;
	fma.rn.f32 	%f100, %f91, %f95, %f99;
	fma.rn.f32 	%f101, %f93, %f97, %f100;
	fma.rn.f32 	%f102, %f94, %f98, %f101;
	add.f32 	%f172, %f90, %f102;
	add.s64 	%rd126, %rd126, 8;
$L__BB11_8:
	and.b64  	%rd77, %rd8, 4;
	setp.ne.s64 	%p9, %rd77, 0;
	@%p9 bra 	$L__BB11_10;
	ld.param.u64 	%rd116, [mul_a_bt_param_0];
	add.s64 	%rd78, %rd126, %rd5;
	cvta.to.global.u64 	%rd79, %rd116;
	shl.b64 	%rd80, %rd78, 2;
	add.s64 	%rd81, %rd79, %rd80;
	ld.global.f32 	%f103, [%rd81];
	ld.global.f32 	%f104, [%rd81+4];
	ld.global.f32 	%f105, [%rd81+8];
	ld.global.f32 	%f106, [%rd81+12];
	add.s64 	%rd82, %rd126, %rd6;
	shl.b64 	%rd83, %rd82, 2;
	add.s64 	%rd84, %rd1, %rd83;
	ld.global.f32 	%f107, [%rd84];
	ld.global.f32 	%f108, [%rd84+4];
	ld.global.f32 	%f109, [%rd84+8];
	ld.global.f32 	%f110, [%rd84+12];
	mul.f32 	%f111, %f104, %f108;
	fma.rn.f32 	%f112, %f103, %f107, %f111;
	fma.rn.f32 	%f113, %f105, %f109, %f112;
	fma.rn.f32 	%f114, %f106, %f110, %f113;
	add.f32 	%f172, %f172, %f114;
	add.s64 	%rd126, %rd126, 4;
$L__BB11_10:
	ld.param.u64 	%rd120, [mul_a_bt_param_5];
	setp.ge.u64 	%p10, %rd126, %rd120;
	@%p10 bra 	$L__BB11_22;
	ld.param.u64 	%rd121, [mul_a_bt_param_5];
	ld.param.u64 	%rd117, [mul_a_bt_param_0];
	cvta.to.global.u64 	%rd19, %rd117;
	sub.s64 	%rd20, %rd121, %rd126;
	sub.s64 	%rd85, %rd126, %rd121;
	setp.gt.u64 	%p11, %rd85, -8;
	@%p11 bra 	$L__BB11_14;
	and.b64  	%rd133, %rd20, -8;
	add.s64 	%rd86, %rd126, %rd5;
	shl.b64 	%rd87, %rd86, 2;
	add.s64 	%rd88, %rd87, %rd19;
	add.s64 	%rd132, %rd88, 16;
	add.s64 	%rd89, %rd126, %rd6;
	shl.b64 	%rd90, %rd89, 2;
	add.s64 	%rd91, %rd90, %rd1;
	add.s64 	%rd131, %rd91, 16;
$L__BB11_13:
	.pragma "nounroll";
	ld.global.f32 	%f116, [%rd132+-16];
	ld.global.f32 	%f117, [%rd131+-16];
	fma.rn.f32 	%f118, %f116, %f117, %f172;
	ld.global.f32 	%f119, [%rd132+-12];
	ld.global.f32 	%f120, [%rd131+-12];
	fma.rn.f32 	%f121, %f119, %f120, %f118;
	ld.global.f32 	%f122, [%rd132+-8];
	ld.global.f32 	%f123, [%rd131+-8];
	fma.rn.f32 	%f124, %f122, %f123, %f121;
	ld.global.f32 	%f125, [%rd132+-4];
	ld.global.f32 	%f126, [%rd131+-4];
	fma.rn.f32 	%f127, %f125, %f126, %f124;
	ld.global.f32 	%f128, [%rd132];
	ld.global.f32 	%f129, [%rd131];
	fma.rn.f32 	%f130, %f128, %f129, %f127;
	ld.global.f32 	%f131, [%rd132+4];
	ld.global.f32 	%f132, [%rd131+4];
	fma.rn.f32 	%f133, %f131, %f132, %f130;
	ld.global.f32 	%f134, [%rd132+8];
	ld.global.f32 	%f135, [%rd131+8];
	fma.rn.f32 	%f136, %f134, %f135, %f133;
	ld.global.f32 	%f137, [%rd132+12];
	ld.global.f32 	%f138, [%rd131+12];
	fma.rn.f32 	%f172, %f137, %f138, %f136;
	add.s64 	%rd126, %rd126, 8;
	add.s64 	%rd133, %rd133, -8;
	add.s64 	%rd132, %rd132, 32;
	add.s64 	%rd131, %rd131, 32;
	setp.ne.s64 	%p12, %rd133, 0;
	@%p12 bra 	$L__BB11_13;
$L__BB11_14:
	and.b64  	%rd41, %rd20, 7;
	setp.eq.s64 	%p13, %rd41, 0;
	@%p13 bra 	$L__BB11_22;
	and.b64  	%rd42, %rd20, 3;
	setp.lt.u64 	%p14, %rd41, 4;
	@%p14 bra 	$L__BB11_17;
	add.s64 	%rd92, %rd126, %rd5;
	shl.b64 	%rd93, %rd92, 2;
	add.s64 	%rd94, %rd19, %rd93;
	ld.global.f32 	%f140, [%rd94];
	add.s64 	%rd95, %rd126, %rd6;
	shl.b64 	%rd96, %rd95, 2;
	add.s64 	%rd97, %rd1, %rd96;
	ld.global.f32 	%f141, [%rd97];
	fma.rn.f32 	%f142, %f140, %f141, %f172;
	ld.global.f32 	%f143, [%rd94+4];
	ld.global.f32 	%f144, [%rd97+4];
	fma.rn.f32 	%f145, %f143, %f144, %f142;
	ld.global.f32 	%f146, [%rd94+8];
	ld.global.f32 	%f147, [%rd97+8];
	fma.rn.f32 	%f148, %f146, %f147, %f145;
	ld.global.f32 	%f149, [%rd94+12];
	ld.global.f32 	%f150, [%rd97+12];
	fma.rn.f32 	%f172, %f149, %f150, %f148;
	add.s64 	%rd126, %rd126, 4;
$L__BB11_17:
	setp.eq.s64 	%p15, %rd42, 0;
	@%p15 bra 	$L__BB11_22;
	setp.eq.s64 	%p16, %rd42, 1;
	@%p16 bra 	$L__BB11_20;
	add.s64 	%rd98, %rd126, %rd5;
	shl.b64 	%rd99, %rd98, 2;
	add.s64 	%rd100, %rd19, %rd99;
	ld.global.f32 	%f152, [%rd100];
	add.s64 	%rd101, %rd126, %rd6;
	shl.b64 	%rd102, %rd101, 2;
	add.s64 	%rd103, %rd1, %rd102;
	ld.global.f32 	%f153, [%rd103];
	fma.rn.f32 	%f154, %f152, %f153, %f172;
	ld.global.f32 	%f155, [%rd100+4];
	ld.global.f32 	%f156, [%rd103+4];
	fma.rn.f32 	%f172, %f155, %f156, %f154;
	add.s64 	%rd126, %rd126, 2;
$L__BB11_20:
	and.b64  	%rd104, %rd20, 1;
	setp.eq.b64 	%p17, %rd104, 1;
	not.pred 	%p18, %p17;
	@%p18 bra 	$L__BB11_22;
	add.s64 	%rd105, %rd126, %rd5;
	shl.b64 	%rd106, %rd105, 2;
	add.s64 	%rd107, %rd19, %rd106;
	ld.global.f32 	%f157, [%rd107];
	add.s64 	%rd108, %rd126, %rd6;
	shl.b64 	%rd109, %rd108, 2;
	add.s64 	%rd110, %rd1, %rd109;
	ld.global.f32 	%f158, [%rd110];
	fma.rn.f32 	%f172, %f157, %f158, %f172;
$L__BB11_22:
	ld.param.u64 	%rd118, [mul_a_bt_param_2];
	mad.lo.s64 	%rd111, %rd53, %rd3, %rd4;
	cvta.to.global.u64 	%rd112, %rd118;
	shl.b64 	%rd113, %rd111, 2;
	add.s64 	%rd114, %rd112, %rd113;
	st.global.f32 	[%rd114], %f172;
$L__BB11_23:
	ret;

}
	// .globl	mul_at_bt
.visible .entry mul_at_bt(
	.param .u64 .ptr .align 1 mul_at_bt_param_0,
	.param .u64 .ptr .align 1 mul_at_bt_param_1,
	.param .u64 .ptr .align 1 mul_at_bt_param_2,
	.param .u64 mul_at_bt_param_3,
	.param .u64 mul_at_bt_param_4,
	.param .u64 mul_at_bt_param_5
)
{
	.reg .pred 	%p<17>;
	.reg .b32 	%r<9>;
	.reg .b32 	%f<116>;
	.reg .b64 	%rd<149>;

	ld.param.u64 	%rd52, [mul_at_bt_param_0];
	ld.param.u64 	%rd47, [mul_at_bt_param_1];
	ld.param.u64 	%rd49, [mul_at_bt_param_3];
	ld.param.u64 	%rd53, [mul_at_bt_param_4];
	cvta.to.global.u64 	%rd1, %rd47;
	cvta.to.global.u64 	%rd2, %rd52;
	mov.u32 	%r1, %ntid.x;
	mov.u32 	%r2, %ctaid.x;
	mul.wide.u32 	%rd3, %r1, %r2;
	mov.u32 	%r3, %tid.x;
	cvt.u64.u32 	%rd4, %r3;
	add.s64 	%rd5, %rd3, %rd4;
	mov.u32 	%r4, %ntid.y;
	mov.u32 	%r5, %ctaid.y;
	mov.u32 	%r6, %tid.y;
	mad.lo.s32 	%r7, %r4, %r5, %r6;
	cvt.u64.u32 	%rd6, %r7;
	setp.ge.u64 	%p1, %rd5, %rd49;
	setp.le.u64 	%p2, %rd53, %rd6;
	or.pred  	%p3, %p1, %p2;
	@%p3 bra 	$L__BB12_20;
	ld.param.u64 	%rd132, [mul_at_bt_param_5];
	mul.lo.s64 	%rd7, %rd132, %rd6;
	and.b64  	%rd8, %rd132, -4;
	setp.eq.s64 	%p4, %rd8, 0;
	mov.f32 	%f115, 0f00000000;
	mov.b64 	%rd141, 0;
	@%p4 bra 	$L__BB12_7;
	add.s64 	%rd9, %rd8, -1;
	setp.eq.s64 	%p5, %rd9, 3;
	mov.b64 	%rd141, 0;
	mov.f32 	%f115, 0f00000000;
	@%p5 bra 	$L__BB12_5;
	shr.u64 	%rd58, %rd9, 2;
	add.s64 	%rd59, %rd58, 1;
	and.b64  	%rd140, %rd59, 9223372036854775806;
	shl.b64 	%rd60, %rd5, 2;
	add.s64 	%rd139, %rd2, %rd60;
	shl.b64 	%rd61, %rd7, 2;
	add.s64 	%rd62, %rd61, %rd1;
	add.s64 	%rd138, %rd62, 16;
	mov.b64 	%rd141, 0;
	mov.f32 	%f115, 0f00000000;
$L__BB12_4:
	ld.global.f32 	%f23, [%rd139];
	shl.b64 	%rd63, %rd49, 2;
	add.s64 	%rd64, %rd139, %rd63;
	ld.global.f32 	%f24, [%rd64];
	add.s64 	%rd65, %rd64, %rd63;
	ld.global.f32 	%f25, [%rd65];
	add.s64 	%rd66, %rd65, %rd63;
	ld.global.f32 	%f26, [%rd66];
	ld.global.f32 	%f27, [%rd138+-16];
	ld.global.f32 	%f28, [%rd138+-12];
	ld.global.f32 	%f29, [%rd138+-8];
	ld.global.f32 	%f30, [%rd138+-4];
	mul.f32 	%f31, %f24, %f28;
	fma.rn.f32 	%f32, %f23, %f27, %f31;
	fma.rn.f32 	%f33, %f25, %f29, %f32;
	fma.rn.f32 	%f34, %f26, %f30, %f33;
	add.f32 	%f35, %f115, %f34;
	add.s64 	%rd67, %rd66, %rd63;
	ld.global.f32 	%f36, [%rd67];
	add.s64 	%rd68, %rd67, %rd63;
	ld.global.f32 	%f37, [%rd68];
	add.s64 	%rd69, %rd68, %rd63;
	ld.global.f32 	%f38, [%rd69];
	add.s64 	%rd70, %rd69, %rd63;
	ld.global.f32 	%f39, [%rd70];
	ld.global.f32 	%f40, [%rd138];
	ld.global.f32 	%f41, [%rd138+4];
	ld.global.f32 	%f42, [%rd138+8];
	ld.global.f32 	%f43, [%rd138+12];
	mul.f32 	%f44, %f37, %f41;
	fma.rn.f32 	%f45, %f36, %f40, %f44;
	fma.rn.f32 	%f46, %f38, %f42, %f45;
	fma.rn.f32 	%f47, %f39, %f43, %f46;
	add.f32 	%f115, %f35, %f47;
	add.s64 	%rd141, %rd141, 8;
	add.s64 	%rd140, %rd140, -2;
	shl.b64 	%rd71, %rd49, 5;
	add.s64 	%rd139, %rd139, %rd71;
	add.s64 	%rd138, %rd138, 32;
	setp.eq.s64 	%p6, %rd140, 0;
	@%p6 bra 	$L__BB12_5;
	bra.uni 	$L__BB12_4;
$L__BB12_5:
	and.b64  	%rd72, %rd9, 4;
	setp.ne.s64 	%p7, %rd72, 0;
	@%p7 bra 	$L__BB12_7;
	ld.param.u64 	%rd128, [mul_at_bt_param_1];
	mad.lo.s64 	%rd73, %rd141, %rd49, %rd5;
	shl.b64 	%rd74, %rd73, 2;
	add.s64 	%rd75, %rd2, %rd74;
	ld.global.f32 	%f48, [%rd75];
	shl.b64 	%rd76, %rd49, 2;
	add.s64 	%rd77, %rd75, %rd76;
	ld.global.f32 	%f49, [%rd77];
	add.s64 	%rd78, %rd77, %rd76;
	ld.global.f32 	%f50, [%rd78];
	add.s64 	%rd79, %rd78, %rd76;
	ld.global.f32 	%f51, [%rd79];
	add.s64 	%rd80, %rd141, %rd7;
	cvta.to.global.u64 	%rd81, %rd128;
	shl.b64 	%rd82, %rd80, 2;
	add.s64 	%rd83, %rd81, %rd82;
	ld.global.f32 	%f52, [%rd83];
	ld.global.f32 	%f53, [%rd83+4];
	ld.global.f32 	%f54, [%rd83+8];
	ld.global.f32 	%f55, [%rd83+12];
	mul.f32 	%f56, %f49, %f53;
	fma.rn.f32 	%f57, %f48, %f52, %f56;
	fma.rn.f32 	%f58, %f50, %f54, %f57;
	fma.rn.f32 	%f59, %f51, %f55, %f58;
	add.f32 	%f115, %f115, %f59;
	add.s64 	%rd141, %rd141, 4;
$L__BB12_7:
	ld.param.u64 	%rd133, [mul_at_bt_param_5];
	setp.ge.u64 	%p8, %rd141, %rd133;
	@%p8 bra 	$L__BB12_19;
	ld.param.u64 	%rd134, [mul_at_bt_param_5];
	sub.s64 	%rd17, %rd134, %rd141;
	and.b64  	%rd18, %rd17, 7;
	sub.s64 	%rd84, %rd141, %rd134;
	setp.gt.u64 	%p9, %rd84, -8;
	@%p9 bra 	$L__BB12_11;
	ld.param.u64 	%rd129, [mul_at_bt_param_1];
	and.b64  	%rd144, %rd17, -8;
	mad.lo.s64 	%rd85, %rd141, %rd49, %rd3;
	add.s64 	%rd86, %rd85, %rd4;
	shl.b64 	%rd87, %rd86, 2;
	add.s64 	%rd143, %rd2, %rd87;
	shl.b64 	%rd21, %rd49, 5;
	add.s64 	%rd88, %rd141, %rd7;
	shl.b64 	%rd89, %rd88, 2;
	cvta.to.global.u64 	%rd90, %rd129;
	add.s64 	%rd91, %rd89, %rd90;
	add.s64 	%rd142, %rd91, 16;
	shl.b64 	%rd23, %rd49, 2;
$L__BB12_10:
	.pragma "nounroll";
	ld.global.f32 	%f61, [%rd143];
	ld.global.f32 	%f62, [%rd142+-16];
	fma.rn.f32 	%f63, %f61, %f62, %f115;
	add.s64 	%rd92, %rd143, %rd23;
	ld.global.f32 	%f64, [%rd92];
	ld.global.f32 	%f65, [%rd142+-12];
	fma.rn.f32 	%f66, %f64, %f65, %f63;
	add.s64 	%rd93, %rd92, %rd23;
	ld.global.f32 	%f67, [%rd93];
	ld.global.f32 	%f68, [%rd142+-8];
	fma.rn.f32 	%f69, %f67, %f68, %f66;
	add.s64 	%rd94, %rd93, %rd23;
	ld.global.f32 	%f70, [%rd94];
	ld.global.f32 	%f71, [%rd142+-4];
	fma.rn.f32 	%f72, %f70, %f71, %f69;
	add.s64 	%rd95, %rd94, %rd23;
	ld.global.f32 	%f73, [%rd95];
	ld.global.f32 	%f74, [%rd142];
	fma.rn.f32 	%f75, %f73, %f74, %f72;
	add.s64 	%rd96, %rd95, %rd23;
	ld.global.f32 	%f76, [%rd96];
	ld.global.f32 	%f77, [%rd142+4];
	fma.rn.f32 	%f78, %f76, %f77, %f75;
	add.s64 	%rd97, %rd96, %rd23;
	ld.global.f32 	%f79, [%rd97];
	ld.global.f32 	%f80, [%rd142+8];
	fma.rn.f32 	%f81, %f79, %f80, %f78;
	add.s64 	%rd98, %rd97, %rd23;
	ld.global.f32 	%f82, [%rd98];
	ld.global.f32 	%f83, [%rd142+12];
	fma.rn.f32 	%f115, %f82, %f83, %f81;
	add.s64 	%rd141, %rd141, 8;
	add.s64 	%rd144, %rd144, -8;
	add.s64 	%rd143, %rd143, %rd21;
	add.s64 	%rd142, %rd142, 32;
	setp.ne.s64 	%p10, %rd144, 0;
	@%p10 bra 	$L__BB12_10;
$L__BB12_11:
	setp.eq.s64 	%p11, %rd18, 0;
	@%p11 bra 	$L__BB12_19;
	ld.param.u64 	%rd130, [mul_at_bt_param_1];
	cvta.to.global.u64 	%rd41, %rd130;
	and.b64  	%rd42, %rd17, 3;
	setp.lt.u64 	%p12, %rd18, 4;
	@%p12 bra 	$L__BB12_14;
	mad.lo.s64 	%rd99, %rd141, %rd49, %rd5;
	shl.b64 	%rd100, %rd99, 2;
	add.s64 	%rd101, %rd2, %rd100;
	ld.global.f32 	%f85, [%rd101];
	add.s64 	%rd102, %rd141, %rd7;
	shl.b64 	%rd103, %rd102, 2;
	add.s64 	%rd104, %rd41, %rd103;
	ld.global.f32 	%f86, [%rd104];
	fma.rn.f32 	%f87, %f85, %f86, %f115;
	shl.b64 	%rd105, %rd49, 2;
	add.s64 	%rd106, %rd101, %rd105;
	ld.global.f32 	%f88, [%rd106];
	ld.global.f32 	%f89, [%rd104+4];
	fma.rn.f32 	%f90, %f88, %f89, %f87;
	add.s64 	%rd107, %rd106, %rd105;
	ld.global.f32 	%f91, [%rd107];
	ld.global.f32 	%f92, [%rd104+8];
	fma.rn.f32 	%f93, %f91, %f92, %f90;
	add.s64 	%rd108, %rd107, %rd105;
	ld.global.f32 	%f94, [%rd108];
	ld.global.f32 	%f95, [%rd104+12];
	fma.rn.f32 	%f115, %f94, %f95, %f93;
	add.s64 	%rd141, %rd141, 4;
$L__BB12_14:
	setp.eq.s64 	%p13, %rd42, 0;
	@%p13 bra 	$L__BB12_19;
	setp.eq.s64 	%p14, %rd42, 1;
	@%p14 bra 	$L__BB12_17;
	mad.lo.s64 	%rd109, %rd141, %rd49, %rd5;
	shl.b64 	%rd110, %rd109, 2;
	add.s64 	%rd111, %rd2, %rd110;
	ld.global.f32 	%f97, [%rd111];
	add.s64 	%rd112, %rd141, %rd7;
	shl.b64 	%rd113, %rd112, 2;
	add.s64 	%rd114, %rd41, %rd113;
	ld.global.f32 	%f98, [%rd114];
	fma.rn.f32 	%f99, %f97, %f98, %f115;
	shl.b64 	%rd115, %rd49, 2;
	add.s64 	%rd116, %rd111, %rd115;
	ld.global.f32 	%f100, [%rd116];
	ld.global.f32 	%f101, [%rd114+4];
	fma.rn.f32 	%f115, %f100, %f101, %f99;
	add.s64 	%rd141, %rd141, 2;
$L__BB12_17:
	and.b64  	%rd117, %rd17, 1;
	setp.eq.b64 	%p15, %rd117, 1;
	not.pred 	%p16, %p15;
	@%p16 bra 	$L__BB12_19;
	mad.lo.s64 	%rd118, %rd141, %rd49, %rd5;
	shl.b64 	%rd119, %rd118, 2;
	add.s64 	%rd120, %rd2, %rd119;
	ld.global.f32 	%f102, [%rd120];
	add.s64 	%rd121, %rd141, %rd7;
	shl.b64 	%rd122, %rd121, 2;
	add.s64 	%rd123, %rd41, %rd122;
	ld.global.f32 	%f103, [%rd123];
	fma.rn.f32 	%f115, %f102, %f103, %f115;
$L__BB12_19:
	ld.param.u64 	%rd131, [mul_at_bt_param_2];
	mad.lo.s64 	%rd124, %rd53, %rd5, %rd6;
	cvta.to.global.u64 	%rd125, %rd131;
	shl.b64 	%rd126, %rd124, 2;
	add.s64 	%rd127, %rd125, %rd126;
	st.global.f32 	[%rd127], %f115;
$L__BB12_20:
	ret;

}
	// .globl	mul_a_b_for_elems
.visible .entry mul_a_b_for_elems(
	.param .u64 .ptr .align 1 mul_a_b_for_elems_param_0,
	.param .u64 .ptr .align 1 mul_a_b_for_elems_param_1,
	.param .u64 .ptr .align 1 mul_a_b_for_elems_param_2,
	.param .u64 mul_a_b_for_elems_param_3,
	.param .u64 mul_a_b_for_elems_param_4
)
{
	.reg .pred 	%p<4>;
	.reg .b32 	%r<9>;
	.reg .b32 	%f<4>;
	.reg .b64 	%rd<19>;

	ld.param.u64 	%rd3, [mul_a_b_for_elems_param_0];
	ld.param.u64 	%rd4, [mul_a_b_for_elems_param_1];
	ld.param.u64 	%rd5, [mul_a_b_for_elems_param_2];
	ld.param.u64 	%rd7, [mul_a_b_for_elems_param_3];
	ld.param.u64 	%rd8, [mul_a_b_for_elems_param_4];
	mov.u32 	%r1, %ntid.x;
	mov.u32 	%r2, %ctaid.x;
	mul.wide.u32 	%rd9, %r1, %r2;
	mov.u32 	%r3, %tid.x;
	cvt.u64.u32 	%rd10, %r3;
	add.s64 	%rd1, %rd9, %rd10;
	mov.u32 	%r4, %ntid.y;
	mov.u32 	%r5, %ctaid.y;
	mov.u32 	%r6, %tid.y;
	mad.lo.s32 	%r7, %r4, %r5, %r6;
	cvt.u64.u32 	%rd2, %r7;
	setp.ge.u64 	%p1, %rd1, %rd7;
	setp.le.u64 	%p2, %rd8, %rd2;
	or.pred  	%p3, %p1, %p2;
	@%p3 bra 	$L__BB13_2;
	cvta.to.global.u64 	%rd11, %rd3;
	cvta.to.global.u64 	%rd12, %rd4;
	cvta.to.global.u64 	%rd13, %rd5;
	mad.lo.s64 	%rd14, %rd8, %rd1, %rd2;
	shl.b64 	%rd15, %rd14, 2;
	add.s64 	%rd16, %rd11, %rd15;
	ld.global.f32 	%f1, [%rd16];
	add.s64 	%rd17, %rd12, %rd15;
	ld.global.f32 	%f2, [%rd17];
	mul.f32 	%f3, %f1, %f2;
	add.s64 	%rd18, %rd13, %rd15;
	st.global.f32 	[%rd18], %f3;
$L__BB13_2:
	ret;

}
	// .globl	mul_at_b_for_elems
.visible .entry mul_at_b_for_elems(
	.param .u64 .ptr .align 1 mul_at_b_for_elems_param_0,
	.param .u64 .ptr .align 1 mul_at_b_for_elems_param_1,
	.param .u64 .ptr .align 1 mul_at_b_for_elems_param_2,
	.param .u64 mul_at_b_for_elems_param_3,
	.param .u64 mul_at_b_for_elems_param_4
)
{
	.reg .pred 	%p<4>;
	.reg .b32 	%r<9>;
	.reg .b32 	%f<4>;
	.reg .b64 	%rd<21>;

	ld.param.u64 	%rd3, [mul_at_b_for_elems_param_0];
	ld.param.u64 	%rd4, [mul_at_b_for_elems_param_1];
	ld.param.u64 	%rd5, [mul_at_b_for_elems_param_2];
	ld.param.u64 	%rd6, [mul_at_b_for_elems_param_3];
	ld.param.u64 	%rd8, [mul_at_b_for_elems_param_4];
	mov.u32 	%r1, %ntid.x;
	mov.u32 	%r2, %ctaid.x;
	mul.wide.u32 	%rd9, %r1, %r2;
	mov.u32 	%r3, %tid.x;
	cvt.u64.u32 	%rd10, %r3;
	add.s64 	%rd1, %rd9, %rd10;
	mov.u32 	%r4, %ntid.y;
	mov.u32 	%r5, %ctaid.y;
	mov.u32 	%r6, %tid.y;
	mad.lo.s32 	%r7, %r4, %r5, %r6;
	cvt.u64.u32 	%rd2, %r7;
	setp.ge.u64 	%p1, %rd1, %rd6;
	setp.le.u64 	%p2, %rd8, %rd2;
	or.pred  	%p3, %p1, %p2;
	@%p3 bra 	$L__BB14_2;
	cvta.to.global.u64 	%rd11, %rd3;
	cvta.to.global.u64 	%rd12, %rd4;
	cvta.to.global.u64 	%rd13, %rd5;
	mad.lo.s64 	%rd14, %rd6, %rd2, %rd1;
	shl.b64 	%rd15, %rd14, 2;
	add.s64 	%rd16, %rd11, %rd15;
	ld.global.f32 	%f1, [%rd16];
	mad.lo.s64 	%rd17, %rd8, %rd1, %rd2;
	shl.b64 	%rd18, %rd17, 2;
	add.s64 	%rd19, %rd12, %rd18;
	ld.global.f32 	%f2, [%rd19];
	mul.f32 	%f3, %f1, %f2;
	add.s64 	%rd20, %rd13, %rd18;
	st.global.f32 	[%rd20], %f3;
$L__BB14_2:
	ret;

}
	// .globl	mul_a_bt_for_elems
.visible .entry mul_a_bt_for_elems(
	.param .u64 .ptr .align 1 mul_a_bt_for_elems_param_0,
	.param .u64 .ptr .align 1 mul_a_bt_for_elems_param_1,
	.param .u64 .ptr .align 1 mul_a_bt_for_elems_param_2,
	.param .u64 mul_a_bt_for_elems_param_3,
	.param .u64 mul_a_bt_for_elems_param_4
)
{
	.reg .pred 	%p<4>;
	.reg .b32 	%r<9>;
	.reg .b32 	%f<4>;
	.reg .b64 	%rd<21>;

	ld.param.u64 	%rd3, [mul_a_bt_for_elems_param_0];
	ld.param.u64 	%rd4, [mul_a_bt_for_elems_param_1];
	ld.param.u64 	%rd5, [mul_a_bt_for_elems_param_2];
	ld.param.u64 	%rd6, [mul_a_bt_for_elems_param_3];
	ld.param.u64 	%rd8, [mul_a_bt_for_elems_param_4];
	mov.u32 	%r1, %ntid.x;
	mov.u32 	%r2, %ctaid.x;
	mul.wide.u32 	%rd9, %r1, %r2;
	mov.u32 	%r3, %tid.x;
	cvt.u64.u32 	%rd10, %r3;
	add.s64 	%rd1, %rd9, %rd10;
	mov.u32 	%r4, %ntid.y;
	mov.u32 	%r5, %ctaid.y;
	mov.u32 	%r6, %tid.y;
	mad.lo.s32 	%r7, %r4, %r5, %r6;
	cvt.u64.u32 	%rd2, %r7;
	setp.ge.u64 	%p1, %rd1, %rd6;
	setp.le.u64 	%p2, %rd8, %rd2;
	or.pred  	%p3, %p1, %p2;
	@%p3 bra 	$L__BB15_2;
	cvta.to.global.u64 	%rd11, %rd3;
	cvta.to.global.u64 	%rd12, %rd4;
	cvta.to.global.u64 	%rd13, %rd5;
	mad.lo.s64 	%rd14, %rd8, %rd1, %rd2;
	shl.b64 	%rd15, %rd14, 2;
	add.s64 	%rd16, %rd11, %rd15;
	ld.global.f32 	%f1, [%rd16];
	mad.lo.s64 	%rd17, %rd6, %rd2, %rd1;
	shl.b64 	%rd18, %rd17, 2;
	add.s64 	%rd19, %rd12, %rd18;
	ld.global.f32 	%f2, [%rd19];
	mul.f32 	%f3, %f1, %f2;
	add.s64 	%rd20, %rd13, %rd15;
	st.global.f32 	[%rd20], %f3;
$L__BB15_2:
	ret;

}
	// .globl	mul_at_bt_for_elems
.visible .entry mul_at_bt_for_elems(
	.param .u64 .ptr .align 1 mul_at_bt_for_elems_param_0,
	.param .u64 .ptr .align 1 mul_at_bt_for_elems_param_1,
	.param .u64 .ptr .align 1 mul_at_bt_for_elems_param_2,
	.param .u64 mul_at_bt_for_elems_param_3,
	.param .u64 mul_at_bt_for_elems_param_4
)
{
	.reg .pred 	%p<4>;
	.reg .b32 	%r<9>;
	.reg .b32 	%f<4>;
	.reg .b64 	%rd<21>;

	ld.param.u64 	%rd3, [mul_at_bt_for_elems_param_0];
	ld.param.u64 	%rd4, [mul_at_bt_for_elems_param_1];
	ld.param.u64 	%rd5, [mul_at_bt_for_elems_param_2];
	ld.param.u64 	%rd6, [mul_at_bt_for_elems_param_3];
	ld.param.u64 	%rd8, [mul_at_bt_for_elems_param_4];
	mov.u32 	%r1, %ntid.x;
	mov.u32 	%r2, %ctaid.x;
	mul.wide.u32 	%rd9, %r1, %r2;
	mov.u32 	%r3, %tid.x;
	cvt.u64.u32 	%rd10, %r3;
	add.s64 	%rd1, %rd9, %rd10;
	mov.u32 	%r4, %ntid.y;
	mov.u32 	%r5, %ctaid.y;
	mov.u32 	%r6, %tid.y;
	mad.lo.s32 	%r7, %r4, %r5, %r6;
	cvt.u64.u32 	%rd2, %r7;
	setp.ge.u64 	%p1, %rd1, %rd6;
	setp.le.u64 	%p2, %rd8, %rd2;
	or.pred  	%p3, %p1, %p2;
	@%p3 bra 	$L__BB16_2;
	cvta.to.global.u64 	%rd11, %rd3;
	cvta.to.global.u64 	%rd12, %rd4;
	cvta.to.global.u64 	%rd13, %rd5;
	mad.lo.s64 	%rd14, %rd6, %rd2, %rd1;
	shl.b64 	%rd15, %rd14, 2;
	add.s64 	%rd16, %rd11, %rd15;
	ld.global.f32 	%f1, [%rd16];
	add.s64 	%rd17, %rd12, %rd15;
	ld.global.f32 	%f2, [%rd17];
	div.rn.f32 	%f3, %f1, %f2;
	mad.lo.s64 	%rd18, %rd8, %rd1, %rd2;
	shl.b64 	%rd19, %rd18, 2;
	add.s64 	%rd20, %rd13, %rd19;
	st.global.f32 	[%rd20], %f3;
$L__BB16_2:
	ret;

}
	// .globl	div_a_b_for_elems
.visible .entry div_a_b_for_elems(
	.param .u64 .ptr .align 1 div_a_b_for_elems_param_0,
	.param .u64 .ptr .align 1 div_a_b_for_elems_param_1,
	.param .u64 .ptr .align 1 div_a_b_for_elems_param_2,
	.param .u64 div_a_b_for_elems_param_3,
	.param .u64 div_a_b_for_elems_param_4
)
{
	.reg .pred 	%p<4>;
	.reg .b32 	%r<9>;
	.reg .b32 	%f<4>;
	.reg .b64 	%rd<19>;

	ld.param.u64 	%rd3, [div_a_b_for_elems_param_0];
	ld.param.u64 	%rd4, [div_a_b_for_elems_param_1];
	ld.param.u64 	%rd5, [div_a_b_for_elems_param_2];
	ld.param.u64 	%rd7, [div_a_b_for_elems_param_3];
	ld.param.u64 	%rd8, [div_a_b_for_elems_param_4];
	mov.u32 	%r1, %ntid.x;
	mov.u32 	%r2, %ctaid.x;
	mul.wide.u32 	%rd9, %r1, %r2;
	mov.u32 	%r3, %tid.x;
	cvt.u64.u32 	%rd10, %r3;
	add.s64 	%rd1, %rd9, %rd10;
	mov.u32 	%r4, %ntid.y;
	mov.u32 	%r5, %ctaid.y;
	mov.u32 	%r6, %tid.y;
	mad.lo.s32 	%r7, %r4, %r5, %r6;
	cvt.u64.u32 	%rd2, %r7;
	setp.ge.u64 	%p1, %rd1, %rd7;
	setp.le.u64 	%p2, %rd8, %rd2;
	or.pred  	%p3, %p1, %p2;
	@%p3 bra 	$L__BB17_2;
	cvta.to.global.u64 	%rd11, %rd3;
	cvta.to.global.u64 	%rd12, %rd4;
	cvta.to.global.u64 	%rd13, %rd5;
	mad.lo.s64 	%rd14, %rd8, %rd1, %rd2;
	shl.b64 	%rd15, %rd14, 2;
	add.s64 	%rd16, %rd11, %rd15;
	ld.global.f32 	%f1, [%rd16];
	add.s64 	%rd17, %rd12, %rd15;
	ld.global.f32 	%f2, [%rd17];
	div.rn.f32 	%f3, %f1, %f2;
	add.s64 	%rd18, %rd13, %rd15;
	st.global.f32 	[%rd18], %f3;
$L__BB17_2:
	ret;

}
	// .globl	div_at_b_for_elems
.visible .entry div_at_b_for_elems(
	.param .u64 .ptr .align 1 div_at_b_for_elems_param_0,
	.param .u64 .ptr .align 1 div_at_b_for_elems_param_1,
	.param .u64 .ptr .align 1 div_at_b_for_elems_param_2,
	.param .u64 div_at_b_for_elems_param_3,
	.param .u64 div_at_b_for_elems_param_4
)
{
	.reg .pred 	%p<4>;
	.reg .b32 	%r<9>;
	.reg .b32 	%f<4>;
	.reg .b64 	%rd<21>;

	ld.param.u64 	%rd3, [div_at_b_for_elems_param_0];
	ld.param.u64 	%rd4, [div_at_b_for_elems_param_1];
	ld.param.u64 	%rd5, [div_at_b_for_elems_param_2];
	ld.param.u64 	%rd6, [div_at_b_for_elems_param_3];
	ld.param.u64 	%rd8, [div_at_b_for_elems_param_4];
	mov.u32 	%r1, %ntid.x;
	mov.u32 	%r2, %ctaid.x;
	mul.wide.u32 	%rd9, %r1, %r2;
	mov.u32 	%r3, %tid.x;
	cvt.u64.u32 	%rd10, %r3;
	add.s64 	%rd1, %rd9, %rd10;
	mov.u32 	%r4, %ntid.y;
	mov.u32 	%r5, %ctaid.y;
	mov.u32 	%r6, %tid.y;
	mad.lo.s32 	%r7, %r4, %r5, %r6;
	cvt.u64.u32 	%rd2, %r7;
	setp.ge.u64 	%p1, %rd1, %rd6;
	setp.le.u64 	%p2, %rd8, %rd2;
	or.pred  	%p3, %p1, %p2;
	@%p3 bra 	$L__BB18_2;
	cvta.to.global.u64 	%rd11, %rd3;
	cvta.to.global.u64 	%rd12, %rd4;
	cvta.to.global.u64 	%rd13, %rd5;
	mad.lo.s64 	%rd14, %rd6, %rd2, %rd1;
	shl.b64 	%rd15, %rd14, 2;
	add.s64 	%rd16, %rd11, %rd15;
	ld.global.f32 	%f1, [%rd16];
	mad.lo.s64 	%rd17, %rd8, %rd1, %rd2;
	shl.b64 	%rd18, %rd17, 2;
	add.s64 	%rd19, %rd12, %rd18;
	ld.global.f32 	%f2, [%rd19];
	div.rn.f32 	%f3, %f1, %f2;
	add.s64 	%rd20, %rd13, %rd18;
	st.global.f32 	[%rd20], %f3;
$L__BB18_2:
	ret;

}
	// .globl	div_a_bt_for_elems
.visible .entry div_a_bt_for_elems(
	.param .u64 .ptr .align 1 div_a_bt_for_elems_param_0,
	.param .u64 .ptr .align 1 div_a_bt_for_elems_param_1,
	.param .u64 .ptr .align 1 div_a_bt_for_elems_param_2,
	.param .u64 div_a_bt_for_elems_param_3,
	.param .u64 div_a_bt_for_elems_param_4
)
{
	.reg .pred 	%p<4>;
	.reg .b32 	%r<9>;
	.reg .b32 	%f<4>;
	.reg .b64 	%rd<21>;

	ld.param.u64 	%rd3, [div_a_bt_for_elems_param_0];
	ld.param.u64 	%rd4, [div_a_bt_for_elems_param_1];
	ld.param.u64 	%rd5, [div_a_bt_for_elems_param_2];
	ld.param.u64 	%rd6, [div_a_bt_for_elems_param_3];
	ld.param.u64 	%rd8, [div_a_bt_for_elems_param_4];
	mov.u32 	%r1, %ntid.x;
	mov.u32 	%r2, %ctaid.x;
	mul.wide.u32 	%rd9, %r1, %r2;
	mov.u32 	%r3, %tid.x;
	cvt.u64.u32 	%rd10, %r3;
	add.s64 	%rd1, %rd9, %rd10;
	mov.u32 	%r4, %ntid.y;
	mov.u32 	%r5, %ctaid.y;
	mov.u32 	%r6, %tid.y;
	mad.lo.s32 	%r7, %r4, %r5, %r6;
	cvt.u64.u32 	%rd2, %r7;
	setp.ge.u64 	%p1, %rd1, %rd6;
	setp.le.u64 	%p2, %rd8, %rd2;
	or.pred  	%p3, %p1, %p2;
	@%p3 bra 	$L__BB19_2;
	cvta.to.global.u64 	%rd11, %rd3;
	cvta.to.global.u64 	%rd12, %rd4;
	cvta.to.global.u64 	%rd13, %rd5;
	mad.lo.s64 	%rd14, %rd8, %rd1, %rd2;
	shl.b64 	%rd15, %rd14, 2;
	add.s64 	%rd16, %rd11, %rd15;
	ld.global.f32 	%f1, [%rd16];
	mad.lo.s64 	%rd17, %rd6, %rd2, %rd1;
	shl.b64 	%rd18, %rd17, 2;
	add.s64 	%rd19, %rd12, %rd18;
	ld.global.f32 	%f2, [%rd19];
	mul.f32 	%f3, %f1, %f2;
	add.s64 	%rd20, %rd13, %rd15;
	st.global.f32 	[%rd20], %f3;
$L__BB19_2:
	ret;

}
	// .globl	div_at_bt_for_elems
.visible .entry div_at_bt_for_elems(
	.param .u64 .ptr .align 1 div_at_bt_for_elems_param_0,
	.param .u64 .ptr .align 1 div_at_bt_for_elems_param_1,
	.param .u64 .ptr .align 1 div_at_bt_for_elems_param_2,
	.param .u64 div_at_bt_for_elems_param_3,
	.param .u64 div_at_bt_for_elems_param_4
)
{
	.reg .pred 	%p<4>;
	.reg .b32 	%r<9>;
	.reg .b32 	%f<4>;
	.reg .b64 	%rd<21>;

	ld.param.u64 	%rd3, [div_at_bt_for_elems_param_0];
	ld.param.u64 	%rd4, [div_at_bt_for_elems_param_1];
	ld.param.u64 	%rd5, [div_at_bt_for_elems_param_2];
	ld.param.u64 	%rd6, [div_at_bt_for_elems_param_3];
	ld.param.u64 	%rd8, [div_at_bt_for_elems_param_4];
	mov.u32 	%r1, %ntid.x;
	mov.u32 	%r2, %ctaid.x;
	mul.wide.u32 	%rd9, %r1, %r2;
	mov.u32 	%r3, %tid.x;
	cvt.u64.u32 	%rd10, %r3;
	add.s64 	%rd1, %rd9, %rd10;
	mov.u32 	%r4, %ntid.y;
	mov.u32 	%r5, %ctaid.y;
	mov.u32 	%r6, %tid.y;
	mad.lo.s32 	%r7, %r4, %r5, %r6;
	cvt.u64.u32 	%rd2, %r7;
	setp.ge.u64 	%p1, %rd1, %rd6;
	setp.le.u64 	%p2, %rd8, %rd2;
	or.pred  	%p3, %p1, %p2;
	@%p3 bra 	$L__BB20_2;
	cvta.to.global.u64 	%rd11, %rd3;
	cvta.to.global.u64 	%rd12, %rd4;
	cvta.to.global.u64 	%rd13, %rd5;
	mad.lo.s64 	%rd14, %rd6, %rd2, %rd1;
	shl.b64 	%rd15, %rd14, 2;
	add.s64 	%rd16, %rd11, %rd15;
	ld.global.f32 	%f1, [%rd16];
	add.s64 	%rd17, %rd12, %rd15;
	ld.global.f32 	%f2, [%rd17];
	div.rn.f32 	%f3, %f1, %f2;
	mad.lo.s64 	%rd18, %rd8, %rd1, %rd2;
	shl.b64 	%rd19, %rd18, 2;
	add.s64 	%rd20, %rd13, %rd19;
	st.global.f32 	[%rd20], %f3;
$L__BB20_2:
	ret;

}
	// .globl	add_a_b_for_scalar
.visible .entry add_a_b_for_scalar(
	.param .u64 .ptr .align 1 add_a_b_for_scalar_param_0,
	.param .f32 add_a_b_for_scalar_param_1,
	.param .u64 .ptr .align 1 add_a_b_for_scalar_param_2,
	.param .u64 add_a_b_for_scalar_param_3,
	.param .u64 add_a_b_for_scalar_param_4
)
{
	.reg .pred 	%p<4>;
	.reg .b32 	%r<9>;
	.reg .b32 	%f<4>;
	.reg .b64 	%rd<16>;

	ld.param.u64 	%rd3, [add_a_b_for_scalar_param_0];
	ld.param.f32 	%f1, [add_a_b_for_scalar_param_1];
	ld.param.u64 	%rd4, [add_a_b_for_scalar_param_2];
	ld.param.u64 	%rd6, [add_a_b_for_scalar_param_3];
	ld.param.u64 	%rd7, [add_a_b_for_scalar_param_4];
	mov.u32 	%r1, %ntid.x;
	mov.u32 	%r2, %ctaid.x;
	mul.wide.u32 	%rd8, %r1, %r2;
	mov.u32 	%r3, %tid.x;
	cvt.u64.u32 	%rd9, %r3;
	add.s64 	%rd1, %rd8, %rd9;
	mov.u32 	%r4, %ntid.y;
	mov.u32 	%r5, %ctaid.y;
	mov.u32 	%r6, %tid.y;
	mad.lo.s32 	%r7, %r4, %r5, %r6;
	cvt.u64.u32 	%rd2, %r7;
	setp.ge.u64 	%p1, %rd1, %rd6;
	setp.le.u64 	%p2, %rd7, %rd2;
	or.pred  	%p3, %p1, %p2;
	@%p3 bra 	$L__BB21_2;
	cvta.to.global.u64 	%rd10, %rd3;
	cvta.to.global.u64 	%rd11, %rd4;
	mad.lo.s64 	%rd12, %rd7, %rd1, %rd2;
	shl.b64 	%rd13, %rd12, 2;
	add.s64 	%rd14, %rd10, %rd13;
	ld.global.f32 	%f2, [%rd14];
	add.f32 	%f3, %f1, %f2;
	add.s64 	%rd15, %rd11, %rd13;
	st.global.f32 	[%rd15], %f3;
$L__BB21_2:
	ret;

}
	// .globl	add_at_b_for_scalar
.visible .entry add_at_b_for_scalar(
	.param .u64 .ptr .align 1 add_at_b_for_scalar_param_0,
	.param .f32 add_at_b_for_scalar_param_1,
	.param .u64 .ptr .align 1 add_at_b_for_scalar_param_2,
	.param .u64 add_at_b_for_scalar_param_3,
	.param .u64 add_at_b_for_scalar_param_4
)
{
	.reg .pred 	%p<4>;
	.reg .b32 	%r<9>;
	.reg .b32 	%f<4>;
	.reg .b64 	%rd<18>;

	ld.param.u64 	%rd3, [add_at_b_for_scalar_param_0];
	ld.param.f32 	%f1, [add_at_b_for_scalar_param_1];
	ld.param.u64 	%rd4, [add_at_b_for_scalar_param_2];
	ld.param.u64 	%rd5, [add_at_b_for_scalar_param_3];
	ld.param.u64 	%rd7, [add_at_b_for_scalar_param_4];
	mov.u32 	%r1, %ntid.x;
	mov.u32 	%r2, %ctaid.x;
	mul.wide.u32 	%rd8, %r1, %r2;
	mov.u32 	%r3, %tid.x;
	cvt.u64.u32 	%rd9, %r3;
	add.s64 	%rd1, %rd8, %rd9;
	mov.u32 	%r4, %ntid.y;
	mov.u32 	%r5, %ctaid.y;
	mov.u32 	%r6, %tid.y;
	mad.lo.s32 	%r7, %r4, %r5, %r6;
	cvt.u64.u32 	%rd2, %r7;
	setp.ge.u64 	%p1, %rd1, %rd5;
	setp.le.u64 	%p2, %rd7, %rd2;
	or.pred  	%p3, %p1, %p2;
	@%p3 bra 	$L__BB22_2;
	cvta.to.global.u64 	%rd10, %rd3;
	cvta.to.global.u64 	%rd11, %rd4;
	mad.lo.s64 	%rd12, %rd5, %rd2, %rd1;
	shl.b64 	%rd13, %rd12, 2;
	add.s64 	%rd14, %rd10, %rd13;
	ld.global.f32 	%f2, [%rd14];
	add.f32 	%f3, %f1, %f2;
	mad.lo.s64 	%rd15, %rd7, %rd1, %rd2;
	shl.b64 	%rd16, %rd15, 2;
	add.s64 	%rd17, %rd11, %rd16;
	st.global.f32 	[%rd17], %f3;
$L__BB22_2:
	ret;

}
	// .globl	sub_a_b_for_scalar
.visible .entry sub_a_b_for_scalar(
	.param .u64 .ptr .align 1 sub_a_b_for_scalar_param_0,
	.param .f32 sub_a_b_for_scalar_param_1,
	.param .u64 .ptr .align 1 sub_a_b_for_scalar_param_2,
	.param .u64 sub_a_b_for_scalar_param_3,
	.param .u64 sub_a_b_for_scalar_param_4
)
{
	.reg .pred 	%p<4>;
	.reg .b32 	%r<9>;
	.reg .b32 	%f<4>;
	.reg .b64 	%rd<16>;

	ld.param.u64 	%rd3, [sub_a_b_for_scalar_param_0];
	ld.param.f32 	%f1, [sub_a_b_for_scalar_param_1];
	ld.param.u64 	%rd4, [sub_a_b_for_scalar_param_2];
	ld.param.u64 	%rd6, [sub_a_b_for_scalar_param_3];
	ld.param.u64 	%rd7, [sub_a_b_for_scalar_param_4];
	mov.u32 	%r1, %ntid.x;
	mov.u32 	%r2, %ctaid.x;
	mul.wide.u32 	%rd8, %r1, %r2;
	mov.u32 	%r3, %tid.x;
	cvt.u64.u32 	%rd9, %r3;
	add.s64 	%rd1, %rd8, %rd9;
	mov.u32 	%r4, %ntid.y;
	mov.u32 	%r5, %ctaid.y;
	mov.u32 	%r6, %tid.y;
	mad.lo.s32 	%r7, %r4, %r5, %r6;
	cvt.u64.u32 	%rd2, %r7;
	setp.ge.u64 	%p1, %rd1, %rd6;
	setp.le.u64 	%p2, %rd7, %rd2;
	or.pred  	%p3, %p1, %p2;
	@%p3 bra 	$L__BB23_2;
	cvta.to.global.u64 	%rd10, %rd3;
	cvta.to.global.u64 	%rd11, %rd4;
	mad.lo.s64 	%rd12, %rd7, %rd1, %rd2;
	shl.b64 	%rd13, %rd12, 2;
	add.s64 	%rd14, %rd10, %rd13;
	ld.global.f32 	%f2, [%rd14];
	sub.f32 	%f3, %f2, %f1;
	add.s64 	%rd15, %rd11, %rd13;
	st.global.f32 	[%rd15], %f3;
$L__BB23_2:
	ret;

}
	// .globl	sub_at_b_for_scalar
.visible .entry sub_at_b_for_scalar(
	.param .u64 .ptr .align 1 sub_at_b_for_scalar_param_0,
	.param .f32 sub_at_b_for_scalar_param_1,
	.param .u64 .ptr .align 1 sub_at_b_for_scalar_param_2,
	.param .u64 sub_at_b_for_scalar_param_3,
	.param .u64 sub_at_b_for_scalar_param_4
)
{
	.reg .pred 	%p<4>;
	.reg .b32 	%r<9>;
	.reg .b32 	%f<4>;
	.reg .b64 	%rd<18>;

	ld.param.u64 	%rd3, [sub_at_b_for_scalar_param_0];
	ld.param.f32 	%f1, [sub_at_b_for_scalar_param_1];
	ld.param.u64 	%rd4, [sub_at_b_for_scalar_param_2];
	ld.param.u64 	%rd5, [sub_at_b_for_scalar_param_3];
	ld.param.u64 	%rd7, [sub_at_b_for_scalar_param_4];
	mov.u32 	%r1, %ntid.x;
	mov.u32 	%r2, %ctaid.x;
	mul.wide.u32 	%rd8, %r1, %r2;
	mov.u32 	%r3, %tid.x;
	cvt.u64.u32 	%rd9, %r3;
	add.s64 	%rd1, %rd8, %rd9;
	mov.u32 	%r4, %ntid.y;
	mov.u32 	%r5, %ctaid.y;
	mov.u32 	%r6, %tid.y;
	mad.lo.s32 	%r7, %r4, %r5, %r6;
	cvt.u64.u32 	%rd2, %r7;
	setp.ge.u64 	%p1, %rd1, %rd5;
	setp.le.u64 	%p2, %rd7, %rd2;
	or.pred  	%p3, %p1, %p2;
	@%p3 bra 	$L__BB24_2;
	cvta.to.global.u64 	%rd10, %rd3;
	cvta.to.global.u64 	%rd11, %rd4;
	mad.lo.s64 	%rd12, %rd5, %rd2, %rd1;
	shl.b64 	%rd13, %rd12, 2;
	add.s64 	%rd14, %rd10, %rd13;
	ld.global.f32 	%f2, [%rd14];
	sub.f32 	%f3, %f2, %f1;
	mad.lo.s64 	%rd15, %rd7, %rd1, %rd2;
	shl.b64 	%rd16, %rd15, 2;
	add.s64 	%rd17, %rd11, %rd16;
	st.global.f32 	[%rd17], %f3;
$L__BB24_2:
	ret;

}
	// .globl	rsub_a_b_for_scalar
.visible .entry rsub_a_b_for_scalar(
	.param .u64 .ptr .align 1 rsub_a_b_for_scalar_param_0,
	.param .f32 rsub_a_b_for_scalar_param_1,
	.param .u64 .ptr .align 1 rsub_a_b_for_scalar_param_2,
	.param .u64 rsub_a_b_for_scalar_param_3,
	.param .u64 rsub_a_b_for_scalar_param_4
)
{
	.reg .pred 	%p<4>;
	.reg .b32 	%r<9>;
	.reg .b32 	%f<4>;
	.reg .b64 	%rd<16>;

	ld.param.u64 	%rd3, [rsub_a_b_for_scalar_param_0];
	ld.param.f32 	%f1, [rsub_a_b_for_scalar_param_1];
	ld.param.u64 	%rd4, [rsub_a_b_for_scalar_param_2];
	ld.param.u64 	%rd6, [rsub_a_b_for_scalar_param_3];
	ld.param.u64 	%rd7, [rsub_a_b_for_scalar_param_4];
	mov.u32 	%r1, %ntid.x;
	mov.u32 	%r2, %ctaid.x;
	mul.wide.u32 	%rd8, %r1, %r2;
	mov.u32 	%r3, %tid.x;
	cvt.u64.u32 	%rd9, %r3;
	add.s64 	%rd1, %rd8, %rd9;
	mov.u32 	%r4, %ntid.y;
	mov.u32 	%r5, %ctaid.y;
	mov.u32 	%r6, %tid.y;
	mad.lo.s32 	%r7, %r4, %r5, %r6;
	cvt.u64.u32 	%rd2, %r7;
	setp.ge.u64 	%p1, %rd1, %rd6;
	setp.le.u64 	%p2, %rd7, %rd2;
	or.pred  	%p3, %p1, %p2;
	@%p3 bra 	$L__BB25_2;
	cvta.to.global.u64 	%rd10, %rd3;
	cvta.to.global.u64 	%rd11, %rd4;
	mad.lo.s64 	%rd12, %rd7, %rd1, %rd2;
	shl.b64 	%rd13, %rd12, 2;
	add.s64 	%rd14, %rd10, %rd13;
	ld.global.f32 	%f2, [%rd14];
	sub.f32 	%f3, %f1, %f2;
	add.s64 	%rd15, %rd11, %rd13;
	st.global.f32 	[%rd15], %f3;
$L__BB25_2:
	ret;

}
	// .globl	rsub_at_b_for_scalar
.visible .entry rsub_at_b_for_scalar(
	.param .u64 .ptr .align 1 rsub_at_b_for_scalar_param_0,
	.param .f32 rsub_at_b_for_scalar_param_1,
	.param .u64 .ptr .align 1 rsub_at_b_for_scalar_param_2,
	.param .u64 rsub_at_b_for_scalar_param_3,
	.param .u64 rsub_at_b_for_scalar_param_4
)
{
	.reg .pred 	%p<4>;
	.reg .b32 	%r<9>;
	.reg .b32 	%f<4>;
	.reg .b64 	%rd<18>;

	ld.param.u64 	%rd3, [rsub_at_b_for_scalar_param_0];
	ld.param.f32 	%f1, [rsub_at_b_for_scalar_param_1];
	ld.param.u64 	%rd4, [rsub_at_b_for_scalar_param_2];
	ld.param.u64 	%rd5, [rsub_at_b_for_scalar_param_3];
	ld.param.u64 	%rd7, [rsub_at_b_for_scalar_param_4];
	mov.u32 	%r1, %ntid.x;
	mov.u32 	%r2, %ctaid.x;
	mul.wide.u32 	%rd8, %r1, %r2;
	mov.u32 	%r3, %tid.x;
	cvt.u64.u32 	%rd9, %r3;
	add.s64 	%rd1, %rd8, %rd9;
	mov.u32 	%r4, %ntid.y;
	mov.u32 	%r5, %ctaid.y;
	mov.u32 	%r6, %tid.y;
	mad.lo.s32 	%r7, %r4, %r5, %r6;
	cvt.u64.u32 	%rd2, %r7;
	setp.ge.u64 	%p1, %rd1, %rd5;
	setp.le.u64 	%p2, %rd7, %rd2;
	or.pred  	%p3, %p1, %p2;
	@%p3 bra 	$L__BB26_2;
	cvta.to.global.u64 	%rd10, %rd3;
	cvta.to.global.u64 	%rd11, %rd4;
	mad.lo.s64 	%rd12, %rd5, %rd2, %rd1;
	shl.b64 	%rd13, %rd12, 2;
	add.s64 	%rd14, %rd10, %rd13;
	ld.global.f32 	%f2, [%rd14];
	sub.f32 	%f3, %f1, %f2;
	mad.lo.s64 	%rd15, %rd7, %rd1, %rd2;
	shl.b64 	%rd16, %rd15, 2;
	add.s64 	%rd17, %rd11, %rd16;
	st.global.f32 	[%rd17], %f3;
$L__BB26_2:
	ret;

}
	// .globl	mul_a_b_for_scalar
.visible .entry mul_a_b_for_scalar(
	.param .u64 .ptr .align 1 mul_a_b_for_scalar_param_0,
	.param .f32 mul_a_b_for_scalar_param_1,
	.param .u64 .ptr .align 1 mul_a_b_for_scalar_param_2,
	.param .u64 mul_a_b_for_scalar_param_3,
	.param .u64 mul_a_b_for_scalar_param_4
)
{
	.reg .pred 	%p<4>;
	.reg .b32 	%r<9>;
	.reg .b32 	%f<4>;
	.reg .b64 	%rd<16>;

	ld.param.u64 	%rd3, [mul_a_b_for_scalar_param_0];
	ld.param.f32 	%f1, [mul_a_b_for_scalar_param_1];
	ld.param.u64 	%rd4, [mul_a_b_for_scalar_param_2];
	ld.param.u64 	%rd6, [mul_a_b_for_scalar_param_3];
	ld.param.u64 	%rd7, [mul_a_b_for_scalar_param_4];
	mov.u32 	%r1, %ntid.x;
	mov.u32 	%r2, %ctaid.x;
	mul.wide.u32 	%rd8, %r1, %r2;
	mov.u32 	%r3, %tid.x;
	cvt.u64.u32 	%rd9, %r3;
	add.s64 	%rd1, %rd8, %rd9;
	mov.u32 	%r4, %ntid.y;
	mov.u32 	%r5, %ctaid.y;
	mov.u32 	%r6, %tid.y;
	mad.lo.s32 	%r7, %r4, %r5, %r6;
	cvt.u64.u32 	%rd2, %r7;
	setp.ge.u64 	%p1, %rd1, %rd6;
	setp.le.u64 	%p2, %rd7, %rd2;
	or.pred  	%p3, %p1, %p2;
	@%p3 bra 	$L__BB27_2;
	cvta.to.global.u64 	%rd10, %rd3;
	cvta.to.global.u64 	%rd11, %rd4;
	mad.lo.s64 	%rd12, %rd7, %rd1, %rd2;
	shl.b64 	%rd13, %rd12, 2;
	add.s64 	%rd14, %rd10, %rd13;
	ld.global.f32 	%f2, [%rd14];
	mul.f32 	%f3, %f1, %f2;
	add.s64 	%rd15, %rd11, %rd13;
	st.global.f32 	[%rd15], %f3;
$L__BB27_2:
	ret;

}
	// .globl	mul_at_b_for_scalar
.visible .entry mul_at_b_for_scalar(
	.param .u64 .ptr .align 1 mul_at_b_for_scalar_param_0,
	.param .f32 mul_at_b_for_scalar_param_1,
	.param .u64 .ptr .align 1 mul_at_b_for_scalar_param_2,
	.param .u64 mul_at_b_for_scalar_param_3,
	.param .u64 mul_at_b_for_scalar_param_4
)
{
	.reg .pred 	%p<4>;
	.reg .b32 	%r<9>;
	.reg .b32 	%f<4>;
	.reg .b64 	%rd<18>;

	ld.param.u64 	%rd3, [mul_at_b_for_scalar_param_0];
	ld.param.f32 	%f1, [mul_at_b_for_scalar_param_1];
	ld.param.u64 	%rd4, [mul_at_b_for_scalar_param_2];
	ld.param.u64 	%rd5, [mul_at_b_for_scalar_param_3];
	ld.param.u64 	%rd7, [mul_at_b_for_scalar_param_4];
	mov.u32 	%r1, %ntid.x;
	mov.u32 	%r2, %ctaid.x;
	mul.wide.u32 	%rd8, %r1, %r2;
	mov.u32 	%r3, %tid.x;
	cvt.u64.u32 	%rd9, %r3;
	add.s64 	%rd1, %rd8, %rd9;
	mov.u32 	%r4, %ntid.y;
	mov.u32 	%r5, %ctaid.y;
	mov.u32 	%r6, %tid.y;
	mad.lo.s32 	%r7, %r4, %r5, %r6;
	cvt.u64.u32 	%rd2, %r7;
	setp.ge.u64 	%p1, %rd1, %rd5;
	setp.le.u64 	%p2, %rd7, %rd2;
	or.pred  	%p3, %p1, %p2;
	@%p3 bra 	$L__BB28_2;
	cvta.to.global.u64 	%rd10, %rd3;
	cvta.to.global.u64 	%rd11, %rd4;
	mad.lo.s64 	%rd12, %rd5, %rd2, %rd1;
	shl.b64 	%rd13, %rd12, 2;
	add.s64 	%rd14, %rd10, %rd13;
	ld.global.f32 	%f2, [%rd14];
	mul.f32 	%f3, %f1, %f2;
	mad.lo.s64 	%rd15, %rd7, %rd1, %rd2;
	shl.b64 	%rd16, %rd15, 2;
	add.s64 	%rd17, %rd11, %rd16;
	st.global.f32 	[%rd17], %f3;
$L__BB28_2:
	ret;

}
	// .globl	div_a_b_for_scalar
.visible .entry div_a_b_for_scalar(
	.param .u64 .ptr .align 1 div_a_b_for_scalar_param_0,
	.param .f32 div_a_b_for_scalar_param_1,
	.param .u64 .ptr .align 1 div_a_b_for_scalar_param_2,
	.param .u64 div_a_b_for_scalar_param_3,
	.param .u64 div_a_b_for_scalar_param_4
)
{
	.reg .pred 	%p<4>;
	.reg .b32 	%r<9>;
	.reg .b32 	%f<4>;
	.reg .b64 	%rd<16>;

	ld.param.u64 	%rd3, [div_a_b_for_scalar_param_0];
	ld.param.f32 	%f1, [div_a_b_for_scalar_param_1];
	ld.param.u64 	%rd4, [div_a_b_for_scalar_param_2];
	ld.param.u64 	%rd6, [div_a_b_for_scalar_param_3];
	ld.param.u64 	%rd7, [div_a_b_for_scalar_param_4];
	mov.u32 	%r1, %ntid.x;
	mov.u32 	%r2, %ctaid.x;
	mul.wide.u32 	%rd8, %r1, %r2;
	mov.u32 	%r3, %tid.x;
	cvt.u64.u32 	%rd9, %r3;
	add.s64 	%rd1, %rd8, %rd9;
	mov.u32 	%r4, %ntid.y;
	mov.u32 	%r5, %ctaid.y;
	mov.u32 	%r6, %tid.y;
	mad.lo.s32 	%r7, %r4, %r5, %r6;
	cvt.u64.u32 	%rd2, %r7;
	setp.ge.u64 	%p1, %rd1, %rd6;
	setp.le.u64 	%p2, %rd7, %rd2;
	or.pred  	%p3, %p1, %p2;
	@%p3 bra 	$L__BB29_2;
	cvta.to.global.u64 	%rd10, %rd3;
	cvta.to.global.u64 	%rd11, %rd4;
	mad.lo.s64 	%rd12, %rd7, %rd1, %rd2;
	shl.b64 	%rd13, %rd12, 2;
	add.s64 	%rd14, %rd10, %rd13;
	ld.global.f32 	%f2, [%rd14];
	div.rn.f32 	%f3, %f2, %f1;
	add.s64 	%rd15, %rd11, %rd13;
	st.global.f32 	[%rd15], %f3;
$L__BB29_2:
	ret;

}
	// .globl	div_at_b_for_scalar
.visible .entry div_at_b_for_scalar(
	.param .u64 .ptr .align 1 div_at_b_for_scalar_param_0,
	.param .f32 div_at_b_for_scalar_param_1,
	.param .u64 .ptr .align 1 div_at_b_for_scalar_param_2,
	.param .u64 div_at_b_for_scalar_param_3,
	.param .u64 div_at_b_for_scalar_param_4
)
{
	.reg .pred 	%p<4>;
	.reg .b32 	%r<9>;
	.reg .b32 	%f<4>;
	.reg .b64 	%rd<18>;

	ld.param.u64 	%rd3, [div_at_b_for_scalar_param_0];
	ld.param.f32 	%f1, [div_at_b_for_scalar_param_1];
	ld.param.u64 	%rd4, [div_at_b_for_scalar_param_2];
	ld.param.u64 	%rd5, [div_at_b_for_scalar_param_3];
	ld.param.u64 	%rd7, [div_at_b_for_scalar_param_4];
	mov.u32 	%r1, %ntid.x;
	mov.u32 	%r2, %ctaid.x;
	mul.wide.u32 	%rd8, %r1, %r2;
	mov.u32 	%r3, %tid.x;
	cvt.u64.u32 	%rd9, %r3;
	add.s64 	%rd1, %rd8, %rd9;
	mov.u32 	%r4, %ntid.y;
	mov.u32 	%r5, %ctaid.y;
	mov.u32 	%r6, %tid.y;
	mad.lo.s32 	%r7, %r4, %r5, %r6;
	cvt.u64.u32 	%rd2, %r7;
	setp.ge.u64 	%p1, %rd1, %rd5;
	setp.le.u64 	%p2, %rd7, %rd2;
	or.pred  	%p3, %p1, %p2;
	@%p3 bra 	$L__BB30_2;
	cvta.to.global.u64 	%rd10, %rd3;
	cvta.to.global.u64 	%rd11, %rd4;
	mad.lo.s64 	%rd12, %rd5, %rd2, %rd1;
	shl.b64 	%rd13, %rd12, 2;
	add.s64 	%rd14, %rd10, %rd13;
	ld.global.f32 	%f2, [%rd14];
	div.rn.f32 	%f3, %f2, %f1;
	mad.lo.s64 	%rd15, %rd7, %rd1, %rd2;
	shl.b64 	%rd16, %rd15, 2;
	add.s64 	%rd17, %rd11, %rd16;
	st.global.f32 	[%rd17], %f3;
$L__BB30_2:
	ret;

}
	// .globl	rdiv_a_b_for_scalar
.visible .entry rdiv_a_b_for_scalar(
	.param .u64 .ptr .align 1 rdiv_a_b_for_scalar_param_0,
	.param .f32 rdiv_a_b_for_scalar_param_1,
	.param .u64 .ptr .align 1 rdiv_a_b_for_scalar_param_2,
	.param .u64 rdiv_a_b_for_scalar_param_3,
	.param .u64 rdiv_a_b_for_scalar_param_4
)
{
	.reg .pred 	%p<4>;
	.reg .b32 	%r<9>;
	.reg .b32 	%f<4>;
	.reg .b64 	%rd<16>;

	ld.param.u64 	%rd3, [rdiv_a_b_for_scalar_param_0];
	ld.param.f32 	%f1, [rdiv_a_b_for_scalar_param_1];
	ld.param.u64 	%rd4, [rdiv_a_b_for_scalar_param_2];
	ld.param.u64 	%rd6, [rdiv_a_b_for_scalar_param_3];
	ld.param.u64 	%rd7, [rdiv_a_b_for_scalar_param_4];
	mov.u32 	%r1, %ntid.x;
	mov.u32 	%r2, %ctaid.x;
	mul.wide.u32 	%rd8, %r1, %r2;
	mov.u32 	%r3, %tid.x;
	cvt.u64.u32 	%rd9, %r3;
	add.s64 	%rd1, %rd8, %rd9;
	mov.u32 	%r4, %ntid.y;
	mov.u32 	%r5, %ctaid.y;
	mov.u32 	%r6, %tid.y;
	mad.lo.s32 	%r7, %r4, %r5, %r6;
	cvt.u64.u32 	%rd2, %r7;
	setp.ge.u64 	%p1, %rd1, %rd6;
	setp.le.u64 	%p2, %rd7, %rd2;
	or.pred  	%p3, %p1, %p2;
	@%p3 bra 	$L__BB31_2;
	cvta.to.global.u64 	%rd10, %rd3;
	cvta.to.global.u64 	%rd11, %rd4;
	mad.lo.s64 	%rd12, %rd7, %rd1, %rd2;
	shl.b64 	%rd13, %rd12, 2;
	add.s64 	%rd14, %rd10, %rd13;
	ld.global.f32 	%f2, [%rd14];
	div.rn.f32 	%f3, %f1, %f2;
	add.s64 	%rd15, %rd11, %rd13;
	st.global.f32 	[%rd15], %f3;
$L__BB31_2:
	ret;

}
	// .globl	rdiv_at_b_for_scalar
.visible .entry rdiv_at_b_for_scalar(
	.param .u64 .ptr .align 1 rdiv_at_b_for_scalar_param_0,
	.param .f32 rdiv_at_b_for_scalar_param_1,
	.param .u64 .ptr .align 1 rdiv_at_b_for_scalar_param_2,
	.param .u64 rdiv_at_b_for_scalar_param_3,
	.param .u64 rdiv_at_b_for_scalar_param_4
)
{
	.reg .pred 	%p<4>;
	.reg .b32 	%r<9>;
	.reg .b32 	%f<4>;
	.reg .b64 	%rd<18>;

	ld.param.u64 	%rd3, [rdiv_at_b_for_scalar_param_0];
	ld.param.f32 	%f1, [rdiv_at_b_for_scalar_param_1];
	ld.param.u64 	%rd4, [rdiv_at_b_for_scalar_param_2];
	ld.param.u64 	%rd5, [rdiv_at_b_for_scalar_param_3];
	ld.param.u64 	%rd7, [rdiv_at_b_for_scalar_param_4];
	mov.u32 	%r1, %ntid.x;
	mov.u32 	%r2, %ctaid.x;
	mul.wide.u32 	%rd8, %r1, %r2;
	mov.u32 	%r3, %tid.x;
	cvt.u64.u32 	%rd9, %r3;
	add.s64 	%rd1, %rd8, %rd9;
	mov.u32 	%r4, %ntid.y;
	mov.u32 	%r5, %ctaid.y;
	mov.u32 	%r6, %tid.y;
	mad.lo.s32 	%r7, %r4, %r5, %r6;
	cvt.u64.u32 	%rd2, %r7;
	setp.ge.u64 	%p1, %rd1, %rd5;
	setp.le.u64 	%p2, %rd7, %rd2;
	or.pred  	%p3, %p1, %p2;
	@%p3 bra 	$L__BB32_2;
	cvta.to.global.u64 	%rd10, %rd3;
	cvta.to.global.u64 	%rd11, %rd4;
	mad.lo.s64 	%rd12, %rd5, %rd2, %rd1;
	shl.b64 	%rd13, %rd12, 2;
	add.s64 	%rd14, %rd10, %rd13;
	ld.global.f32 	%f2, [%rd14];
	div.rn.f32 	%f3, %f1, %f2;
	mad.lo.s64 	%rd15, %rd7, %rd1, %rd2;
	shl.b64 	%rd16, %rd15, 2;
	add.s64 	%rd17, %rd11, %rd16;
	st.global.f32 	[%rd17], %f3;
$L__BB32_2:
	ret;

}
	// .globl	sigmoid_a
.visible .entry sigmoid_a(
	.param .u64 .ptr .align 1 sigmoid_a_param_0,
	.param .u64 .ptr .align 1 sigmoid_a_param_1,
	.param .u64 sigmoid_a_param_2,
	.param .u64 sigmoid_a_param_3
)
{
	.reg .pred 	%p<4>;
	.reg .b32 	%r<11>;
	.reg .b32 	%f<15>;
	.reg .b64 	%rd<16>;

	ld.param.u64 	%rd3, [sigmoid_a_param_0];
	ld.param.u64 	%rd4, [sigmoid_a_param_1];
	ld.param.u64 	%rd6, [sigmoid_a_param_2];
	ld.param.u64 	%rd7, [sigmoid_a_param_3];
	mov.u32 	%r1, %ntid.x;
	mov.u32 	%r2, %ctaid.x;
	mul.wide.u32 	%rd8, %r1, %r2;
	mov.u32 	%r3, %tid.x;
	cvt.u64.u32 	%rd9, %r3;
	add.s64 	%rd1, %rd8, %rd9;
	mov.u32 	%r4, %ntid.y;
	mov.u32 	%r5, %ctaid.y;
	mov.u32 	%r6, %tid.y;
	mad.lo.s32 	%r7, %r4, %r5, %r6;
	cvt.u64.u32 	%rd2, %r7;
	setp.ge.u64 	%p1, %rd1, %rd6;
	setp.le.u64 	%p2, %rd7, %rd2;
	or.pred  	%p3, %p1, %p2;
	@%p3 bra 	$L__BB33_2;
	cvta.to.global.u64 	%rd10, %rd3;
	cvta.to.global.u64 	%rd11, %rd4;
	mad.lo.s64 	%rd12, %rd7, %rd1, %rd2;
	shl.b64 	%rd13, %rd12, 2;
	add.s64 	%rd14, %rd10, %rd13;
	ld.global.f32 	%f1, [%rd14];
	fma.rn.f32 	%f2, %f1, 0fBBBB989D, 0f3F000000;
	cvt.sat.f32.f32 	%f3, %f2;
	mov.f32 	%f4, 0f4B400001;
	mov.f32 	%f5, 0f437C0000;
	fma.rm.f32 	%f6, %f3, %f5, %f4;
	add.f32 	%f7, %f6, 0fCB40007F;
	neg.f32 	%f8, %f7;
	fma.rn.f32 	%f9, %f1, 0fBFB8AA3B, %f8;
	fma.rn.f32 	%f10, %f1, 0fB2A57060, %f9;
	mov.b32 	%r9, %f6;
	shl.b32 	%r10, %r9, 23;
	mov.b32 	%f11, %r10;
	ex2.approx.ftz.f32 	%f12, %f10;
	fma.rn.f32 	%f13, %f12, %f11, 0f3F800000;
	rcp.rn.f32 	%f14, %f13;
	add.s64 	%rd15, %rd11, %rd13;
	st.global.f32 	[%rd15], %f14;
$L__BB33_2:
	ret;

}
	// .globl	sigmoid_at
.visible .entry sigmoid_at(
	.param .u64 .ptr .align 1 sigmoid_at_param_0,
	.param .u64 .ptr .align 1 sigmoid_at_param_1,
	.param .u64 sigmoid_at_param_2,
	.param .u64 sigmoid_at_param_3
)
{
	.reg .pred 	%p<4>;
	.reg .b32 	%r<11>;
	.reg .b32 	%f<15>;
	.reg .b64 	%rd<18>;

	ld.param.u64 	%rd3, [sigmoid_at_param_0];
	ld.param.u64 	%rd4, [sigmoid_at_param_1];
	ld.param.u64 	%rd5, [sigmoid_at_param_2];
	ld.param.u64 	%rd7, [sigmoid_at_param_3];
	mov.u32 	%r1, %ntid.x;
	mov.u32 	%r2, %ctaid.x;
	mul.wide.u32 	%rd8, %r1, %r2;
	mov.u32 	%r3, %tid.x;
	cvt.u64.u32 	%rd9, %r3;
	add.s64 	%rd1, %rd8, %rd9;
	mov.u32 	%r4, %ntid.y;
	mov.u32 	%r5, %ctaid.y;
	mov.u32 	%r6, %tid.y;
	mad.lo.s32 	%r7, %r4, %r5, %r6;
	cvt.u64.u32 	%rd2, %r7;
	setp.ge.u64 	%p1, %rd1, %rd5;
	setp.le.u64 	%p2, %rd7, %rd2;
	or.pred  	%p3, %p1, %p2;
	@%p3 bra 	$L__BB34_2;
	cvta.to.global.u64 	%rd10, %rd3;
	cvta.to.global.u64 	%rd11, %rd4;
	mad.lo.s64 	%rd12, %rd5, %rd2, %rd1;
	shl.b64 	%rd13, %rd12, 2;
	add.s64 	%rd14, %rd10, %rd13;
	ld.global.f32 	%f1, [%rd14];
	fma.rn.f32 	%f2, %f1, 0fBBBB989D, 0f3F000000;
	cvt.sat.f32.f32 	%f3, %f2;
	mov.f32 	%f4, 0f4B400001;
	mov.f32 	%f5, 0f437C0000;
	fma.rm.f32 	%f6, %f3, %f5, %f4;
	add.f32 	%f7, %f6, 0fCB40007F;
	neg.f32 	%f8, %f7;
	fma.rn.f32 	%f9, %f1, 0fBFB8AA3B, %f8;
	fma.rn.f32 	%f10, %f1, 0fB2A57060, %f9;
	mov.b32 	%r9, %f6;
	shl.b32 	%r10, %r9, 23;
	mov.b32 	%f11, %r10;
	ex2.approx.ftz.f32 	%f12, %f10;
	fma.rn.f32 	%f13, %f12, %f11, 0f3F800000;
	rcp.rn.f32 	%f14, %f13;
	mad.lo.s64 	%rd15, %rd7, %rd1, %rd2;
	shl.b64 	%rd16, %rd15, 2;
	add.s64 	%rd17, %rd11, %rd16;
	st.global.f32 	[%rd17], %f14;
$L__BB34_2:
	ret;

}
	// .globl	tanh_a
.visible .entry tanh_a(
	.param .u64 .ptr .align 1 tanh_a_param_0,
	.param .u64 .ptr .align 1 tanh_a_param_1,
	.param .u64 tanh_a_param_2,
	.param .u64 tanh_a_param_3
)
{
	.reg .pred 	%p<6>;
	.reg .b32 	%r<9>;
	.reg .b32 	%f<17>;
	.reg .b64 	%rd<16>;

	ld.param.u64 	%rd3, [tanh_a_param_0];
	ld.param.u64 	%rd4, [tanh_a_param_1];
	ld.param.u64 	%rd6, [tanh_a_param_2];
	ld.param.u64 	%rd7, [tanh_a_param_3];
	mov.u32 	%r1, %ntid.x;
	mov.u32 	%r2, %ctaid.x;
	mul.wide.u32 	%rd8, %r1, %r2;
	mov.u32 	%r3, %tid.x;
	cvt.u64.u32 	%rd9, %r3;
	add.s64 	%rd1, %rd8, %rd9;
	mov.u32 	%r4, %ntid.y;
	mov.u32 	%r5, %ctaid.y;
	mov.u32 	%r6, %tid.y;
	mad.lo.s32 	%r7, %r4, %r5, %r6;
	cvt.u64.u32 	%rd2, %r7;
	setp.ge.u64 	%p1, %rd1, %rd6;
	setp.le.u64 	%p2, %rd7, %rd2;
	or.pred  	%p3, %p1, %p2;
	@%p3 bra 	$L__BB35_2;
	cvta.to.global.u64 	%rd10, %rd3;
	cvta.to.global.u64 	%rd11, %rd4;
	mad.lo.s64 	%rd12, %rd7, %rd1, %rd2;
	shl.b64 	%rd13, %rd12, 2;
	add.s64 	%rd14, %rd10, %rd13;
	ld.global.f32 	%f1, [%rd14];
	abs.f32 	%f2, %f1;
	mul.f32 	%f3, %f2, 0f4038AA3B;
	ex2.approx.ftz.f32 	%f4, %f3;
	add.f32 	%f5, %f4, 0f3F800000;
	rcp.approx.ftz.f32 	%f6, %f5;
	fma.rn.f32 	%f7, %f6, 0fC0000000, 0f3F800000;
	setp.ge.f32 	%p4, %f2, 0f41102CB4;
	selp.f32 	%f8, 0f3F800000, %f7, %p4;
	copysign.f32 	%f9, %f1, %f8;
	mul.f32 	%f10, %f1, %f1;
	fma.rn.f32 	%f11, %f10, 0f3C80F082, 0fBD563CAE;
	fma.rn.f32 	%f12, %f11, %f10, 0f3E085941;
	fma.rn.f32 	%f13, %f12, %f10, 0fBEAAA9ED;
	fma.rn.f32 	%f14, %f13, %f10, 0f00000000;
	fma.rn.f32 	%f15, %f14, %f1, %f1;
	setp.ge.f32 	%p5, %f2, 0f3F19999A;
	selp.f32 	%f16, %f9, %f15, %p5;
	add.s64 	%rd15, %rd11, %rd13;
	st.global.f32 	[%rd15], %f16;
$L__BB35_2:
	ret;

}
	// .globl	tanh_at
.visible .entry tanh_at(
	.param .u64 .ptr .align 1 tanh_at_param_0,
	.param .u64 .ptr .align 1 tanh_at_param_1,
	.param .u64 tanh_at_param_2,
	.param .u64 tanh_at_param_3
)
{
	.reg .pred 	%p<6>;
	.reg .b32 	%r<9>;
	.reg .b32 	%f<17>;
	.reg .b64 	%rd<18>;

	ld.param.u64 	%rd3, [tanh_at_param_0];
	ld.param.u64 	%rd4, [tanh_at_param_1];
	ld.param.u64 	%rd5, [tanh_at_param_2];
	ld.param.u64 	%rd7, [tanh_at_param_3];
	mov.u32 	%r1, %ntid.x;
	mov.u32 	%r2, %ctaid.x;
	mul.wide.u32 	%rd8, %r1, %r2;
	mov.u32 	%r3, %tid.x;
	cvt.u64.u32 	%rd9, %r3;
	add.s64 	%rd1, %rd8, %rd9;
	mov.u32 	%r4, %ntid.y;
	mov.u32 	%r5, %ctaid.y;
	mov.u32 	%r6, %tid.y;
	mad.lo.s32 	%r7, %r4, %r5, %r6;
	cvt.u64.u32 	%rd2, %r7;
	setp.ge.u64 	%p1, %rd1, %rd5;
	setp.le.u64 	%p2, %rd7, %rd2;
	or.pred  	%p3, %p1, %p2;
	@%p3 bra 	$L__BB36_2;
	cvta.to.global.u64 	%rd10, %rd3;
	cvta.to.global.u64 	%rd11, %rd4;
	mad.lo.s64 	%rd12, %rd5, %rd2, %rd1;
	shl.b64 	%rd13, %rd12, 2;
	add.s64 	%rd14, %rd10, %rd13;
	ld.global.f32 	%f1, [%rd14];
	abs.f32 	%f2, %f1;
	mul.f32 	%f3, %f2, 0f4038AA3B;
	ex2.approx.ftz.f32 	%f4, %f3;
	add.f32 	%f5, %f4, 0f3F800000;
	rcp.approx.ftz.f32 	%f6, %f5;
	fma.rn.f32 	%f7, %f6, 0fC0000000, 0f3F800000;
	setp.ge.f32 	%p4, %f2, 0f41102CB4;
	selp.f32 	%f8, 0f3F800000, %f7, %p4;
	copysign.f32 	%f9, %f1, %f8;
	mul.f32 	%f10, %f1, %f1;
	fma.rn.f32 	%f11, %f10, 0f3C80F082, 0fBD563CAE;
	fma.rn.f32 	%f12, %f11, %f10, 0f3E085941;
	fma.rn.f32 	%f13, %f12, %f10, 0fBEAAA9ED;
	fma.rn.f32 	%f14, %f13, %f10, 0f00000000;
	fma.rn.f32 	%f15, %f14, %f1, %f1;
	setp.ge.f32 	%p5, %f2, 0f3F19999A;
	selp.f32 	%f16, %f9, %f15, %p5;
	mad.lo.s64 	%rd15, %rd7, %rd1, %rd2;
	shl.b64 	%rd16, %rd15, 2;
	add.s64 	%rd17, %rd11, %rd16;
	st.global.f32 	[%rd17], %f16;
$L__BB36_2:
	ret;

}
	// .globl	softmax_a
.visible .entry softmax_a(
	.param .u64 .ptr .align 1 softmax_a_param_0,
	.param .u64 .ptr .align 1 softmax_a_param_1,
	.param .u64 softmax_a_param_2,
	.param .u64 softmax_a_param_3
)
{
	.reg .pred 	%p<17>;
	.reg .b32 	%r<65>;
	.reg .b32 	%f<358>;
	.reg .b64 	%rd<111>;

	ld.param.u64 	%rd41, [softmax_a_param_0];
	ld.param.u64 	%rd39, [softmax_a_param_2];
	ld.param.u64 	%rd42, [softmax_a_param_3];
	cvta.to.global.u64 	%rd1, %rd41;
	mov.u32 	%r1, %ntid.x;
	mov.u32 	%r2, %ctaid.x;
	mul.wide.u32 	%rd43, %r1, %r2;
	mov.u32 	%r3, %tid.x;
	cvt.u64.u32 	%rd44, %r3;
	add.s64 	%rd2, %rd43, %rd44;
	mov.u32 	%r4, %ntid.y;
	mov.u32 	%r5, %ctaid.y;
	mov.u32 	%r6, %tid.y;
	mad.lo.s32 	%r7, %r4, %r5, %r6;
	cvt.u64.u32 	%rd3, %r7;
	setp.ge.u64 	%p1, %rd2, %rd39;
	setp.le.u64 	%p2, %rd42, %rd3;
	or.pred  	%p3, %p1, %p2;
	@%p3 bra 	$L__BB37_20;
	and.b64  	%rd4, %rd39, -4;
	setp.eq.s64 	%p4, %rd4, 0;
	mov.f32 	%f357, 0f00000000;
	mov.b64 	%rd104, 0;
	@%p4 bra 	$L__BB37_7;
	add.s64 	%rd5, %rd4, -1;
	setp.eq.s64 	%p5, %rd5, 3;
	mov.b64 	%rd104, 0;
	mov.f32 	%f357, 0f00000000;
	@%p5 bra 	$L__BB37_5;
	shr.u64 	%rd49, %rd5, 2;
	add.s64 	%rd50, %rd49, 1;
	and.b64  	%rd102, %rd50, 9223372036854775806;
	shl.b64 	%rd51, %rd3, 2;
	add.s64 	%rd103, %rd1, %rd51;
	shl.b64 	%rd8, %rd42, 5;
	shl.b64 	%rd9, %rd42, 2;
	mov.b64 	%rd104, 0;
	mov.f32 	%f357, 0f00000000;
$L__BB37_4:
	ld.global.f32 	%f23, [%rd103];
	add.s64 	%rd52, %rd103, %rd9;
	ld.global.f32 	%f24, [%rd52];
	add.s64 	%rd53, %rd52, %rd9;
	ld.global.f32 	%f25, [%rd53];
	add.s64 	%rd54, %rd53, %rd9;
	ld.global.f32 	%f26, [%rd54];
	fma.rn.f32 	%f27, %f23, 0f3BBB989D, 0f3F000000;
	cvt.sat.f32.f32 	%f28, %f27;
	mov.f32 	%f29, 0f4B400001;
	mov.f32 	%f30, 0f437C0000;
	fma.rm.f32 	%f31, %f28, %f30, %f29;
	add.f32 	%f32, %f31, 0fCB40007F;
	neg.f32 	%f33, %f32;
	fma.rn.f32 	%f34, %f23, 0f3FB8AA3B, %f33;
	fma.rn.f32 	%f35, %f23, 0f32A57060, %f34;
	mov.b32 	%r9, %f31;
	shl.b32 	%r10, %r9, 23;
	mov.b32 	%f36, %r10;
	ex2.approx.ftz.f32 	%f37, %f35;
	fma.rn.f32 	%f38, %f24, 0f3BBB989D, 0f3F000000;
	cvt.sat.f32.f32 	%f39, %f38;
	fma.rm.f32 	%f40, %f39, %f30, %f29;
	add.f32 	%f41, %f40, 0fCB40007F;
	neg.f32 	%f42, %f41;
	fma.rn.f32 	%f43, %f24, 0f3FB8AA3B, %f42;
	fma.rn.f32 	%f44, %f24, 0f32A57060, %f43;
	mov.b32 	%r11, %f40;
	shl.b32 	%r12, %r11, 23;
	mov.b32 	%f45, %r12;
	ex2.approx.ftz.f32 	%f46, %f44;
	mul.f32 	%f47, %f46, %f45;
	fma.rn.f32 	%f48, %f37, %f36, %f47;
	fma.rn.f32 	%f49, %f25, 0f3BBB989D, 0f3F000000;
	cvt.sat.f32.f32 	%f50, %f49;
	fma.rm.f32 	%f51, %f50, %f30, %f29;
	add.f32 	%f52, %f51, 0fCB40007F;
	neg.f32 	%f53, %f52;
	fma.rn.f32 	%f54, %f25, 0f3FB8AA3B, %f53;
	fma.rn.f32 	%f55, %f25, 0f32A57060, %f54;
	mov.b32 	%r13, %f51;
	shl.b32 	%r14, %r13, 23;
	mov.b32 	%f56, %r14;
	ex2.approx.ftz.f32 	%f57, %f55;
	fma.rn.f32 	%f58, %f57, %f56, %f48;
	fma.rn.f32 	%f59, %f26, 0f3BBB989D, 0f3F000000;
	cvt.sat.f32.f32 	%f60, %f59;
	fma.rm.f32 	%f61, %f60, %f30, %f29;
	add.f32 	%f62, %f61, 0fCB40007F;
	neg.f32 	%f63, %f62;
	fma.rn.f32 	%f64, %f26, 0f3FB8AA3B, %f63;
	fma.rn.f32 	%f65, %f26, 0f32A57060, %f64;
	mov.b32 	%r15, %f61;
	shl.b32 	%r16, %r15, 23;
	mov.b32 	%f66, %r16;
	ex2.approx.ftz.f32 	%f67, %f65;
	fma.rn.f32 	%f68, %f67, %f66, %f58;
	add.f32 	%f69, %f357, %f68;
	add.s64 	%rd55, %rd54, %rd9;
	ld.global.f32 	%f70, [%rd55];
	add.s64 	%rd56, %rd55, %rd9;
	ld.global.f32 	%f71, [%rd56];
	add.s64 	%rd57, %rd56, %rd9;
	ld.global.f32 	%f72, [%rd57];
	add.s64 	%rd58, %rd57, %rd9;
	ld.global.f32 	%f73, [%rd58];
	fma.rn.f32 	%f74, %f70, 0f3BBB989D, 0f3F000000;
	cvt.sat.f32.f32 	%f75, %f74;
	fma.rm.f32 	%f76, %f75, %f30, %f29;
	add.f32 	%f77, %f76, 0fCB40007F;
	neg.f32 	%f78, %f77;
	fma.rn.f32 	%f79, %f70, 0f3FB8AA3B, %f78;
	fma.rn.f32 	%f80, %f70, 0f32A57060, %f79;
	mov.b32 	%r17, %f76;
	shl.b32 	%r18, %r17, 23;
	mov.b32 	%f81, %r18;
	ex2.approx.ftz.f32 	%f82, %f80;
	fma.rn.f32 	%f83, %f71, 0f3BBB989D, 0f3F000000;
	cvt.sat.f32.f32 	%f84, %f83;
	fma.rm.f32 	%f85, %f84, %f30, %f29;
	add.f32 	%f86, %f85, 0fCB40007F;
	neg.f32 	%f87, %f86;
	fma.rn.f32 	%f88, %f71, 0f3FB8AA3B, %f87;
	fma.rn.f32 	%f89, %f71, 0f32A57060, %f88;
	mov.b32 	%r19, %f85;
	shl.b32 	%r20, %r19, 23;
	mov.b32 	%f90, %r20;
	ex2.approx.ftz.f32 	%f91, %f89;
	mul.f32 	%f92, %f91, %f90;
	fma.rn.f32 	%f93, %f82, %f81, %f92;
	fma.rn.f32 	%f94, %f72, 0f3BBB989D, 0f3F000000;
	cvt.sat.f32.f32 	%f95, %f94;
	fma.rm.f32 	%f96, %f95, %f30, %f29;
	add.f32 	%f97, %f96, 0fCB40007F;
	neg.f32 	%f98, %f97;
	fma.rn.f32 	%f99, %f72, 0f3FB8AA3B, %f98;
	fma.rn.f32 	%f100, %f72, 0f32A57060, %f99;
	mov.b32 	%r21, %f96;
	shl.b32 	%r22, %r21, 23;
	mov.b32 	%f101, %r22;
	ex2.approx.ftz.f32 	%f102, %f100;
	fma.rn.f32 	%f103, %f102, %f101, %f93;
	fma.rn.f32 	%f104, %f73, 0f3BBB989D, 0f3F000000;
	cvt.sat.f32.f32 	%f105, %f104;
	fma.rm.f32 	%f106, %f105, %f30, %f29;
	add.f32 	%f107, %f106, 0fCB40007F;
	neg.f32 	%f108, %f107;
	fma.rn.f32 	%f109, %f73, 0f3FB8AA3B, %f108;
	fma.rn.f32 	%f110, %f73, 0f32A57060, %f109;
	mov.b32 	%r23, %f106;
	shl.b32 	%r24, %r23, 23;
	mov.b32 	%f111, %r24;
	ex2.approx.ftz.f32 	%f112, %f110;
	fma.rn.f32 	%f113, %f112, %f111, %f103;
	add.f32 	%f357, %f69, %f113;
	add.s64 	%rd104, %rd104, 8;
	add.s64 	%rd103, %rd103, %rd8;
	add.s64 	%rd102, %rd102, -2;
	setp.eq.s64 	%p6, %rd102, 0;
	@%p6 bra 	$L__BB37_5;
	bra.uni 	$L__BB37_4;
$L__BB37_5:
	and.b64  	%rd59, %rd5, 4;
	setp.ne.s64 	%p7, %rd59, 0;
	@%p7 bra 	$L__BB37_7;
	mad.lo.s64 	%rd60, %rd104, %rd42, %rd3;
	shl.b64 	%rd61, %rd60, 2;
	add.s64 	%rd62, %rd1, %rd61;
	ld.global.f32 	%f114, [%rd62];
	shl.b64 	%rd63, %rd42, 2;
	add.s64 	%rd64, %rd62, %rd63;
	ld.global.f32 	%f115, [%rd64];
	add.s64 	%rd65, %rd64, %rd63;
	ld.global.f32 	%f116, [%rd65];
	add.s64 	%rd66, %rd65, %rd63;
	ld.global.f32 	%f117, [%rd66];
	fma.rn.f32 	%f118, %f114, 0f3BBB989D, 0f3F000000;
	cvt.sat.f32.f32 	%f119, %f118;
	mov.f32 	%f120, 0f4B400001;
	mov.f32 	%f121, 0f437C0000;
	fma.rm.f32 	%f122, %f119, %f121, %f120;
	add.f32 	%f123, %f122, 0fCB40007F;
	neg.f32 	%f124, %f123;
	fma.rn.f32 	%f125, %f114, 0f3FB8AA3B, %f124;
	fma.rn.f32 	%f126, %f114, 0f32A57060, %f125;
	mov.b32 	%r25, %f122;
	shl.b32 	%r26, %r25, 23;
	mov.b32 	%f127, %r26;
	ex2.approx.ftz.f32 	%f128, %f126;
	fma.rn.f32 	%f129, %f115, 0f3BBB989D, 0f3F000000;
	cvt.sat.f32.f32 	%f130, %f129;
	fma.rm.f32 	%f131, %f130, %f121, %f120;
	add.f32 	%f132, %f131, 0fCB40007F;
	neg.f32 	%f133, %f132;
	fma.rn.f32 	%f134, %f115, 0f3FB8AA3B, %f133;
	fma.rn.f32 	%f135, %f115, 0f32A57060, %f134;
	mov.b32 	%r27, %f131;
	shl.b32 	%r28, %r27, 23;
	mov.b32 	%f136, %r28;
	ex2.approx.ftz.f32 	%f137, %f135;
	mul.f32 	%f138, %f137, %f136;
	fma.rn.f32 	%f139, %f128, %f127, %f138;
	fma.rn.f32 	%f140, %f116, 0f3BBB989D, 0f3F000000;
	cvt.sat.f32.f32 	%f141, %f140;
	fma.rm.f32 	%f142, %f141, %f121, %f120;
	add.f32 	%f143, %f142, 0fCB40007F;
	neg.f32 	%f144, %f143;
	fma.rn.f32 	%f145, %f116, 0f3FB8AA3B, %f144;
	fma.rn.f32 	%f146, %f116, 0f32A57060, %f145;
	mov.b32 	%r29, %f142;
	shl.b32 	%r30, %r29, 23;
	mov.b32 	%f147, %r30;
	ex2.approx.ftz.f32 	%f148, %f146;
	fma.rn.f32 	%f149, %f148, %f147, %f139;
	fma.rn.f32 	%f150, %f117, 0f3BBB989D, 0f3F000000;
	cvt.sat.f32.f32 	%f151, %f150;
	fma.rm.f32 	%f152, %f151, %f121, %f120;
	add.f32 	%f153, %f152, 0fCB40007F;
	neg.f32 	%f154, %f153;
	fma.rn.f32 	%f155, %f117, 0f3FB8AA3B, %f154;
	fma.rn.f32 	%f156, %f117, 0f32A57060, %f155;
	mov.b32 	%r31, %f152;
	shl.b32 	%r32, %r31, 23;
	mov.b32 	%f157, %r32;
	ex2.approx.ftz.f32 	%f158, %f156;
	fma.rn.f32 	%f159, %f158, %f157, %f149;
	add.f32 	%f357, %f357, %f159;
	add.s64 	%rd104, %rd104, 4;
$L__BB37_7:
	setp.ge.u64 	%p8, %rd104, %rd39;
	@%p8 bra 	$L__BB37_19;
	sub.s64 	%rd14, %rd39, %rd104;
	and.b64  	%rd15, %rd14, 7;
	sub.s64 	%rd67, %rd104, %rd39;
	setp.gt.u64 	%p9, %rd67, -8;
	@%p9 bra 	$L__BB37_11;
	and.b64  	%rd105, %rd14, -8;
	mad.lo.s64 	%rd68, %rd104, %rd42, %rd3;
	shl.b64 	%rd69, %rd68, 2;
	add.s64 	%rd106, %rd1, %rd69;
	shl.b64 	%rd18, %rd42, 5;
	shl.b64 	%rd19, %rd42, 2;
$L__BB37_10:
	.pragma "nounroll";
	ld.global.f32 	%f161, [%rd106];
	fma.rn.f32 	%f162, %f161, 0f3BBB989D, 0f3F000000;
	cvt.sat.f32.f32 	%f163, %f162;
	mov.f32 	%f164, 0f4B400001;
	mov.f32 	%f165, 0f437C0000;
	fma.rm.f32 	%f166, %f163, %f165, %f164;
	add.f32 	%f167, %f166, 0fCB40007F;
	neg.f32 	%f168, %f167;
	fma.rn.f32 	%f169, %f161, 0f3FB8AA3B, %f168;
	fma.rn.f32 	%f170, %f161, 0f32A57060, %f169;
	mov.b32 	%r33, %f166;
	shl.b32 	%r34, %r33, 23;
	mov.b32 	%f171, %r34;
	ex2.approx.ftz.f32 	%f172, %f170;
	fma.rn.f32 	%f173, %f172, %f171, %f357;
	add.s64 	%rd70, %rd106, %rd19;
	ld.global.f32 	%f174, [%rd70];
	fma.rn.f32 	%f175, %f174, 0f3BBB989D, 0f3F000000;
	cvt.sat.f32.f32 	%f176, %f175;
	fma.rm.f32 	%f177, %f176, %f165, %f164;
	add.f32 	%f178, %f177, 0fCB40007F;
	neg.f32 	%f179, %f178;
	fma.rn.f32 	%f180, %f174, 0f3FB8AA3B, %f179;
	fma.rn.f32 	%f181, %f174, 0f32A57060, %f180;
	mov.b32 	%r35, %f177;
	shl.b32 	%r36, %r35, 23;
	mov.b32 	%f182, %r36;
	ex2.approx.ftz.f32 	%f183, %f181;
	fma.rn.f32 	%f184, %f183, %f182, %f173;
	add.s64 	%rd71, %rd70, %rd19;
	ld.global.f32 	%f185, [%rd71];
	fma.rn.f32 	%f186, %f185, 0f3BBB989D, 0f3F000000;
	cvt.sat.f32.f32 	%f187, %f186;
	fma.rm.f32 	%f188, %f187, %f165, %f164;
	add.f32 	%f189, %f188, 0fCB40007F;
	neg.f32 	%f190, %f189;
	fma.rn.f32 	%f191, %f185, 0f3FB8AA3B, %f190;
	fma.rn.f32 	%f192, %f185, 0f32A57060, %f191;
	mov.b32 	%r37, %f188;
	shl.b32 	%r38, %r37, 23;
	mov.b32 	%f193, %r38;
	ex2.approx.ftz.f32 	%f194, %f192;
	fma.rn.f32 	%f195, %f194, %f193, %f184;
	add.s64 	%rd72, %rd71, %rd19;
	ld.global.f32 	%f196, [%rd72];
	fma.rn.f32 	%f197, %f196, 0f3BBB989D, 0f3F000000;
	cvt.sat.f32.f32 	%f198, %f197;
	fma.rm.f32 	%f199, %f198, %f165, %f164;
	add.f32 	%f200, %f199, 0fCB40007F;
	neg.f32 	%f201, %f200;
	fma.rn.f32 	%f202, %f196, 0f3FB8AA3B, %f201;
	fma.rn.f32 	%f203, %f196, 0f32A57060, %f202;
	mov.b32 	%r39, %f199;
	shl.b32 	%r40, %r39, 23;
	mov.b32 	%f204, %r40;
	ex2.approx.ftz.f32 	%f205, %f203;
	fma.rn.f32 	%f206, %f205, %f204, %f195;
	add.s64 	%rd73, %rd72, %rd19;
	ld.global.f32 	%f207, [%rd73];
	fma.rn.f32 	%f208, %f207, 0f3BBB989D, 0f3F000000;
	cvt.sat.f32.f32 	%f209, %f208;
	fma.rm.f32 	%f210, %f209, %f165, %f164;
	add.f32 	%f211, %f210, 0fCB40007F;
	neg.f32 	%f212, %f211;
	fma.rn.f32 	%f213, %f207, 0f3FB8AA3B, %f212;
	fma.rn.f32 	%f214, %f207, 0f32A57060, %f213;
	mov.b32 	%r41, %f210;
	shl.b32 	%r42, %r41, 23;
	mov.b32 	%f215, %r42;
	ex2.approx.ftz.f32 	%f216, %f214;
	fma.rn.f32 	%f217, %f216, %f215, %f206;
	add.s64 	%rd74, %rd73, %rd19;
	ld.global.f32 	%f218, [%rd74];
	fma.rn.f32 	%f219, %f218, 0f3BBB989D, 0f3F000000;
	cvt.sat.f32.f32 	%f220, %f219;
	fma.rm.f32 	%f221, %f220, %f165, %f164;
	add.f32 	%f222, %f221, 0fCB40007F;
	neg.f32 	%f223, %f222;
	fma.rn.f32 	%f224, %f218, 0f3FB8AA3B, %f223;
	fma.rn.f32 	%f225, %f218, 0f32A57060, %f224;
	mov.b32 	%r43, %f221;
	shl.b32 	%r44, %r43, 23;
	mov.b32 	%f226, %r44;
	ex2.approx.ftz.f32 	%f227, %f225;
	fma.rn.f32 	%f228, %f227, %f226, %f217;
	add.s64 	%rd75, %rd74, %rd19;
	ld.global.f32 	%f229, [%rd75];
	fma.rn.f32 	%f230, %f229, 0f3BBB989D, 0f3F000000;
	cvt.sat.f32.f32 	%f231, %f230;
	fma.rm.f32 	%f232, %f231, %f165, %f164;
	add.f32 	%f233, %f232, 0fCB40007F;
	neg.f32 	%f234, %f233;
	fma.rn.f32 	%f235, %f229, 0f3FB8AA3B, %f234;
	fma.rn.f32 	%f236, %f229, 0f32A57060, %f235;
	mov.b32 	%r45, %f232;
	shl.b32 	%r46, %r45, 23;
	mov.b32 	%f237, %r46;
	ex2.approx.ftz.f32 	%f238, %f236;
	fma.rn.f32 	%f239, %f238, %f237, %f228;
	add.s64 	%rd76, %rd75, %rd19;
	ld.global.f32 	%f240, [%rd76];
	fma.rn.f32 	%f241, %f240, 0f3BBB989D, 0f3F000000;
	cvt.sat.f32.f32 	%f242, %f241;
	fma.rm.f32 	%f243, %f242, %f165, %f164;
	add.f32 	%f244, %f243, 0fCB40007F;
	neg.f32 	%f245, %f244;
	fma.rn.f32 	%f246, %f240, 0f3FB8AA3B, %f245;
	fma.rn.f32 	%f247, %f240, 0f32A57060, %f246;
	mov.b32 	%r47, %f243;
	shl.b32 	%r48, %r47, 23;
	mov.b32 	%f248, %r48;
	ex2.approx.ftz.f32 	%f249, %f247;
	fma.rn.f32 	%f357, %f249, %f248, %f239;
	add.s64 	%rd104, %rd104, 8;
	add.s64 	%rd106, %rd106, %rd18;
	add.s64 	%rd105, %rd105, -8;
	setp.ne.s64 	%p10, %rd105, 0;
	@%p10 bra 	$L__BB37_10;
$L__BB37_11:
	setp.eq.s64 	%p11, %rd15, 0;
	@%p11 bra 	$L__BB37_19;
	and.b64  	%rd33, %rd14, 3;
	setp.lt.u64 	%p12, %rd15, 4;
	@%p12 bra 	$L__BB37_14;
	mad.lo.s64 	%rd77, %rd104, %rd42, %rd3;
	shl.b64 	%rd78, %rd77, 2;
	add.s64 	%rd79, %rd1, %rd78;
	ld.global.f32 	%f251, [%rd79];
	fma.rn.f32 	%f252, %f251, 0f3BBB989D, 0f3F000000;
	cvt.sat.f32.f32 	%f253, %f252;
	mov.f32 	%f254, 0f4B400001;
	mov.f32 	%f255, 0f437C0000;
	fma.rm.f32 	%f256, %f253, %f255, %f254;
	add.f32 	%f257, %f256, 0fCB40007F;
	neg.f32 	%f258, %f257;
	fma.rn.f32 	%f259, %f251, 0f3FB8AA3B, %f258;
	fma.rn.f32 	%f260, %f251, 0f32A57060, %f259;
	mov.b32 	%r49, %f256;
	shl.b32 	%r50, %r49, 23;
	mov.b32 	%f261, %r50;
	ex2.approx.ftz.f32 	%f262, %f260;
	fma.rn.f32 	%f263, %f262, %f261, %f357;
	shl.b64 	%rd80, %rd42, 2;
	add.s64 	%rd81, %rd79, %rd80;
	ld.global.f32 	%f264, [%rd81];
	fma.rn.f32 	%f265, %f264, 0f3BBB989D, 0f3F000000;
	cvt.sat.f32.f32 	%f266, %f265;
	fma.rm.f32 	%f267, %f266, %f255, %f254;
	add.f32 	%f268, %f267, 0fCB40007F;
	neg.f32 	%f269, %f268;
	fma.rn.f32 	%f270, %f264, 0f3FB8AA3B, %f269;
	fma.rn.f32 	%f271, %f264, 0f32A57060, %f270;
	mov.b32 	%r51, %f267;
	shl.b32 	%r52, %r51, 23;
	mov.b32 	%f272, %r52;
	ex2.approx.ftz.f32 	%f273, %f271;
	fma.rn.f32 	%f274, %f273, %f272, %f263;
	add.s64 	%rd82, %rd81, %rd80;
	ld.global.f32 	%f275, [%rd82];
	fma.rn.f32 	%f276, %f275, 0f3BBB989D, 0f3F000000;
	cvt.sat.f32.f32 	%f277, %f276;
	fma.rm.f32 	%f278, %f277, %f255, %f254;
	add.f32 	%f279, %f278, 0fCB40007F;
	neg.f32 	%f280, %f279;
	fma.rn.f32 	%f281, %f275, 0f3FB8AA3B, %f280;
	fma.rn.f32 	%f282, %f275, 0f32A57060, %f281;
	mov.b32 	%r53, %f278;
	shl.b32 	%r54, %r53, 23;
	mov.b32 	%f283, %r54;
	ex2.approx.ftz.f32 	%f284, %f282;
	fma.rn.f32 	%f285, %f284, %f283, %f274;
	add.s64 	%rd83, %rd82, %rd80;
	ld.global.f32 	%f286, [%rd83];
	fma.rn.f32 	%f287, %f286, 0f3BBB989D, 0f3F000000;
	cvt.sat.f32.f32 	%f288, %f287;
	fma.rm.f32 	%f289, %f288, %f255, %f254;
	add.f32 	%f290, %f289, 0fCB40007F;
	neg.f32 	%f291, %f290;
	fma.rn.f32 	%f292, %f286, 0f3FB8AA3B, %f291;
	fma.rn.f32 	%f293, %f286, 0f32A57060, %f292;
	mov.b32 	%r55, %f289;
	shl.b32 	%r56, %r55, 23;
	mov.b32 	%f294, %r56;
	ex2.approx.ftz.f32 	%f295, %f293;
	fma.rn.f32 	%f357, %f295, %f294, %f285;
	add.s64 	%rd104, %rd104, 4;
$L__BB37_14:
	setp.eq.s64 	%p13, %rd33, 0;
	@%p13 bra 	$L__BB37_19;
	setp.eq.s64 	%p14, %rd33, 1;
	@%p14 bra 	$L__BB37_17;
	mad.lo.s64 	%rd84, %rd104, %rd42, %rd3;
	shl.b64 	%rd85, %rd84, 2;
	add.s64 	%rd86, %rd1, %rd85;
	ld.global.f32 	%f297, [%rd86];
	fma.rn.f32 	%f298, %f297, 0f3BBB989D, 0f3F000000;
	cvt.sat.f32.f32 	%f299, %f298;
	mov.f32 	%f300, 0f4B400001;
	mov.f32 	%f301, 0f437C0000;
	fma.rm.f32 	%f302, %f299, %f301, %f300;
	add.f32 	%f303, %f302, 0fCB40007F;
	neg.f32 	%f304, %f303;
	fma.rn.f32 	%f305, %f297, 0f3FB8AA3B, %f304;
	fma.rn.f32 	%f306, %f297, 0f32A57060, %f305;
	mov.b32 	%r57, %f302;
	shl.b32 	%r58, %r57, 23;
	mov.b32 	%f307, %r58;
	ex2.approx.ftz.f32 	%f308, %f306;
	fma.rn.f32 	%f309, %f308, %f307, %f357;
	shl.b64 	%rd87, %rd42, 2;
	add.s64 	%rd88, %rd86, %rd87;
	ld.global.f32 	%f310, [%rd88];
	fma.rn.f32 	%f311, %f310, 0f3BBB989D, 0f3F000000;
	cvt.sat.f32.f32 	%f312, %f311;
	fma.rm.f32 	%f313, %f312, %f301, %f300;
	add.f32 	%f314, %f313, 0fCB40007F;
	neg.f32 	%f315, %f314;
	fma.rn.f32 	%f316, %f310, 0f3FB8AA3B, %f315;
	fma.rn.f32 	%f317, %f310, 0f32A57060, %f316;
	mov.b32 	%r59, %f313;
	shl.b32 	%r60, %r59, 23;
	mov.b32 	%f318, %r60;
	ex2.approx.ftz.f32 	%f319, %f317;
	fma.rn.f32 	%f357, %f319, %f318, %f309;
	add.s64 	%rd104, %rd104, 2;
$L__BB37_17:
	and.b64  	%rd89, %rd14, 1;
	setp.eq.b64 	%p15, %rd89, 1;
	not.pred 	%p16, %p15;
	@%p16 bra 	$L__BB37_19;
	mad.lo.s64 	%rd90, %rd104, %rd42, %rd3;
	shl.b64 	%rd91, %rd90, 2;
	add.s64 	%rd92, %rd1, %rd91;
	ld.global.f32 	%f320, [%rd92];
	fma.rn.f32 	%f321, %f320, 0f3BBB989D, 0f3F000000;
	cvt.sat.f32.f32 	%f322, %f321;
	mov.f32 	%f323, 0f4B400001;
	mov.f32 	%f324, 0f437C0000;
	fma.rm.f32 	%f325, %f322, %f324, %f323;
	add.f32 	%f326, %f325, 0fCB40007F;
	neg.f32 	%f327, %f326;
	fma.rn.f32 	%f328, %f320, 0f3FB8AA3B, %f327;
	fma.rn.f32 	%f329, %f320, 0f32A57060, %f328;
	mov.b32 	%r61, %f325;
	shl.b32 	%r62, %r61, 23;
	mov.b32 	%f330, %r62;
	ex2.approx.ftz.f32 	%f331, %f329;
	fma.rn.f32 	%f357, %f331, %f330, %f357;
$L__BB37_19:
	ld.param.u64 	%rd98, [softmax_a_param_1];
	mad.lo.s64 	%rd93, %rd42, %rd2, %rd3;
	shl.b64 	%rd94, %rd93, 2;
	add.s64 	%rd95, %rd1, %rd94;
	ld.global.f32 	%f332, [%rd95];
	fma.rn.f32 	%f333, %f332, 0f3BBB989D, 0f3F000000;
	cvt.sat.f32.f32 	%f334, %f333;
	mov.f32 	%f335, 0f4B400001;
	mov.f32 	%f336, 0f437C0000;
	fma.rm.f32 	%f337, %f334, %f336, %f335;
	add.f32 	%f338, %f337, 0fCB40007F;
	neg.f32 	%f339, %f338;
	fma.rn.f32 	%f340, %f332, 0f3FB8AA3B, %f339;
	fma.rn.f32 	%f341, %f332, 0f32A57060, %f340;
	mov.b32 	%r63, %f337;
	shl.b32 	%r64, %r63, 23;
	mov.b32 	%f342, %r64;
	ex2.approx.ftz.f32 	%f343, %f341;
	mul.f32 	%f344, %f343, %f342;
	div.rn.f32 	%f345, %f344, %f357;
	cvta.to.global.u64 	%rd96, %rd98;
	add.s64 	%rd97, %rd96, %rd94;
	st.global.f32 	[%rd97], %f345;
$L__BB37_20:
	ret;

}
	// .globl	softmax_at
.visible .entry softmax_at(
	.param .u64 .ptr .align 1 softmax_at_param_0,
	.param .u64 .ptr .align 1 softmax_at_param_1,
	.param .u64 softmax_at_param_2,
	.param .u64 softmax_at_param_3
)
{
	.reg .pred 	%p<17>;
	.reg .b32 	%r<65>;
	.reg .b32 	%f<358>;
	.reg .b64 	%rd<87>;

	ld.param.u64 	%rd38, [softmax_at_param_0];
	ld.param.u64 	%rd35, [softmax_at_param_1];
	ld.param.u64 	%rd36, [softmax_at_param_2];
	ld.param.u64 	%rd39, [softmax_at_param_3];
	cvta.to.global.u64 	%rd1, %rd38;
	mov.u32 	%r1, %ntid.x;
	mov.u32 	%r2, %ctaid.x;
	mul.wide.u32 	%rd40, %r1, %r2;
	mov.u32 	%r3, %tid.x;
	cvt.u64.u32 	%rd41, %r3;
	add.s64 	%rd2, %rd40, %rd41;
	mov.u32 	%r4, %ntid.y;
	mov.u32 	%r5, %ctaid.y;
	mov.u32 	%r6, %tid.y;
	mad.lo.s32 	%r7, %r4, %r5, %r6;
	cvt.u64.u32 	%rd3, %r7;
	setp.ge.u64 	%p1, %rd2, %rd36;
	setp.le.u64 	%p2, %rd39, %rd3;
	or.pred  	%p3, %p1, %p2;
	@%p3 bra 	$L__BB38_20;
	mul.lo.s64 	%rd4, %rd36, %rd3;
	and.b64  	%rd5, %rd36, -4;
	setp.eq.s64 	%p4, %rd5, 0;
	mov.f32 	%f357, 0f00000000;
	mov.b64 	%rd80, 0;
	@%p4 bra 	$L__BB38_7;
	add.s64 	%rd6, %rd5, -1;
	setp.eq.s64 	%p5, %rd6, 3;
	mov.b64 	%rd80, 0;
	mov.f32 	%f357, 0f00000000;
	@%p5 bra 	$L__BB38_5;
	shr.u64 	%rd46, %rd6, 2;
	add.s64 	%rd47, %rd46, 1;
	and.b64  	%rd79, %rd47, 9223372036854775806;
	shl.b64 	%rd48, %rd4, 2;
	add.s64 	%rd49, %rd48, %rd1;
	add.s64 	%rd78, %rd49, 16;
	mov.b64 	%rd80, 0;
	mov.f32 	%f357, 0f00000000;
$L__BB38_4:
	ld.global.f32 	%f23, [%rd78+-16];
	ld.global.f32 	%f24, [%rd78+-12];
	ld.global.f32 	%f25, [%rd78+-8];
	ld.global.f32 	%f26, [%rd78+-4];
	fma.rn.f32 	%f27, %f23, 0f3BBB989D, 0f3F000000;
	cvt.sat.f32.f32 	%f28, %f27;
	mov.f32 	%f29, 0f4B400001;
	mov.f32 	%f30, 0f437C0000;
	fma.rm.f32 	%f31, %f28, %f30, %f29;
	add.f32 	%f32, %f31, 0fCB40007F;
	neg.f32 	%f33, %f32;
	fma.rn.f32 	%f34, %f23, 0f3FB8AA3B, %f33;
	fma.rn.f32 	%f35, %f23, 0f32A57060, %f34;
	mov.b32 	%r9, %f31;
	shl.b32 	%r10, %r9, 23;
	mov.b32 	%f36, %r10;
	ex2.approx.ftz.f32 	%f37, %f35;
	fma.rn.f32 	%f38, %f24, 0f3BBB989D, 0f3F000000;
	cvt.sat.f32.f32 	%f39, %f38;
	fma.rm.f32 	%f40, %f39, %f30, %f29;
	add.f32 	%f41, %f40, 0fCB40007F;
	neg.f32 	%f42, %f41;
	fma.rn.f32 	%f43, %f24, 0f3FB8AA3B, %f42;
	fma.rn.f32 	%f44, %f24, 0f32A57060, %f43;
	mov.b32 	%r11, %f40;
	shl.b32 	%r12, %r11, 23;
	mov.b32 	%f45, %r12;
	ex2.approx.ftz.f32 	%f46, %f44;
	mul.f32 	%f47, %f46, %f45;
	fma.rn.f32 	%f48, %f37, %f36, %f47;
	fma.rn.f32 	%f49, %f25, 0f3BBB989D, 0f3F000000;
	cvt.sat.f32.f32 	%f50, %f49;
	fma.rm.f32 	%f51, %f50, %f30, %f29;
	add.f32 	%f52, %f51, 0fCB40007F;
	neg.f32 	%f53, %f52;
	fma.rn.f32 	%f54, %f25, 0f3FB8AA3B, %f53;
	fma.rn.f32 	%f55, %f25, 0f32A57060, %f54;
	mov.b32 	%r13, %f51;
	shl.b32 	%r14, %r13, 23;
	mov.b32 	%f56, %r14;
	ex2.approx.ftz.f32 	%f57, %f55;
	fma.rn.f32 	%f58, %f57, %f56, %f48;
	fma.rn.f32 	%f59, %f26, 0f3BBB989D, 0f3F000000;
	cvt.sat.f32.f32 	%f60, %f59;
	fma.rm.f32 	%f61, %f60, %f30, %f29;
	add.f32 	%f62, %f61, 0fCB40007F;
	neg.f32 	%f63, %f62;
	fma.rn.f32 	%f64, %f26, 0f3FB8AA3B, %f63;
	fma.rn.f32 	%f65, %f26, 0f32A57060, %f64;
	mov.b32 	%r15, %f61;
	shl.b32 	%r16, %r15, 23;
	mov.b32 	%f66, %r16;
	ex2.approx.ftz.f32 	%f67, %f65;
	fma.rn.f32 	%f68, %f67, %f66, %f58;
	add.f32 	%f69, %f357, %f68;
	ld.global.f32 	%f70, [%rd78];
	ld.global.f32 	%f71, [%rd78+4];
	ld.global.f32 	%f72, [%rd78+8];
	ld.global.f32 	%f73, [%rd78+12];
	fma.rn.f32 	%f74, %f70, 0f3BBB989D, 0f3F000000;
	cvt.sat.f32.f32 	%f75, %f74;
	fma.rm.f32 	%f76, %f75, %f30, %f29;
	add.f32 	%f77, %f76, 0fCB40007F;
	neg.f32 	%f78, %f77;
	fma.rn.f32 	%f79, %f70, 0f3FB8AA3B, %f78;
	fma.rn.f32 	%f80, %f70, 0f32A57060, %f79;
	mov.b32 	%r17, %f76;
	shl.b32 	%r18, %r17, 23;
	mov.b32 	%f81, %r18;
	ex2.approx.ftz.f32 	%f82, %f80;
	fma.rn.f32 	%f83, %f71, 0f3BBB989D, 0f3F000000;
	cvt.sat.f32.f32 	%f84, %f83;
	fma.rm.f32 	%f85, %f84, %f30, %f29;
	add.f32 	%f86, %f85, 0fCB40007F;
	neg.f32 	%f87, %f86;
	fma.rn.f32 	%f88, %f71, 0f3FB8AA3B, %f87;
	fma.rn.f32 	%f89, %f71, 0f32A57060, %f88;
	mov.b32 	%r19, %f85;
	shl.b32 	%r20, %r19, 23;
	mov.b32 	%f90, %r20;
	ex2.approx.ftz.f32 	%f91, %f89;
	mul.f32 	%f92, %f91, %f90;
	fma.rn.f32 	%f93, %f82, %f81, %f92;
	fma.rn.f32 	%f94, %f72, 0f3BBB989D, 0f3F000000;
	cvt.sat.f32.f32 	%f95, %f94;
	fma.rm.f32 	%f96, %f95, %f30, %f29;
	add.f32 	%f97, %f96, 0fCB40007F;
	neg.f32 	%f98, %f97;
	fma.rn.f32 	%f99, %f72, 0f3FB8AA3B, %f98;
	fma.rn.f32 	%f100, %f72, 0f32A57060, %f99;
	mov.b32 	%r21, %f96;
	shl.b32 	%r22, %r21, 23;
	mov.b32 	%f101, %r22;
	ex2.approx.ftz.f32 	%f102, %f100;
	fma.rn.f32 	%f103, %f102, %f101, %f93;
	fma.rn.f32 	%f104, %f73, 0f3BBB989D, 0f3F000000;
	cvt.sat.f32.f32 	%f105, %f104;
	fma.rm.f32 	%f106, %f105, %f30, %f29;
	add.f32 	%f107, %f106, 0fCB40007F;
	neg.f32 	%f108, %f107;
	fma.rn.f32 	%f109, %f73, 0f3FB8AA3B, %f108;
	fma.rn.f32 	%f110, %f73, 0f32A57060, %f109;
	mov.b32 	%r23, %f106;
	shl.b32 	%r24, %r23, 23;
	mov.b32 	%f111, %r24;
	ex2.approx.ftz.f32 	%f112, %f110;
	fma.rn.f32 	%f113, %f112, %f111, %f103;
	add.f32 	%f357, %f69, %f113;
	add.s64 	%rd80, %rd80, 8;
	add.s64 	%rd79, %rd79, -2;
	add.s64 	%rd78, %rd78, 32;
	setp.eq.s64 	%p6, %rd79, 0;
	@%p6 bra 	$L__BB38_5;
	bra.uni 	$L__BB38_4;
$L__BB38_5:
	and.b64  	%rd50, %rd6, 4;
	setp.ne.s64 	%p7, %rd50, 0;
	@%p7 bra 	$L__BB38_7;
	add.s64 	%rd51, %rd80, %rd4;
	shl.b64 	%rd52, %rd51, 2;
	add.s64 	%rd53, %rd1, %rd52;
	ld.global.f32 	%f114, [%rd53];
	ld.global.f32 	%f115, [%rd53+4];
	ld.global.f32 	%f116, [%rd53+8];
	ld.global.f32 	%f117, [%rd53+12];
	fma.rn.f32 	%f118, %f114, 0f3BBB989D, 0f3F000000;
	cvt.sat.f32.f32 	%f119, %f118;
	mov.f32 	%f120, 0f4B400001;
	mov.f32 	%f121, 0f437C0000;
	fma.rm.f32 	%f122, %f119, %f121, %f120;
	add.f32 	%f123, %f122, 0fCB40007F;
	neg.f32 	%f124, %f123;
	fma.rn.f32 	%f125, %f114, 0f3FB8AA3B, %f124;
	fma.rn.f32 	%f126, %f114, 0f32A57060, %f125;
	mov.b32 	%r25, %f122;
	shl.b32 	%r26, %r25, 23;
	mov.b32 	%f127, %r26;
	ex2.approx.ftz.f32 	%f128, %f126;
	fma.rn.f32 	%f129, %f115, 0f3BBB989D, 0f3F000000;
	cvt.sat.f32.f32 	%f130, %f129;
	fma.rm.f32 	%f131, %f130, %f121, %f120;
	add.f32 	%f132, %f131, 0fCB40007F;
	neg.f32 	%f133, %f132;
	fma.rn.f32 	%f134, %f115, 0f3FB8AA3B, %f133;
	fma.rn.f32 	%f135, %f115, 0f32A57060, %f134;
	mov.b32 	%r27, %f131;
	shl.b32 	%r28, %r27, 23;
	mov.b32 	%f136, %r28;
	ex2.approx.ftz.f32 	%f137, %f135;
	mul.f32 	%f138, %f137, %f136;
	fma.rn.f32 	%f139, %f128, %f127, %f138;
	fma.rn.f32 	%f140, %f116, 0f3BBB989D, 0f3F000000;
	cvt.sat.f32.f32 	%f141, %f140;
	fma.rm.f32 	%f142, %f141, %f121, %f120;
	add.f32 	%f143, %f142, 0fCB40007F;
	neg.f32 	%f144, %f143;
	fma.rn.f32 	%f145, %f116, 0f3FB8AA3B, %f144;
	fma.rn.f32 	%f146, %f116, 0f32A57060, %f145;
	mov.b32 	%r29, %f142;
	shl.b32 	%r30, %r29, 23;
	mov.b32 	%f147, %r30;
	ex2.approx.ftz.f32 	%f148, %f146;
	fma.rn.f32 	%f149, %f148, %f147, %f139;
	fma.rn.f32 	%f150, %f117, 0f3BBB989D, 0f3F000000;
	cvt.sat.f32.f32 	%f151, %f150;
	fma.rm.f32 	%f152, %f151, %f121, %f120;
	add.f32 	%f153, %f152, 0fCB40007F;
	neg.f32 	%f154, %f153;
	fma.rn.f32 	%f155, %f117, 0f3FB8AA3B, %f154;
	fma.rn.f32 	%f156, %f117, 0f32A57060, %f155;
	mov.b32 	%r31, %f152;
	shl.b32 	%r32, %r31, 23;
	mov.b32 	%f157, %r32;
	ex2.approx.ftz.f32 	%f158, %f156;
	fma.rn.f32 	%f159, %f158, %f157, %f149;
	add.f32 	%f357, %f357, %f159;
	add.s64 	%rd80, %rd80, 4;
$L__BB38_7:
	setp.ge.u64 	%p8, %rd80, %rd36;
	@%p8 bra 	$L__BB38_19;
	sub.s64 	%rd13, %rd36, %rd80;
	and.b64  	%rd14, %rd13, 7;
	sub.s64 	%rd54, %rd80, %rd36;
	setp.gt.u64 	%p9, %rd54, -8;
	@%p9 bra 	$L__BB38_11;
	and.b64  	%rd82, %rd13, -8;
	add.s64 	%rd55, %rd80, %rd4;
	shl.b64 	%rd56, %rd55, 2;
	add.s64 	%rd57, %rd56, %rd1;
	add.s64 	%rd81, %rd57, 16;
$L__BB38_10:
	.pragma "nounroll";
	ld.global.f32 	%f161, [%rd81+-16];
	fma.rn.f32 	%f162, %f161, 0f3BBB989D, 0f3F000000;
	cvt.sat.f32.f32 	%f163, %f162;
	mov.f32 	%f164, 0f4B400001;
	mov.f32 	%f165, 0f437C0000;
	fma.rm.f32 	%f166, %f163, %f165, %f164;
	add.f32 	%f167, %f166, 0fCB40007F;
	neg.f32 	%f168, %f167;
	fma.rn.f32 	%f169, %f161, 0f3FB8AA3B, %f168;
	fma.rn.f32 	%f170, %f161, 0f32A57060, %f169;
	mov.b32 	%r33, %f166;
	shl.b32 	%r34, %r33, 23;
	mov.b32 	%f171, %r34;
	ex2.approx.ftz.f32 	%f172, %f170;
	fma.rn.f32 	%f173, %f172, %f171, %f357;
	ld.global.f32 	%f174, [%rd81+-12];
	fma.rn.f32 	%f175, %f174, 0f3BBB989D, 0f3F000000;
	cvt.sat.f32.f32 	%f176, %f175;
	fma.rm.f32 	%f177, %f176, %f165, %f164;
	add.f32 	%f178, %f177, 0fCB40007F;
	neg.f32 	%f179, %f178;
	fma.rn.f32 	%f180, %f174, 0f3FB8AA3B, %f179;
	fma.rn.f32 	%f181, %f174, 0f32A57060, %f180;
	mov.b32 	%r35, %f177;
	shl.b32 	%r36, %r35, 23;
	mov.b32 	%f182, %r36;
	ex2.approx.ftz.f32 	%f183, %f181;
	fma.rn.f32 	%f184, %f183, %f182, %f173;
	ld.global.f32 	%f185, [%rd81+-8];
	fma.rn.f32 	%f186, %f185, 0f3BBB989D, 0f3F000000;
	cvt.sat.f32.f32 	%f187, %f186;
	fma.rm.f32 	%f188, %f187, %f165, %f164;
	add.f32 	%f189, %f188, 0fCB40007F;
	neg.f32 	%f190, %f189;
	fma.rn.f32 	%f191, %f185, 0f3FB8AA3B, %f190;
	fma.rn.f32 	%f192, %f185, 0f32A57060, %f191;
	mov.b32 	%r37, %f188;
	shl.b32 	%r38, %r37, 23;
	mov.b32 	%f193, %r38;
	ex2.approx.ftz.f32 	%f194, %f192;
	fma.rn.f32 	%f195, %f194, %f193, %f184;
	ld.global.f32 	%f196, [%rd81+-4];
	fma.rn.f32 	%f197, %f196, 0f3BBB989D, 0f3F000000;
	cvt.sat.f32.f32 	%f198, %f197;
	fma.rm.f32 	%f199, %f198, %f165, %f164;
	add.f32 	%f200, %f199, 0fCB40007F;
	neg.f32 	%f201, %f200;
	fma.rn.f32 	%f202, %f196, 0f3FB8AA3B, %f201;
	fma.rn.f32 	%f203, %f196, 0f32A57060, %f202;
	mov.b32 	%r39, %f199;
	shl.b32 	%r40, %r39, 23;
	mov.b32 	%f204, %r40;
	ex2.approx.ftz.f32 	%f205, %f203;
	fma.rn.f32 	%f206, %f205, %f204, %f195;
	ld.global.f32 	%f207, [%rd81];
	fma.rn.f32 	%f208, %f207, 0f3BBB989D, 0f3F000000;
	cvt.sat.f32.f32 	%f209, %f208;
	fma.rm.f32 	%f210, %f209, %f165, %f164;
	add.f32 	%f211, %f210, 0fCB40007F;
	neg.f32 	%f212, %f211;
	fma.rn.f32 	%f213, %f207, 0f3FB8AA3B, %f212;
	fma.rn.f32 	%f214, %f207, 0f32A57060, %f213;
	mov.b32 	%r41, %f210;
	shl.b32 	%r42, %r41, 23;
	mov.b32 	%f215, %r42;
	ex2.approx.ftz.f32 	%f216, %f214;
	fma.rn.f32 	%f217, %f216, %f215, %f206;
	ld.global.f32 	%f218, [%rd81+4];
	fma.rn.f32 	%f219, %f218, 0f3BBB989D, 0f3F000000;
	cvt.sat.f32.f32 	%f220, %f219;
	fma.rm.f32 	%f221, %f220, %f165, %f164;
	add.f32 	%f222, %f221, 0fCB40007F;
	neg.f32 	%f223, %f222;
	fma.rn.f32 	%f224, %f218, 0f3FB8AA3B, %f223;
	fma.rn.f32 	%f225, %f218, 0f32A57060, %f224;
	mov.b32 	%r43, %f221;
	shl.b32 	%r44, %r43, 23;
	mov.b32 	%f226, %r44;
	ex2.approx.ftz.f32 	%f227, %f225;
	fma.rn.f32 	%f228, %f227, %f226, %f217;
	ld.global.f32 	%f229, [%rd81+8];
	fma.rn.f32 	%f230, %f229, 0f3BBB989D, 0f3F000000;
	cvt.sat.f32.f32 	%f231, %f230;
	fma.rm.f32 	%f232, %f231, %f165, %f164;
	add.f32 	%f233, %f232, 0fCB40007F;
	neg.f32 	%f234, %f233;
	fma.rn.f32 	%f235, %f229, 0f3FB8AA3B, %f234;
	fma.rn.f32 	%f236, %f229, 0f32A57060, %f235;
	mov.b32 	%r45, %f232;
	shl.b32 	%r46, %r45, 23;
	mov.b32 	%f237, %r46;
	ex2.approx.ftz.f32 	%f238, %f236;
	fma.rn.f32 	%f239, %f238, %f237, %f228;
	ld.global.f32 	%f240, [%rd81+12];
	fma.rn.f32 	%f241, %f240, 0f3BBB989D, 0f3F000000;
	cvt.sat.f32.f32 	%f242, %f241;
	fma.rm.f32 	%f243, %f242, %f165, %f164;
	add.f32 	%f244, %f243, 0fCB40007F;
	neg.f32 	%f245, %f244;
	fma.rn.f32 	%f246, %f240, 0f3FB8AA3B, %f245;
	fma.rn.f32 	%f247, %f240, 0f32A57060, %f246;
	mov.b32 	%r47, %f243;
	shl.b32 	%r48, %r47, 23;
	mov.b32 	%f248, %r48;
	ex2.approx.ftz.f32 	%f249, %f247;
	fma.rn.f32 	%f357, %f249, %f248, %f239;
	add.s64 	%rd80, %rd80, 8;
	add.s64 	%rd82, %rd82, -8;
	add.s64 	%rd81, %rd81, 32;
	setp.ne.s64 	%p10, %rd82, 0;
	@%p10 bra 	$L__BB38_10;
$L__BB38_11:
	setp.eq.s64 	%p11, %rd14, 0;
	@%p11 bra 	$L__BB38_19;
	and.b64  	%rd30, %rd13, 3;
	setp.lt.u64 	%p12, %rd14, 4;
	@%p12 bra 	$L__BB38_14;
	add.s64 	%rd58, %rd80, %rd4;
	shl.b64 	%rd59, %rd58, 2;
	add.s64 	%rd60, %rd1, %rd59;
	ld.global.f32 	%f251, [%rd60];
	fma.rn.f32 	%f252, %f251, 0f3BBB989D, 0f3F000000;
	cvt.sat.f32.f32 	%f253, %f252;
	mov.f32 	%f254, 0f4B400001;
	mov.f32 	%f255, 0f437C0000;
	fma.rm.f32 	%f256, %f253, %f255, %f254;
	add.f32 	%f257, %f256, 0fCB40007F;
	neg.f32 	%f258, %f257;
	fma.rn.f32 	%f259, %f251, 0f3FB8AA3B, %f258;
	fma.rn.f32 	%f260, %f251, 0f32A57060, %f259;
	mov.b32 	%r49, %f256;
	shl.b32 	%r50, %r49, 23;
	mov.b32 	%f261, %r50;
	ex2.approx.ftz.f32 	%f262, %f260;
	fma.rn.f32 	%f263, %f262, %f261, %f357;
	ld.global.f32 	%f264, [%rd60+4];
	fma.rn.f32 	%f265, %f264, 0f3BBB989D, 0f3F000000;
	cvt.sat.f32.f32 	%f266, %f265;
	fma.rm.f32 	%f267, %f266, %f255, %f254;
	add.f32 	%f268, %f267, 0fCB40007F;
	neg.f32 	%f269, %f268;
	fma.rn.f32 	%f270, %f264, 0f3FB8AA3B, %f269;
	fma.rn.f32 	%f271, %f264, 0f32A57060, %f270;
	mov.b32 	%r51, %f267;
	shl.b32 	%r52, %r51, 23;
	mov.b32 	%f272, %r52;
	ex2.approx.ftz.f32 	%f273, %f271;
	fma.rn.f32 	%f274, %f273, %f272, %f263;
	ld.global.f32 	%f275, [%rd60+8];
	fma.rn.f32 	%f276, %f275, 0f3BBB989D, 0f3F000000;
	cvt.sat.f32.f32 	%f277, %f276;
	fma.rm.f32 	%f278, %f277, %f255, %f254;
	add.f32 	%f279, %f278, 0fCB40007F;
	neg.f32 	%f280, %f279;
	fma.rn.f32 	%f281, %f275, 0f3FB8AA3B, %f280;
	fma.rn.f32 	%f282, %f275, 0f32A57060, %f281;
	mov.b32 	%r53, %f278;
	shl.b32 	%r54, %r53, 23;
	mov.b32 	%f283, %r54;
	ex2.approx.ftz.f32 	%f284, %f282;
	fma.rn.f32 	%f285, %f284, %f283, %f274;
	ld.global.f32 	%f286, [%rd60+12];
	fma.rn.f32 	%f287, %f286, 0f3BBB989D, 0f3F000000;
	cvt.sat.f32.f32 	%f288, %f287;
	fma.rm.f32 	%f289, %f288, %f255, %f254;
	add.f32 	%f290, %f289, 0fCB40007F;
	neg.f32 	%f291, %f290;
	fma.rn.f32 	%f292, %f286, 0f3FB8AA3B, %f291;
	fma.rn.f32 	%f293, %f286, 0f32A57060, %f292;
	mov.b32 	%r55, %f289;
	shl.b32 	%r56, %r55, 23;
	mov.b32 	%f294, %r56;
	ex2.approx.ftz.f32 	%f295, %f293;
	fma.rn.f32 	%f357, %f295, %f294, %f285;
	add.s64 	%rd80, %rd80, 4;
$L__BB38_14:
	setp.eq.s64 	%p13, %rd30, 0;
	@%p13 bra 	$L__BB38_19;
	setp.eq.s64 	%p14, %rd30, 1;
	@%p14 bra 	$L__BB38_17;
	add.s64 	%rd61, %rd80, %rd4;
	shl.b64 	%rd62, %rd61, 2;
	add.s64 	%rd63, %rd1, %rd62;
	ld.global.f32 	%f297, [%rd63];
	fma.rn.f32 	%f298, %f297, 0f3BBB989D, 0f3F000000;
	cvt.sat.f32.f32 	%f299, %f298;
	mov.f32 	%f300, 0f4B400001;
	mov.f32 	%f301, 0f437C0000;
	fma.rm.f32 	%f302, %f299, %f301, %f300;
	add.f32 	%f303, %f302, 0fCB40007F;
	neg.f32 	%f304, %f303;
	fma.rn.f32 	%f305, %f297, 0f3FB8AA3B, %f304;
	fma.rn.f32 	%f306, %f297, 0f32A57060, %f305;
	mov.b32 	%r57, %f302;
	shl.b32 	%r58, %r57, 23;
	mov.b32 	%f307, %r58;
	ex2.approx.ftz.f32 	%f308, %f306;
	fma.rn.f32 	%f309, %f308, %f307, %f357;
	ld.global.f32 	%f310, [%rd63+4];
	fma.rn.f32 	%f311, %f310, 0f3BBB989D, 0f3F000000;
	cvt.sat.f32.f32 	%f312, %f311;
	fma.rm.f32 	%f313, %f312, %f301, %f300;
	add.f32 	%f314, %f313, 0fCB40007F;
	neg.f32 	%f315, %f314;
	fma.rn.f32 	%f316, %f310, 0f3FB8AA3B, %f315;
	fma.rn.f32 	%f317, %f310, 0f32A57060, %f316;
	mov.b32 	%r59, %f313;
	shl.b32 	%r60, %r59, 23;
	mov.b32 	%f318, %r60;
	ex2.approx.ftz.f32 	%f319, %f317;
	fma.rn.f32 	%f357, %f319, %f318, %f309;
	add.s64 	%rd80, %rd80, 2;
$L__BB38_17:
	and.b64  	%rd64, %rd13, 1;
	setp.eq.b64 	%p15, %rd64, 1;
	not.pred 	%p16, %p15;
	@%p16 bra 	$L__BB38_19;
	add.s64 	%rd65, %rd80, %rd4;
	shl.b64 	%rd66, %rd65, 2;
	add.s64 	%rd67, %rd1, %rd66;
	ld.global.f32 	%f320, [%rd67];
	fma.rn.f32 	%f321, %f320, 0f3BBB989D, 0f3F000000;
	cvt.sat.f32.f32 	%f322, %f321;
	mov.f32 	%f323, 0f4B400001;
	mov.f32 	%f324, 0f437C0000;
	fma.rm.f32 	%f325, %f322, %f324, %f323;
	add.f32 	%f326, %f325, 0fCB40007F;
	neg.f32 	%f327, %f326;
	fma.rn.f32 	%f328, %f320, 0f3FB8AA3B, %f327;
	fma.rn.f32 	%f329, %f320, 0f32A57060, %f328;
	mov.b32 	%r61, %f325;
	shl.b32 	%r62, %r61, 23;
	mov.b32 	%f330, %r62;
	ex2.approx.ftz.f32 	%f331, %f329;
	fma.rn.f32 	%f357, %f331, %f330, %f357;
$L__BB38_19:
	add.s64 	%rd68, %rd4, %rd2;
	shl.b64 	%rd69, %rd68, 2;
	add.s64 	%rd70, %rd1, %rd69;
	ld.global.f32 	%f332, [%rd70];
	fma.rn.f32 	%f333, %f332, 0f3BBB989D, 0f3F000000;
	cvt.sat.f32.f32 	%f334, %f333;
	mov.f32 	%f335, 0f4B400001;
	mov.f32 	%f336, 0f437C0000;
	fma.rm.f32 	%f337, %f334, %f336, %f335;
	add.f32 	%f338, %f337, 0fCB40007F;
	neg.f32 	%f339, %f338;
	fma.rn.f32 	%f340, %f332, 0f3FB8AA3B, %f339;
	fma.rn.f32 	%f341, %f332, 0f32A57060, %f340;
	mov.b32 	%r63, %f337;
	shl.b32 	%r64, %r63, 23;
	mov.b32 	%f342, %r64;
	ex2.approx.ftz.f32 	%f343, %f341;
	mul.f32 	%f344, %f343, %f342;
	div.rn.f32 	%f345, %f344, %f357;
	mad.lo.s64 	%rd71, %rd39, %rd2, %rd3;
	cvta.to.global.u64 	%rd72, %rd35;
	shl.b64 	%rd73, %rd71, 2;
	add.s64 	%rd74, %rd72, %rd73;
	st.global.f32 	[%rd74], %f345;
$L__BB38_20:
	ret;

}


// ===== COMPILED SASS (sm_100) =====

	.target	sm_100

	.elftype	@"ET_EXEC"


//--------------------- .note.nv.tkinfo           --------------------------
	.section	.note.nv.tkinfo,"",@"SHT_NOTE"
	.sectionflags	@"SHF_NOTE_NV_TKINFO"
	.tkinfo
        /*0018*/ 	.word	0x00000002
        /*0030*/ 	.string	""
        /*0030*/ 	.string	"ptxas"
        /*0030*/ 	.string	"Cuda compilation tools, release 13.0, V13.0.88"
        /*0030*/ 	.string	"Build cuda_13.0.r13.0/compiler.36424714_0"
        /*0030*/ 	.string	"-arch sm_100 -m 64 "



//--------------------- .note.nv.cuinfo           --------------------------
	.section	.note.nv.cuinfo,"",@"SHT_NOTE"
	.sectionflags	@"SHF_NOTE_NV_CUINFO"
        /*0018*/ 	.short	0x0002
        /*001a*/ 	.short	0x0064
        /*001c*/ 	.short	0x0082
	.zero		2


//--------------------- .nv.info                  --------------------------
	.section	.nv.info,"",@"SHT_CUDA_INFO"
	.align	4


	//----- nvinfo : EIATTR_REGCOUNT
	.align		4
        /*0000*/ 	.byte	0x04, 0x2f
        /*0002*/ 	.short	(.L_1 - .L_0)
	.align		4
.L_0:
        /*0004*/ 	.word	index@(transpose_a)
        /*0008*/ 	.word	0x0000000c


	//----- nvinfo : EIATTR_FRAME_SIZE
	.align		4
.L_1:
        /*000c*/ 	.byte	0x04, 0x11
        /*000e*/ 	.short	(.L_3 - .L_2)
	.align		4
.L_2:
        /*0010*/ 	.word	index@(transpose_a)
        /*0014*/ 	.word	0x00000000


	//----- nvinfo : EIATTR_REGCOUNT
	.align		4
.L_3:
        /*0018*/ 	.byte	0x04, 0x2f
        /*001a*/ 	.short	(.L_5 - .L_4)
	.align		4
.L_4:
        /*001c*/ 	.word	index@(add_a_b)
        /*0020*/ 	.word	0x0000000c


	//----- nvinfo : EIATTR_FRAME_SIZE
	.align		4
.L_5:
        /*0024*/ 	.byte	0x04, 0x11
        /*0026*/ 	.short	(.L_7 - .L_6)
	.align		4
.L_6:
        /*0028*/ 	.word	index@(add_a_b)
        /*002c*/ 	.word	0x00000000


	//----- nvinfo : EIATTR_REGCOUNT
	.align		4
.L_7:
        /*0030*/ 	.byte	0x04, 0x2f
        /*0032*/ 	.short	(.L_9 - .L_8)
	.align		4
.L_8:
        /*0034*/ 	.word	index@(add_at_b)
        /*0038*/ 	.word	0x0000000c


	//----- nvinfo : EIATTR_FRAME_SIZE
	.align		4
.L_9:
        /*003c*/ 	.byte	0x04, 0x11
        /*003e*/ 	.short	(.L_11 - .L_10)
	.align		4
.L_10:
        /*0040*/ 	.word	index@(add_at_b)
        /*0044*/ 	.word	0x00000000


	//----- nvinfo : EIATTR_REGCOUNT
	.align		4
.L_11:
        /*0048*/ 	.byte	0x04, 0x2f
        /*004a*/ 	.short	(.L_13 - .L_12)
	.align		4
.L_12:
        /*004c*/ 	.word	index@(add_a_bt)
        /*0050*/ 	.word	0x0000000c


	//----- nvinfo : EIATTR_FRAME_SIZE
	.align		4
.L_13:
        /*0054*/ 	.byte	0x04, 0x11
        /*0056*/ 	.short	(.L_15 - .L_14)
	.align		4
.L_14:
        /*0058*/ 	.word	index@(add_a_bt)
        /*005c*/ 	.word	0x00000000


	//----- nvinfo : EIATTR_REGCOUNT
	.align		4
.L_15:
        /*0060*/ 	.byte	0x04, 0x2f
        /*0062*/ 	.short	(.L_17 - .L_16)
	.align		4
.L_16:
        /*0064*/ 	.word	index@(add_at_bt)
        /*0068*/ 	.word	0x0000000c


	//----- nvinfo : EIATTR_FRAME_SIZE
	.align		4
.L_17:
        /*006c*/ 	.byte	0x04, 0x11
        /*006e*/ 	.short	(.L_19 - .L_18)
	.align		4
.L_18:
        /*0070*/ 	.word	index@(add_at_bt)
        /*0074*/ 	.word	0x00000000


	//----- nvinfo : EIATTR_REGCOUNT
	.align		4
.L_19:
        /*0078*/ 	.byte	0x04, 0x2f
        /*007a*/ 	.short	(.L_21 - .L_20)
	.align		4
.L_20:
        /*007c*/ 	.word	index@(sub_a_b)
        /*0080*/ 	.word	0x0000000c


	//----- nvinfo : EIATTR_FRAME_SIZE
	.align		4
.L_21:
        /*0084*/ 	.byte	0x04, 0x11
        /*0086*/ 	.short	(.L_23 - .L_22)
	.align		4
.L_22:
        /*0088*/ 	.word	index@(sub_a_b)
        /*008c*/ 	.word	0x00000000


	//----- nvinfo : EIATTR_REGCOUNT
	.align		4
.L_23:
        /*0090*/ 	.byte	0x04, 0x2f
        /*0092*/ 	.short	(.L_25 - .L_24)
	.align		4
.L_24:
        /*0094*/ 	.word	index@(sub_at_b)
        /*0098*/ 	.word	0x0000000c


	//----- nvinfo : EIATTR_FRAME_SIZE
	.align		4
.L_25:
        /*009c*/ 	.byte	0x04, 0x11
        /*009e*/ 	.short	(.L_27 - .L_26)
	.align		4
.L_26:
        /*00a0*/ 	.word	index@(sub_at_b)
        /*00a4*/ 	.word	0x00000000


	//----- nvinfo : EIATTR_REGCOUNT
	.align		4
.L_27:
        /*00a8*/ 	.byte	0x04, 0x2f
        /*00aa*/ 	.short	(.L_29 - .L_28)
	.align		4
.L_28:
        /*00ac*/ 	.word	index@(sub_a_bt)
        /*00b0*/ 	.word	0x0000000c


	//----- nvinfo : EIATTR_FRAME_SIZE
	.align		4
.L_29:
        /*00b4*/ 	.byte	0x04, 0x11
        /*00b6*/ 	.short	(.L_31 - .L_30)
	.align		4
.L_30:
        /*00b8*/ 	.word	index@(sub_a_bt)
        /*00bc*/ 	.word	0x00000000


	//----- nvinfo : EIATTR_REGCOUNT
	.align		4
.L_31:
        /*00c0*/ 	.byte	0x04, 0x2f
        /*00c2*/ 	.short	(.L_33 - .L_32)
	.align		4
.L_32:
        /*00c4*/ 	.word	index@(sub_at_bt)
        /*00c8*/ 	.word	0x0000000c


	//----- nvinfo : EIATTR_FRAME_SIZE
	.align		4
.L_33:
        /*00cc*/ 	.byte	0x04, 0x11
        /*00ce*/ 	.short	(.L_35 - .L_34)
	.align		4
.L_34:
        /*00d0*/ 	.word	index@(sub_at_bt)
        /*00d4*/ 	.word	0x00000000


	//----- nvinfo : EIATTR_REGCOUNT
	.align		4
.L_35:
        /*00d8*/ 	.byte	0x04, 0x2f
        /*00da*/ 	.short	(.L_37 - .L_36)
	.align		4
.L_36:
        /*00dc*/ 	.word	index@(mul_a_b)
        /*00e0*/ 	.word	0x00000020


	//----- nvinfo : EIATTR_FRAME_SIZE
	.align		4
.L_37:
        /*00e4*/ 	.byte	0x04, 0x11
        /*00e6*/ 	.short	(.L_39 - .L_38)
	.align		4
.L_38:
        /*00e8*/ 	.word	index@(mul_a_b)
        /*00ec*/ 	.word	0x00000000


	//----- nvinfo : EIATTR_REGCOUNT
	.align		4
.L_39:
        /*00f0*/ 	.byte	0x04, 0x2f
        /*00f2*/ 	.short	(.L_41 - .L_40)
	.align		4
.L_40:
        /*00f4*/ 	.word	index@(mul_at_b)
        /*00f8*/ 	.word	0x00000022


	//----- nvinfo : EIATTR_FRAME_SIZE
	.align		4
.L_41:
        /*00fc*/ 	.byte	0x04, 0x11
        /*00fe*/ 	.short	(.L_43 - .L_42)
	.align		4
.L_42:
        /*0100*/ 	.word	index@(mul_at_b)
        /*0104*/ 	.word	0x00000000


	//----- nvinfo : EIATTR_REGCOUNT
	.align		4
.L_43:
        /*0108*/ 	.byte	0x04, 0x2f
        /*010a*/ 	.short	(.L_45 - .L_44)
	.align		4
.L_44:
        /*010c*/ 	.word	index@(mul_a_bt)
        /*0110*/ 	.word	0x00000020


	//----- nvinfo : EIATTR_FRAME_SIZE
	.align		4
.L_45:
        /*0114*/ 	.byte	0x04, 0x11
        /*0116*/ 	.short	(.L_47 - .L_46)
	.align		4
.L_46:
        /*0118*/ 	.word	index@(mul_a_bt)
        /*011c*/ 	.word	0x00000000


	//----- nvinfo : EIATTR_REGCOUNT
	.align		4
.L_47:
        /*0120*/ 	.byte	0x04, 0x2f
        /*0122*/ 	.short	(.L_49 - .L_48)
	.align		4
.L_48:
        /*0124*/ 	.word	index@(mul_at_bt)
        /*0128*/ 	.word	0x00000020


	//----- nvinfo : EIATTR_FRAME_SIZE
	.align		4
.L_49:
        /*012c*/ 	.byte	0x04, 0x11
        /*012e*/ 	.short	(.L_51 - .L_50)
	.align		4
.L_50:
        /*0130*/ 	.word	index@(mul_at_bt)
        /*0134*/ 	.word	0x00000000


	//----- nvinfo : EIATTR_REGCOUNT
	.align		4
.L_51:
        /*0138*/ 	.byte	0x04, 0x2f
        /*013a*/ 	.short	(.L_53 - .L_52)
	.align		4
.L_52:
        /*013c*/ 	.word	index@(mul_a_b_for_elems)
        /*0140*/ 	.word	0x0000000c


	//----- nvinfo : EIATTR_FRAME_SIZE
	.align		4
.L_53:
        /*0144*/ 	.byte	0x04, 0x11
        /*0146*/ 	.short	(.L_55 - .L_54)
	.align		4
.L_54:
        /*0148*/ 	.word	index@(mul_a_b_for_elems)
        /*014c*/ 	.word	0x00000000


	//----- nvinfo : EIATTR_REGCOUNT
	.align		4
.L_55:
        /*0150*/ 	.byte	0x04, 0x2f
        /*0152*/ 	.short	(.L_57 - .L_56)
	.align		4
.L_56:
        /*0154*/ 	.word	index@(mul_at_b_for_elems)
        /*0158*/ 	.word	0x0000000c


	//----- nvinfo : EIATTR_FRAME_SIZE
	.align		4
.L_57:
        /*015c*/ 	.byte	0x04, 0x11
        /*015e*/ 	.short	(.L_59 - .L_58)
	.align		4
.L_58:
        /*0160*/ 	.word	index@(mul_at_b_for_elems)
        /*0164*/ 	.word	0x00000000


	//----- nvinfo : EIATTR_REGCOUNT
	.align		4
.L_59:
        /*0168*/ 	.byte	0x04, 0x2f
        /*016a*/ 	.short	(.L_61 - .L_60)
	.align		4
.L_60:
        /*016c*/ 	.word	index@(mul_a_bt_for_elems)
        /*0170*/ 	.word	0x0000000c


	//----- nvinfo : EIATTR_FRAME_SIZE
	.align		4
.L_61:
        /*0174*/ 	.byte	0x04, 0x11
        /*0176*/ 	.short	(.L_63 - .L_62)
	.align		4
.L_62:
        /*0178*/ 	.word	index@(mul_a_bt_for_elems)
        /*017c*/ 	.word	0x00000000


	//----- nvinfo : EIATTR_REGCOUNT
	.align		4
.L_63:
        /*0180*/ 	.byte	0x04, 0x2f
        /*0182*/ 	.short	(.L_65 - .L_64)
	.align		4
.L_64:
        /*0184*/ 	.word	index@(mul_at_bt_for_elems)
        /*0188*/ 	.word	0x00000012


	//----- nvinfo : EIATTR_FRAME_SIZE
	.align		4
.L_65:
        /*018c*/ 	.byte	0x04, 0x11
        /*018e*/ 	.short	(.L_67 - .L_66)
	.align		4
.L_66:
        /*0190*/ 	.word	index@($__internal_11_$__cuda_sm3x_div_rn_noftz_f32_slowpath)
        /*0194*/ 	.word	0x00000000


	//----- nvinfo : EIATTR_FRAME_SIZE
	.align		4
.L_67:
        /*0198*/ 	.byte	0x04, 0x11
        /*019a*/ 	.short	(.L_69 - .L_68)
	.align		4
.L_68:
        /*019c*/ 	.word	index@(mul_at_bt_for_elems)
        /*01a0*/ 	.word	0x00000000


	//----- nvinfo : EIATTR_REGCOUNT
	.align		4
.L_69:
        /*01a4*/ 	.byte	0x04, 0x2f
        /*01a6*/ 	.short	(.L_71 - .L_70)
	.align		4
.L_70:
        /*01a8*/ 	.word	index@(div_a_b_for_elems)
        /*01ac*/ 	.word	0x00000010


	//----- nvinfo : EIATTR_FRAME_SIZE
	.align		4
.L_71:
        /*01b0*/ 	.byte	0x04, 0x11
        /*01b2*/ 	.short	(.L_73 - .L_72)
	.align		4
.L_72:
        /*01b4*/ 	.word	index@($__internal_10_$__cuda_sm3x_div_rn_noftz_f32_slowpath)
        /*01b8*/ 	.word	0x00000000


	//----- nvinfo : EIATTR_FRAME_SIZE
	.align		4
.L_73:
        /*01bc*/ 	.byte	0x04, 0x11
        /*01be*/ 	.short	(.L_75 - .L_74)
	.align		4
.L_74:
        /*01c0*/ 	.word	index@(div_a_b_for_elems)
        /*01c4*/ 	.word	0x00000000


	//----- nvinfo : EIATTR_REGCOUNT
	.align		4
.L_75:
        /*01c8*/ 	.byte	0x04, 0x2f
        /*01ca*/ 	.short	(.L_77 - .L_76)
	.align		4
.L_76:
        /*01cc*/ 	.word	index@(div_at_b_for_elems)
        /*01d0*/ 	.word	0x00000010


	//----- nvinfo : EIATTR_FRAME_SIZE
	.align		4
.L_77:
        /*01d4*/ 	.byte	0x04, 0x11
        /*01d6*/ 	.short	(.L_79 - .L_78)
	.align		4
.L_78:
        /*01d8*/ 	.word	index@($__internal_9_$__cuda_sm3x_div_rn_noftz_f32_slowpath)
        /*01dc*/ 	.word	0x00000000


	//----- nvinfo : EIATTR_FRAME_SIZE
	.align		4
.L_79:
        /*01e0*/ 	.byte	0x04, 0x11
        /*01e2*/ 	.short	(.L_81 - .L_80)
	.align		4
.L_80:
        /*01e4*/ 	.word	index@(div_at_b_for_elems)
        /*01e8*/ 	.word	0x00000000


	//----- nvinfo : EIATTR_REGCOUNT
	.align		4
.L_81:
        /*01ec*/ 	.byte	0x04, 0x2f
        /*01ee*/ 	.short	(.L_83 - .L_82)
	.align		4
.L_82:
        /*01f0*/ 	.word	index@(div_a_bt_for_elems)
        /*01f4*/ 	.word	0x0000000c


	//----- nvinfo : EIATTR_FRAME_SIZE
	.align		4
.L_83:
        /*01f8*/ 	.byte	0x04, 0x11
        /*01fa*/ 	.short	(.L_85 - .L_84)
	.align		4
.L_84:
        /*01fc*/ 	.word	index@(div_a_bt_for_elems)
        /*0200*/ 	.word	0x00000000


	//----- nvinfo : EIATTR_REGCOUNT
	.align		4
.L_85:
        /*0204*/ 	.byte	0x04, 0x2f
        /*0206*/ 	.short	(.L_87 - .L_86)
	.align		4
.L_86:
        /*0208*/ 	.word	index@(div_at_bt_for_elems)
        /*020c*/ 	.word	0x00000012


	//----- nvinfo : EIATTR_FRAME_SIZE
	.align		4
.L_87:
        /*0210*/ 	.byte	0x04, 0x11
        /*0212*/ 	.short	(.L_89 - .L_88)
	.align		4
.L_88:
        /*0214*/ 	.word	index@($__internal_8_$__cuda_sm3x_div_rn_noftz_f32_slowpath)
        /*0218*/ 	.word	0x00000000


	//----- nvinfo : EIATTR_FRAME_SIZE
	.align		4
.L_89:
        /*021c*/ 	.byte	0x04, 0x11
        /*021e*/ 	.short	(.L_91 - .L_90)
	.align		4
.L_90:
        /*0220*/ 	.word	index@(div_at_bt_for_elems)
        /*0224*/ 	.word	0x00000000


	//----- nvinfo : EIATTR_REGCOUNT
	.align		4
.L_91:
        /*0228*/ 	.byte	0x04, 0x2f
        /*022a*/ 	.short	(.L_93 - .L_92)
	.align		4
.L_92:
        /*022c*/ 	.word	index@(add_a_b_for_scalar)
        /*0230*/ 	.word	0x0000000a


	//----- nvinfo : EIATTR_FRAME_SIZE
	.align		4
.L_93:
        /*0234*/ 	.byte	0x04, 0x11
        /*0236*/ 	.short	(.L_95 - .L_94)
	.align		4
.L_94:
        /*0238*/ 	.word	index@(add_a_b_for_scalar)
        /*023c*/ 	.word	0x00000000


	//----- nvinfo : EIATTR_REGCOUNT
	.align		4
.L_95:
        /*0240*/ 	.byte	0x04, 0x2f
        /*0242*/ 	.short	(.L_97 - .L_96)
	.align		4
.L_96:
        /*0244*/ 	.word	index@(add_at_b_for_scalar)
        /*0248*/ 	.word	0x0000000c


	//----- nvinfo : EIATTR_FRAME_SIZE
	.align		4
.L_97:
        /*024c*/ 	.byte	0x04, 0x11
        /*024e*/ 	.short	(.L_99 - .L_98)
	.align		4
.L_98:
        /*0250*/ 	.word	index@(add_at_b_for_scalar)
        /*0254*/ 	.word	0x00000000


	//----- nvinfo : EIATTR_REGCOUNT
	.align		4
.L_99:
        /*0258*/ 	.byte	0x04, 0x2f
        /*025a*/ 	.short	(.L_101 - .L_100)
	.align		4
.L_100:
        /*025c*/ 	.word	index@(sub_a_b_for_scalar)
        /*0260*/ 	.word	0x0000000a


	//----- nvinfo : EIATTR_FRAME_SIZE
	.align		4
.L_101:
        /*0264*/ 	.byte	0x04, 0x11
        /*0266*/ 	.short	(.L_103 - .L_102)
	.align		4
.L_102:
        /*0268*/ 	.word	index@(sub_a_b_for_scalar)
        /*026c*/ 	.word	0x00000000


	//----- nvinfo : EIATTR_REGCOUNT
	.align		4
.L_103:
        /*0270*/ 	.byte	0x04, 0x2f
        /*0272*/ 	.short	(.L_105 - .L_104)
	.align		4
.L_104:
        /*0274*/ 	.word	index@(sub_at_b_for_scalar)
        /*0278*/ 	.word	0x0000000c


	//----- nvinfo : EIATTR_FRAME_SIZE
	.align		4
.L_105:
        /*027c*/ 	.byte	0x04, 0x11
        /*027e*/ 	.short	(.L_107 - .L_106)
	.align		4
.L_106:
        /*0280*/ 	.word	index@(sub_at_b_for_scalar)
        /*0284*/ 	.word	0x00000000


	//----- nvinfo : EIATTR_REGCOUNT
	.align		4
.L_107:
        /*0288*/ 	.byte	0x04, 0x2f
        /*028a*/ 	.short	(.L_109 - .L_108)
	.align		4
.L_108:
        /*028c*/ 	.word	index@(rsub_a_b_for_scalar)
        /*0290*/ 	.word	0x0000000a


	//----- nvinfo : EIATTR_FRAME_SIZE
	.align		4
.L_109:
        /*0294*/ 	.byte	0x04, 0x11
        /*0296*/ 	.short	(.L_111 - .L_110)
	.align		4
.L_110:
        /*0298*/ 	.word	index@(rsub_a_b_for_scalar)
        /*029c*/ 	.word	0x00000000


	//----- nvinfo : EIATTR_REGCOUNT
	.align		4
.L_111:
        /*02a0*/ 	.byte	0x04, 0x2f
        /*02a2*/ 	.short	(.L_113 - .L_112)
	.align		4
.L_112:
        /*02a4*/ 	.word	index@(rsub_at_b_for_scalar)
        /*02a8*/ 	.word	0x0000000c


	//----- nvinfo : EIATTR_FRAME_SIZE
	.align		4
.L_113:
        /*02ac*/ 	.byte	0x04, 0x11
        /*02ae*/ 	.short	(.L_115 - .L_114)
	.align		4
.L_114:
        /*02b0*/ 	.word	index@(rsub_at_b_for_scalar)
        /*02b4*/ 	.word	0x00000000


	//----- nvinfo : EIATTR_REGCOUNT
	.align		4
.L_115:
        /*02b8*/ 	.byte	0x04, 0x2f
        /*02ba*/ 	.short	(.L_117 - .L_116)
	.align		4
.L_116:
        /*02bc*/ 	.word	index@(mul_a_b_for_scalar)
        /*02c0*/ 	.word	0x0000000a


	//----- nvinfo : EIATTR_FRAME_SIZE
	.align		4
.L_117:
        /*02c4*/ 	.byte	0x04, 0x11
        /*02c6*/ 	.short	(.L_119 - .L_118)
	.align		4
.L_118:
        /*02c8*/ 	.word	index@(mul_a_b_for_scalar)
        /*02cc*/ 	.word	0x00000000


	//----- nvinfo : EIATTR_REGCOUNT
	.align		4
.L_119:
        /*02d0*/ 	.byte	0x04, 0x2f
        /*02d2*/ 	.short	(.L_121 - .L_120)
	.align		4
.L_120:
        /*02d4*/ 	.word	index@(mul_at_b_for_scalar)
        /*02d8*/ 	.word	0x0000000c


	//----- nvinfo : EIATTR_FRAME_SIZE
	.align		4
.L_121:
        /*02dc*/ 	.byte	0x04, 0x11
        /*02de*/ 	.short	(.L_123 - .L_122)
	.align		4
.L_122:
        /*02e0*/ 	.word	index@(mul_at_b_for_scalar)
        /*02e4*/ 	.word	0x00000000


	//----- nvinfo : EIATTR_REGCOUNT
	.align		4
.L_123:
        /*02e8*/ 	.byte	0x04, 0x2f
        /*02ea*/ 	.short	(.L_125 - .L_124)
	.align		4
.L_124:
        /*02ec*/ 	.word	index@(div_a_b_for_scalar)
        /*02f0*/ 	.word	0x00000010


	//----- nvinfo : EIATTR_FRAME_SIZE
	.align		4
.L_125:
        /*02f4*/ 	.byte	0x04, 0x11
        /*02f6*/ 	.short	(.L_127 - .L_126)
	.align		4
.L_126:
        /*02f8*/ 	.word	index@($__internal_7_$__cuda_sm3x_div_rn_noftz_f32_slowpath)
        /*02fc*/ 	.word	0x00000000


	//----- nvinfo : EIATTR_FRAME_SIZE
	.align		4
.L_127:
        /*0300*/ 	.byte	0x04, 0x11
        /*0302*/ 	.short	(.L_129 - .L_128)
	.align		4
.L_128:
        /*0304*/ 	.word	index@(div_a_b_for_scalar)
        /*0308*/ 	.word	0x00000000


	//----- nvinfo : EIATTR_REGCOUNT
	.align		4
.L_129:
        /*030c*/ 	.byte	0x04, 0x2f
        /*030e*/ 	.short	(.L_131 - .L_130)
	.align		4
.L_130:
        /*0310*/ 	.word	index@(div_at_b_for_scalar)
        /*0314*/ 	.word	0x00000012


	//----- nvinfo : EIATTR_FRAME_SIZE
	.align		4
.L_131:
        /*0318*/ 	.byte	0x04, 0x11
        /*031a*/ 	.short	(.L_133 - .L_132)
	.align		4
.L_132:
        /*031c*/ 	.word	index@($__internal_6_$__cuda_sm3x_div_rn_noftz_f32_slowpath)
        /*0320*/ 	.word	0x00000000


	//----- nvinfo : EIATTR_FRAME_SIZE
	.align		4
.L_133:
        /*0324*/ 	.byte	0x04, 0x11
        /*0326*/ 	.short	(.L_135 - .L_134)
	.align		4
.L_134:
        /*0328*/ 	.word	index@(div_at_b_for_scalar)
        /*032c*/ 	.word	0x00000000


	//----- nvinfo : EIATTR_REGCOUNT
	.align		4
.L_135:
        /*0330*/ 	.byte	0x04, 0x2f
        /*0332*/ 	.short	(.L_137 - .L_136)
	.align		4
.L_136:
        /*0334*/ 	.word	index@(rdiv_a_b_for_scalar)
        /*0338*/ 	.word	0x00000011


	//----- nvinfo : EIATTR_FRAME_SIZE
	.align		4
.L_137:
        /*033c*/ 	.byte	0x04, 0x11
        /*033e*/ 	.short	(.L_139 - .L_138)
	.align		4
.L_138:
        /*0340*/ 	.word	index@($__internal_5_$__cuda_sm3x_div_rn_noftz_f32_slowpath)
        /*0344*/ 	.word	0x00000000


	//----- nvinfo : EIATTR_FRAME_SIZE
	.align		4
.L_139:
        /*0348*/ 	.byte	0x04, 0x11
        /*034a*/ 	.short	(.L_141 - .L_140)
	.align		4
.L_140:
        /*034c*/ 	.word	index@(rdiv_a_b_for_scalar)
        /*0350*/ 	.word	0x00000000


	//----- nvinfo : EIATTR_REGCOUNT
	.align		4
.L_141:
        /*0354*/ 	.byte	0x04, 0x2f
        /*0356*/ 	.short	(.L_143 - .L_142)
	.align		4
.L_142:
        /*0358*/ 	.word	index@(rdiv_at_b_for_scalar)
        /*035c*/ 	.word	0x00000012


	//----- nvinfo : EIATTR_FRAME_SIZE
	.align		4
.L_143:
        /*0360*/ 	.byte	0x04, 0x11
        /*0362*/ 	.short	(.L_145 - .L_144)
	.align		4
.L_144:
        /*0364*/ 	.word	index@($__internal_4_$__cuda_sm3x_div_rn_noftz_f32_slowpath)
        /*0368*/ 	.word	0x00000000


	//----- nvinfo : EIATTR_FRAME_SIZE
	.align		4
.L_145:
        /*036c*/ 	.byte	0x04, 0x11
        /*036e*/ 	.short	(.L_147 - .L_146)
	.align		4
.L_146:
        /*0370*/ 	.word	index@(rdiv_at_b_for_scalar)
        /*0374*/ 	.word	0x00000000


	//----- nvinfo : EIATTR_REGCOUNT
	.align		4
.L_147:
        /*0378*/ 	.byte	0x04, 0x2f
        /*037a*/ 	.short	(.L_149 - .L_148)
	.align		4
.L_148:
        /*037c*/ 	.word	index@(sigmoid_a)
        /*0380*/ 	.word	0x0000000f


	//----- nvinfo : EIATTR_FRAME_SIZE
	.align		4
.L_149:
        /*0384*/ 	.byte	0x04, 0x11
        /*0386*/ 	.short	(.L_151 - .L_150)
	.align		4
.L_150:
        /*0388*/ 	.word	index@($__internal_3_$__cuda_sm20_rcp_rn_f32_slowpath)
        /*038c*/ 	.word	0x00000000


	//----- nvinfo : EIATTR_FRAME_SIZE
	.align		4
.L_151:
        /*0390*/ 	.byte	0x04, 0x11
        /*0392*/ 	.short	(.L_153 - .L_152)
	.align		4
.L_152:
        /*0394*/ 	.word	index@(sigmoid_a)
        /*0398*/ 	.word	0x00000000


	//----- nvinfo : EIATTR_REGCOUNT
	.align		4
.L_153:
        /*039c*/ 	.byte	0x04, 0x2f
        /*039e*/ 	.short	(.L_155 - .L_154)
	.align		4
.L_154:
        /*03a0*/ 	.word	index@(sigmoid_at)
        /*03a4*/ 	.word	0x00000011


	//----- nvinfo : EIATTR_FRAME_SIZE
	.align		4
.L_155:
        /*03a8*/ 	.byte	0x04, 0x11
        /*03aa*/ 	.short	(.L_157 - .L_156)
	.align		4
.L_156:
        /*03ac*/ 	.word	index@($__internal_2_$__cuda_sm20_rcp_rn_f32_slowpath)
        /*03b0*/ 	.word	0x00000000


	//----- nvinfo : EIATTR_FRAME_SIZE
	.align		4
.L_157:
        /*03b4*/ 	.byte	0x04, 0x11
        /*03b6*/ 	.short	(.L_159 - .L_158)
	.align		4
.L_158:
        /*03b8*/ 	.word	index@(sigmoid_at)
        /*03bc*/ 	.word	0x00000000


	//----- nvinfo : EIATTR_REGCOUNT
	.align		4
.L_159:
        /*03c0*/ 	.byte	0x04, 0x2f
        /*03c2*/ 	.short	(.L_161 - .L_160)
	.align		4
.L_160:
        /*03c4*/ 	.word	index@(tanh_a)
        /*03c8*/ 	.word	0x0000000d


	//----- nvinfo : EIATTR_FRAME_SIZE
	.align		4
.L_161:
        /*03cc*/ 	.byte	0x04, 0x11
        /*03ce*/ 	.short	(.L_163 - .L_162)
	.align		4
.L_162:
        /*03d0*/ 	.word	index@(tanh_a)
        /*03d4*/ 	.word	0x00000000


	//----- nvinfo : EIATTR_REGCOUNT
	.align		4
.L_163:
        /*03d8*/ 	.byte	0x04, 0x2f
        /*03da*/ 	.short	(.L_165 - .L_164)
	.align		4
.L_164:
        /*03dc*/ 	.word	index@(tanh_at)
        /*03e0*/ 	.word	0x00000010


	//----- nvinfo : EIATTR_FRAME_SIZE
	.align		4
.L_165:
        /*03e4*/ 	.byte	0x04, 0x11
        /*03e6*/ 	.short	(.L_167 - .L_166)
	.align		4
.L_166:
        /*03e8*/ 	.word	index@(tanh_at)
        /*03ec*/ 	.word	0x00000000


	//----- nvinfo : EIATTR_REGCOUNT
	.align		4
.L_167:
        /*03f0*/ 	.byte	0x04, 0x2f
        /*03f2*/ 	.short	(.L_169 - .L_168)
	.align		4
.L_168:
        /*03f4*/ 	.word	index@(softmax_a)
        /*03f8*/ 	.word	0x00000020


	//----- nvinfo : EIATTR_FRAME_SIZE
	.align		4
.L_169:
        /*03fc*/ 	.byte	0x04, 0x11
        /*03fe*/ 	.short	(.L_171 - .L_170)
	.align		4
.L_170:
        /*0400*/ 	.word	index@($__internal_1_$__cuda_sm3x_div_rn_noftz_f32_slowpath)
        /*0404*/ 	.word	0x00000000


	//----- nvinfo : EIATTR_FRAME_SIZE
	.align		4
.L_171:
        /*0408*/ 	.byte	0x04, 0x11
        /*040a*/ 	.short	(.L_173 - .L_172)
	.align		4
.L_172:
        /*040c*/ 	.word	index@(softmax_a)
        /*0410*/ 	.word	0x00000000


	//----- nvinfo : EIATTR_REGCOUNT
	.align		4
.L_173:
        /*0414*/ 	.byte	0x04, 0x2f
        /*0416*/ 	.short	(.L_175 - .L_174)
	.align		4
.L_174:
        /*0418*/ 	.word	index@(softmax_at)
        /*041c*/ 	.word	0x00000020


	//----- nvinfo : EIATTR_FRAME_SIZE
	.align		4
.L_175:
        /*0420*/ 	.byte	0x04, 0x11
        /*0422*/ 	.short	(.L_177 - .L_176)
	.align		4
.L_176:
        /*0424*/ 	.word	index@($__internal_0_$__cuda_sm3x_div_rn_noftz_f32_slowpath)
        /*0428*/ 	.word	0x00000000


	//----- nvinfo : EIATTR_FRAME_SIZE
	.align		4
.L_177:
        /*042c*/ 	.byte	0x04, 0x11
        /*042e*/ 	.short	(.L_179 - .L_178)
	.align		4
.L_178:
        /*0430*/ 	.word	index@(softmax_at)
        /*0434*/ 	.word	0x00000000


	//----- nvinfo : EIATTR_MIN_STACK_SIZE
	.align		4
.L_179:
        /*0438*/ 	.byte	0x04, 0x12
        /*043a*/ 	.short	(.L_181 - .L_180)
	.align		4
.L_180:
        /*043c*/ 	.word	index@(softmax_at)
        /*0440*/ 	.word	0x00000000


	//----- nvinfo : EIATTR_MIN_STACK_SIZE
	.align		4
.L_181:
        /*0444*/ 	.byte	0x04, 0x12
        /*0446*/ 	.short	(.L_183 - .L_182)
	.align		4
.L_182:
        /*0448*/ 	.word	index@(softmax_a)
        /*044c*/ 	.word	0x00000000


	//----- nvinfo : EIATTR_MIN_STACK_SIZE
	.align		4
.L_183:
        /*0450*/ 	.byte	0x04, 0x12
        /*0452*/ 	.short	(.L_185 - .L_184)
	.align		4
.L_184:
        /*0454*/ 	.word	index@(tanh_at)
        /*0458*/ 	.word	0x00000000


	//----- nvinfo : EIATTR_MIN_STACK_SIZE
	.align		4
.L_185:
        /*045c*/ 	.byte	0x04, 0x12
        /*045e*/ 	.short	(.L_187 - .L_186)
	.align		4
.L_186:
        /*0460*/ 	.word	index@(tanh_a)
        /*0464*/ 	.word	0x00000000


	//----- nvinfo : EIATTR_MIN_STACK_SIZE
	.align		4
.L_187:
        /*0468*/ 	.byte	0x04, 0x12
        /*046a*/ 	.short	(.L_189 - .L_188)
	.align		4
.L_188:
        /*046c*/ 	.word	index@(sigmoid_at)
        /*0470*/ 	.word	0x00000000


	//----- nvinfo : EIATTR_MIN_STACK_SIZE
	.align		4
.L_189:
        /*0474*/ 	.byte	0x04, 0x12
        /*0476*/ 	.short	(.L_191 - .L_190)
	.align		4
.L_190:
        /*0478*/ 	.word	index@(sigmoid_a)
        /*047c*/ 	.word	0x00000000


	//----- nvinfo : EIATTR_MIN_STACK_SIZE
	.align		4
.L_191:
        /*0480*/ 	.byte	0x04, 0x12
        /*0482*/ 	.short	(.L_193 - .L_192)
	.align		4
.L_192:
        /*0484*/ 	.word	index@(rdiv_at_b_for_scalar)
        /*0488*/ 	.word	0x00000000


	//----- nvinfo : EIATTR_MIN_STACK_SIZE
	.align		4
.L_193:
        /*048c*/ 	.byte	0x04, 0x12
        /*048e*/ 	.short	(.L_195 - .L_194)
	.align		4
.L_194:
        /*0490*/ 	.word	index@(rdiv_a_b_for_scalar)
        /*0494*/ 	.word	0x00000000


	//----- nvinfo : EIATTR_MIN_STACK_SIZE
	.align		4
.L_195:
        /*0498*/ 	.byte	0x04, 0x12
        /*049a*/ 	.short	(.L_197 - .L_196)
	.align		4
.L_196:
        /*049c*/ 	.word	index@(div_at_b_for_scalar)
        /*04a0*/ 	.word	0x00000000


	//----- nvinfo : EIATTR_MIN_STACK_SIZE
	.align		4
.L_197:
        /*04a4*/ 	.byte	0x04, 0x12
        /*04a6*/ 	.short	(.L_199 - .L_198)
	.align		4
.L_198:
        /*04a8*/ 	.word	index@(div_a_b_for_scalar)
        /*04ac*/ 	.word	0x00000000


	//----- nvinfo : EIATTR_MIN_STACK_SIZE
	.align		4
.L_199:
        /*04b0*/ 	.byte	0x04, 0x12
        /*04b2*/ 	.short	(.L_201 - .L_200)
	.align		4
.L_200:
        /*04b4*/ 	.word	index@(mul_at_b_for_scalar)
        /*04b8*/ 	.word	0x00000000


	//----- nvinfo : EIATTR_MIN_STACK_SIZE
	.align		4
.L_201:
        /*04bc*/ 	.byte	0x04, 0x12
        /*04be*/ 	.short	(.L_203 - .L_202)
	.align		4
.L_202:
        /*04c0*/ 	.word	index@(mul_a_b_for_scalar)
        /*04c4*/ 	.word	0x00000000


	//----- nvinfo : EIATTR_MIN_STACK_SIZE
	.align		4
.L_203:
        /*04c8*/ 	.byte	0x04, 0x12
        /*04ca*/ 	.short	(.L_205 - .L_204)
	.align		4
.L_204:
        /*04cc*/ 	.word	index@(rsub_at_b_for_scalar)
        /*04d0*/ 	.word	0x00000000


	//----- nvinfo : EIATTR_MIN_STACK_SIZE
	.align		4
.L_205:
        /*04d4*/ 	.byte	0x04, 0x12
        /*04d6*/ 	.short	(.L_207 - .L_206)
	.align		4
.L_206:
        /*04d8*/ 	.word	index@(rsub_a_b_for_scalar)
        /*04dc*/ 	.word	0x00000000


	//----- nvinfo : EIATTR_MIN_STACK_SIZE
	.align		4
.L_207:
        /*04e0*/ 	.byte	0x04, 0x12
        /*04e2*/ 	.short	(.L_209 - .L_208)
	.align		4
.L_208:
        /*04e4*/ 	.word	index@(sub_at_b_for_scalar)
        /*04e8*/ 	.word	0x00000000


	//----- nvinfo : EIATTR_MIN_STACK_SIZE
	.align		4
.L_209:
        /*04ec*/ 	.byte	0x04, 0x12
        /*04ee*/ 	.short	(.L_211 - .L_210)
	.align		4
.L_210:
        /*04f0*/ 	.word	index@(sub_a_b_for_scalar)
        /*04f4*/ 	.word	0x00000000


	//----- nvinfo : EIATTR_MIN_STACK_SIZE
	.align		4
.L_211:
        /*04f8*/ 	.byte	0x04, 0x12
        /*04fa*/ 	.short	(.L_213 - .L_212)
	.align		4
.L_212:
        /*04fc*/ 	.word	index@(add_at_b_for_scalar)
        /*0500*/ 	.word	0x00000000


	//----- nvinfo : EIATTR_MIN_STACK_SIZE
	.align		4
.L_213:
        /*0504*/ 	.byte	0x04, 0x12
        /*0506*/ 	.short	(.L_215 - .L_214)
	.align		4
.L_214:
        /*0508*/ 	.word	index@(add_a_b_for_scalar)
        /*050c*/ 	.word	0x00000000


	//----- nvinfo : EIATTR_MIN_STACK_SIZE
	.align		4
.L_215:
        /*0510*/ 	.byte	0x04, 0x12
        /*0512*/ 	.short	(.L_217 - .L_216)
	.align		4
.L_216:
        /*0514*/ 	.word	index@(div_at_bt_for_elems)
        /*0518*/ 	.word	0x00000000


	//----- nvinfo : EIATTR_MIN_STACK_SIZE
	.align		4
.L_217:
        /*051c*/ 	.byte	0x04, 0x12
        /*051e*/ 	.short	(.L_219 - .L_218)
	.align		4
.L_218:
        /*0520*/ 	.word	index@(div_a_bt_for_elems)
        /*0524*/ 	.word	0x00000000


	//----- nvinfo : EIATTR_MIN_STACK_SIZE
	.align		4
.L_219:
        /*0528*/ 	.byte	0x04, 0x12
        /*052a*/ 	.short	(.L_221 - .L_220)
	.align		4
.L_220:
        /*052c*/ 	.word	index@(div_at_b_for_elems)
        /*0530*/ 	.word	0x00000000


	//----- nvinfo : EIATTR_MIN_STACK_SIZE
	.align		4
.L_221:
        /*0534*/ 	.byte	0x04, 0x12
        /*0536*/ 	.short	(.L_223 - .L_222)
	.align		4
.L_222:
        /*0538*/ 	.word	index@(div_a_b_for_elems)
        /*053c*/ 	.word	0x00000000


	//----- nvinfo : EIATTR_MIN_STACK_SIZE
	.align		4
.L_223:
        /*0540*/ 	.byte	0x04, 0x12
        /*0542*/ 	.short	(.L_225 - .L_224)
	.align		4
.L_224:
        /*0544*/ 	.word	index@(mul_at_bt_for_elems)
        /*0548*/ 	.word	0x00000000


	//----- nvinfo : EIATTR_MIN_STACK_SIZE
	.align		4
.L_225:
        /*054c*/ 	.byte	0x04, 0x12
        /*054e*/ 	.short	(.L_227 - .L_226)
	.align		4
.L_226:
        /*0550*/ 	.word	index@(mul_a_bt_for_elems)
        /*0554*/ 	.word	0x00000000


	//----- nvinfo : EIATTR_MIN_STACK_SIZE
	.align		4
.L_227:
        /*0558*/ 	.byte	0x04, 0x12
        /*055a*/ 	.short	(.L_229 - .L_228)
	.align		4
.L_228:
        /*055c*/ 	.word	index@(mul_at_b_for_elems)
        /*0560*/ 	.word	0x00000000


	//----- nvinfo : EIATTR_MIN_STACK_SIZE
	.align		4
.L_229:
        /*0564*/ 	.byte	0x04, 0x12
        /*0566*/ 	.short	(.L_231 - .L_230)
	.align		4
.L_230:
        /*0568*/ 	.word	index@(mul_a_b_for_elems)
        /*056c*/ 	.word	0x00000000


	//----- nvinfo : EIATTR_MIN_STACK_SIZE
	.align		4
.L_231:
        /*0570*/ 	.byte	0x04, 0x12
        /*0572*/ 	.short	(.L_233 - .L_232)
	.align		4
.L_232:
        /*0574*/ 	.word	index@(mul_at_bt)
        /*0578*/ 	.word	0x00000000


	//----- nvinfo : EIATTR_MIN_STACK_SIZE
	.align		4
.L_233:
        /*057c*/ 	.byte	0x04, 0x12
        /*057e*/ 	.short	(.L_235 - .L_234)
	.align		4
.L_234:
        /*0580*/ 	.word	index@(mul_a_bt)
        /*0584*/ 	.word	0x00000000


	//----- nvinfo : EIATTR_MIN_STACK_SIZE
	.align		4
.L_235:
        /*0588*/ 	.byte	0x04, 0x12
        /*058a*/ 	.short	(.L_237 - .L_236)
	.align		4
.L_236:
        /*058c*/ 	.word	index@(mul_at_b)
        /*0590*/ 	.word	0x00000000


	//----- nvinfo : EIATTR_MIN_STACK_SIZE
	.align		4
.L_237:
        /*0594*/ 	.byte	0x04, 0x12
        /*0596*/ 	.short	(.L_239 - .L_238)
	.align		4
.L_238:
        /*0598*/ 	.word	index@(mul_a_b)
        /*059c*/ 	.word	0x00000000


	//----- nvinfo : EIATTR_MIN_STACK_SIZE
	.align		4
.L_239:
        /*05a0*/ 	.byte	0x04, 0x12
        /*05a2*/ 	.short	(.L_241 - .L_240)
	.align		4
.L_240:
        /*05a4*/ 	.word	index@(sub_at_bt)
        /*05a8*/ 	.word	0x00000000


	//----- nvinfo : EIATTR_MIN_STACK_SIZE
	.align		4
.L_241:
        /*05ac*/ 	.byte	0x04, 0x12
        /*05ae*/ 	.short	(.L_243 - .L_242)
	.align		4
.L_242:
        /*05b0*/ 	.word	index@(sub_a_bt)
        /*05b4*/ 	.word	0x00000000


	//----- nvinfo : EIATTR_MIN_STACK_SIZE
	.align		4
.L_243:
        /*05b8*/ 	.byte	0x04, 0x12
        /*05ba*/ 	.short	(.L_245 - .L_244)
	.align		4
.L_244:
        /*05bc*/ 	.word	index@(sub_at_b)
        /*05c0*/ 	.word	0x00000000


	//----- nvinfo : EIATTR_MIN_STACK_SIZE
	.align		4
.L_245:
        /*05c4*/ 	.byte	0x04, 0x12
        /*05c6*/ 	.short	(.L_247 - .L_246)
	.align		4
.L_246:
        /*05c8*/ 	.word	index@(sub_a_b)
        /*05cc*/ 	.word	0x00000000


	//----- nvinfo : EIATTR_MIN_STACK_SIZE
	.align		4
.L_247:
        /*05d0*/ 	.byte	0x04, 0x12
        /*05d2*/ 	.short	(.L_249 - .L_248)
	.align		4
.L_248:
        /*05d4*/ 	.word	index@(add_at_bt)
        /*05d8*/ 	.word	0x00000000


	//----- nvinfo : EIATTR_MIN_STACK_SIZE
	.align		4
.L_249:
        /*05dc*/ 	.byte	0x04, 0x12
        /*05de*/ 	.short	(.L_251 - .L_250)
	.align		4
.L_250:
        /*05e0*/ 	.word	index@(add_a_bt)
        /*05e4*/ 	.word	0x00000000


	//----- nvinfo : EIATTR_MIN_STACK_SIZE
	.align		4
.L_251:
        /*05e8*/ 	.byte	0x04, 0x12
        /*05ea*/ 	.short	(.L_253 - .L_252)
	.align		4
.L_252:
        /*05ec*/ 	.word	index@(add_at_b)
        /*05f0*/ 	.word	0x00000000


	//----- nvinfo : EIATTR_MIN_STACK_SIZE
	.align		4
.L_253:
        /*05f4*/ 	.byte	0x04, 0x12
        /*05f6*/ 	.short	(.L_255 - .L_254)
	.align		4
.L_254:
        /*05f8*/ 	.word	index@(add_a_b)
        /*05fc*/ 	.word	0x00000000


	//----- nvinfo : EIATTR_MIN_STACK_SIZE
	.align		4
.L_255:
        /*0600*/ 	.byte	0x04, 0x12
        /*0602*/ 	.short	(.L_257 - .L_256)
	.align		4
.L_256:
        /*0604*/ 	.word	index@(transpose_a)
        /*0608*/ 	.word	0x00000000
.L_257:


//--------------------- .nv.compat                --------------------------
	.section	.nv.compat,"",@"SHT_CUDA_COMPAT_INFO"
	.align	4
        /*0000*/ 	.byte	0x02, 0x09, 0x00, 0x00, 0x02, 0x02, 0x01, 0x00, 0x02, 0x05, 0x05, 0x00, 0x03, 0x07, 0x01, 0x01
        /*0010*/ 	.byte	0x02, 0x03, 0x00, 0x00, 0x02, 0x06, 0x01, 0x00, 0x04, 0x0b, 0x08, 0x00, 0x01, 0x00, 0x00, 0x00
        /*0020*/ 	.byte	0x00, 0x00, 0x00, 0x00


//--------------------- .nv.info.softmax_at       --------------------------
	.section	.nv.info.softmax_at,"",@"SHT_CUDA_INFO"
	.sectionflags	@""
	.align	4


	//----- nvinfo : EIATTR_CUDA_API_VERSION
	.align		4
        /*0000*/ 	.byte	0x04, 0x37
        /*0002*/ 	.short	(.L_259 - .L_258)
.L_258:
        /*0004*/ 	.word	0x00000082


	//----- nvinfo : EIATTR_KPARAM_INFO
	.align		4
.L_259:
        /*0008*/ 	.byte	0x04, 0x17
        /*000a*/ 	.short	(.L_261 - .L_260)
.L_260:
        /*000c*/ 	.word	0x00000000
        /*0010*/ 	.short	0x0003
        /*0012*/ 	.short	0x0018
        /*0014*/ 	.byte	0x00, 0xf0, 0x21, 0x00


	//----- nvinfo : EIATTR_KPARAM_INFO
	.align		4
.L_261:
        /*0018*/ 	.byte	0x04, 0x17
        /*001a*/ 	.short	(.L_263 - .L_262)
.L_262:
        /*001c*/ 	.word	0x00000000
        /*0020*/ 	.short	0x0002
        /*0022*/ 	.short	0x0010
        /*0024*/ 	.byte	0x00, 0xf0, 0x21, 0x00


	//----- nvinfo : EIATTR_KPARAM_INFO
	.align		4
.L_263:
        /*0028*/ 	.byte	0x04, 0x17
        /*002a*/ 	.short	(.L_265 - .L_264)
.L_264:
        /*002c*/ 	.word	0x00000000
        /*0030*/ 	.short	0x0001
        /*0032*/ 	.short	0x0008
        /*0034*/ 	.byte	0x00, 0xf5, 0x21, 0x00


	//----- nvinfo : EIATTR_KPARAM_INFO
	.align		4
.L_265:
        /*0038*/ 	.byte	0x04, 0x17
        /*003a*/ 	.short	(.L_267 - .L_266)
.L_266:
        /*003c*/ 	.word	0x00000000
        /*0040*/ 	.short	0x0000
        /*0042*/ 	.short	0x0000
        /*0044*/ 	.byte	0x00, 0xf5, 0x21, 0x00


	//----- nvinfo : EIATTR_SPARSE_MMA_MASK
	.align		4
.L_267:
        /*0048*/ 	.byte	0x03, 0x50
        /*004a*/ 	.short	0x0000


	//----- nvinfo : EIATTR_MAXREG_COUNT
	.align		4
        /*004c*/ 	.byte	0x03, 0x1b
        /*004e*/ 	.short	0x00ff


	//----- nvinfo : EIATTR_MERCURY_ISA_VERSION
	.align		4
        /*0050*/ 	.byte	0x03, 0x5f
        /*0052*/ 	.short	0x0101


	//----- nvinfo : EIATTR_VRC_CTA_INIT_COUNT
	.align		4
        /*0054*/ 	.byte	0x02, 0x4a
	.zero		1
	.zero		1


	//----- nvinfo : EIATTR_EXIT_INSTR_OFFSETS
	.align		4
        /*0058*/ 	.byte	0x04, 0x1c
        /*005a*/ 	.short	(.L_269 - .L_268)


	//   ....[0]....
.L_268:
        /*005c*/ 	.word	0x000000f0


	//   ....[1]....
        /*0060*/ 	.word	0x00001ac0


	//----- nvinfo : EIATTR_CRS_STACK_SIZE
	.align		4
.L_269:
        /*0064*/ 	.byte	0x04, 0x1e
        /*0066*/ 	.short	(.L_271 - .L_270)
.L_270:
        /*0068*/ 	.word	0x00000000


	//----- nvinfo : EIATTR_CBANK_PARAM_SIZE
	.align		4
.L_271:
        /*006c*/ 	.byte	0x03, 0x19
        /*006e*/ 	.short	0x0020


	//----- nvinfo : EIATTR_PARAM_CBANK
	.align		4
        /*0070*/ 	.byte	0x04, 0x0a
        /*0072*/ 	.short	(.L_273 - .L_272)
	.align		4
.L_272:
        /*0074*/ 	.word	index@(.nv.constant0.softmax_at)
        /*0078*/ 	.short	0x0380
        /*007a*/ 	.short	0x0020


	//----- nvinfo : EIATTR_SW_WAR
	.align		4
.L_273:
        /*007c*/ 	.byte	0x04, 0x36
        /*007e*/ 	.short	(.L_275 - .L_274)
.L_274:
        /*0080*/ 	.word	0x00000008
.L_275:


//--------------------- .nv.info.softmax_a        --------------------------
	.section	.nv.info.softmax_a,"",@"SHT_CUDA_INFO"
	.sectionflags	@""
	.align	4


	//----- nvinfo : EIATTR_CUDA_API_VERSION
	.align		4
        /*0000*/ 	.byte	0x04, 0x37
        /*0002*/ 	.short	(.L_277 - .L_276)
.L_276:
        /*0004*/ 	.word	0x00000082


	//----- nvinfo : EIATTR_KPARAM_INFO
	.align		4
.L_277:
        /*0008*/ 	.byte	0x04, 0x17
        /*000a*/ 	.short	(.L_279 - .L_278)
.L_278:
        /*000c*/ 	.word	0x00000000
        /*0010*/ 	.short	0x0003
        /*0012*/ 	.short	0x0018
        /*0014*/ 	.byte	0x00, 0xf0, 0x21, 0x00


	//----- nvinfo : EIATTR_KPARAM_INFO
	.align		4
.L_279:
        /*0018*/ 	.byte	0x04, 0x17
        /*001a*/ 	.short	(.L_281 - .L_280)
.L_280:
        /*001c*/ 	.word	0x00000000
        /*0020*/ 	.short	0x0002
        /*0022*/ 	.short	0x0010
        /*0024*/ 	.byte	0x00, 0xf0, 0x21, 0x00


	//----- nvinfo : EIATTR_KPARAM_INFO
	.align		4
.L_281:
        /*0028*/ 	.byte	0x04, 0x17
        /*002a*/ 	.short	(.L_283 - .L_282)
.L_282:
        /*002c*/ 	.word	0x00000000
        /*0030*/ 	.short	0x0001
        /*0032*/ 	.short	0x0008
        /*0034*/ 	.byte	0x00, 0xf5, 0x21, 0x00


	//----- nvinfo : EIATTR_KPARAM_INFO
	.align		4
.L_283:
        /*0038*/ 	.byte	0x04, 0x17
        /*003a*/ 	.short	(.L_285 - .L_284)
.L_284:
        /*003c*/ 	.word	0x00000000
        /*0040*/ 	.short	0x0000
        /*0042*/ 	.short	0x0000
        /*0044*/ 	.byte	0x00, 0xf5, 0x21, 0x00


	//----- nvinfo : EIATTR_SPARSE_MMA_MASK
	.align		4
.L_285:
        /*0048*/ 	.byte	0x03, 0x50
        /*004a*/ 	.short	0x0000


	//----- nvinfo : EIATTR_MAXREG_COUNT
	.align		4
        /*004c*/ 	.byte	0x03, 0x1b
        /*004e*/ 	.short	0x00ff


	//----- nvinfo : EIATTR_MERCURY_ISA_VERSION
	.align		4
        /*0050*/ 	.byte	0x03, 0x5f
        /*0052*/ 	.short	0x0101


	//----- nvinfo : EIATTR_VRC_CTA_INIT_COUNT
	.align		4
        /*0054*/ 	.byte	0x02, 0x4a
	.zero		1
	.zero		1


	//----- nvinfo : EIATTR_EXIT_INSTR_OFFSETS
	.align		4
        /*0058*/ 	.byte	0x04, 0x1c
        /*005a*/ 	.short	(.L_287 - .L_286)


	//   ....[0]....
.L_286:
        /*005c*/ 	.word	0x00000100


	//   ....[1]....
        /*0060*/ 	.word	0x00001f20


	//----- nvinfo : EIATTR_CRS_STACK_SIZE
	.align		4
.L_287:
        /*0064*/ 	.byte	0x04, 0x1e
        /*0066*/ 	.short	(.L_289 - .L_288)
.L_288:
        /*0068*/ 	.word	0x00000000


	//----- nvinfo : EIATTR_CBANK_PARAM_SIZE
	.align		4
.L_289:
        /*006c*/ 	.byte	0x03, 0x19
        /*006e*/ 	.short	0x0020


	//----- nvinfo : EIATTR_PARAM_CBANK
	.align		4
        /*0070*/ 	.byte	0x04, 0x0a
        /*0072*/ 	.short	(.L_291 - .L_290)
	.align		4
.L_290:
        /*0074*/ 	.word	index@(.nv.constant0.softmax_a)
        /*0078*/ 	.short	0x0380
        /*007a*/ 	.short	0x0020


	//----- nvinfo : EIATTR_SW_WAR
	.align		4
.L_291:
        /*007c*/ 	.byte	0x04, 0x36
        /*007e*/ 	.short	(.L_293 - .L_292)
.L_292:
        /*0080*/ 	.word	0x00000008
.L_293:


//--------------------- .nv.info.tanh_at          --------------------------
	.section	.nv.info.tanh_at,"",@"SHT_CUDA_INFO"
	.sectionflags	@""
	.align	4


	//----- nvinfo : EIATTR_CUDA_API_VERSION
	.align		4
        /*0000*/ 	.byte	0x04, 0x37
        /*0002*/ 	.short	(.L_295 - .L_294)
.L_294:
        /*0004*/ 	.word	0x00000082


	//----- nvinfo : EIATTR_KPARAM_INFO
	.align		4
.L_295:
        /*0008*/ 	.byte	0x04, 0x17
        /*000a*/ 	.short	(.L_297 - .L_296)
.L_296:
        /*000c*/ 	.word	0x00000000
        /*0010*/ 	.short	0x0003
        /*0012*/ 	.short	0x0018
        /*0014*/ 	.byte	0x00, 0xf0, 0x21, 0x00


	//----- nvinfo : EIATTR_KPARAM_INFO
	.align		4
.L_297:
        /*0018*/ 	.byte	0x04, 0x17
        /*001a*/ 	.short	(.L_299 - .L_298)
.L_298:
        /*001c*/ 	.word	0x00000000
        /*0020*/ 	.short	0x0002
        /*0022*/ 	.short	0x0010
        /*0024*/ 	.byte	0x00, 0xf0, 0x21, 0x00


	//----- nvinfo : EIATTR_KPARAM_INFO
	.align		4
.L_299:
        /*0028*/ 	.byte	0x04, 0x17
        /*002a*/ 	.short	(.L_301 - .L_300)
.L_300:
        /*002c*/ 	.word	0x00000000
        /*0030*/ 	.short	0x0001
        /*0032*/ 	.short	0x0008
        /*0034*/ 	.byte	0x00, 0xf5, 0x21, 0x00


	//----- nvinfo : EIATTR_KPARAM_INFO
	.align		4
.L_301:
        /*0038*/ 	.byte	0x04, 0x17
        /*003a*/ 	.short	(.L_303 - .L_302)
.L_302:
        /*003c*/ 	.word	0x00000000
        /*0040*/ 	.short	0x0000
        /*0042*/ 	.short	0x0000
        /*0044*/ 	.byte	0x00, 0xf5, 0x21, 0x00


	//----- nvinfo : EIATTR_SPARSE_MMA_MASK
	.align		4
.L_303:
        /*0048*/ 	.byte	0x03, 0x50
        /*004a*/ 	.short	0x0000


	//----- nvinfo : EIATTR_MAXREG_COUNT
	.align		4
        /*004c*/ 	.byte	0x03, 0x1b
        /*004e*/ 	.short	0x00ff


	//----- nvinfo : EIATTR_MERCURY_ISA_VERSION
	.align		4
        /*0050*/ 	.byte	0x03, 0x5f
        /*0052*/ 	.short	0x0101


	//----- nvinfo : EIATTR_VRC_CTA_INIT_COUNT
	.align		4
        /*0054*/ 	.byte	0x02, 0x4a
	.zero		1
	.zero		1


	//----- nvinfo : EIATTR_EXIT_INSTR_OFFSETS
	.align		4
        /*0058*/ 	.byte	0x04, 0x1c
        /*005a*/ 	.short	(.L_305 - .L_304)


	//   ....[0]....
.L_304:
        /*005c*/ 	.word	0x000000f0


	//   ....[1]....
        /*0060*/ 	.word	0x00000300


	//----- nvinfo : EIATTR_CBANK_PARAM_SIZE
	.align		4
.L_305:
        /*0064*/ 	.byte	0x03, 0x19
        /*0066*/ 	.short	0x0020


	//----- nvinfo : EIATTR_PARAM_CBANK
	.align		4
        /*0068*/ 	.byte	0x04, 0x0a
        /*006a*/ 	.short	(.L_307 - .L_306)
	.align		4
.L_306:
        /*006c*/ 	.word	index@(.nv.constant0.tanh_at)
        /*0070*/ 	.short	0x0380
        /*0072*/ 	.short	0x0020


	//----- nvinfo : EIATTR_SW_WAR
	.align		4
.L_307:
        /*0074*/ 	.byte	0x04, 0x36
        /*0076*/ 	.short	(.L_309 - .L_308)
.L_308:
        /*0078*/ 	.word	0x00000008
.L_309:


//--------------------- .nv.info.tanh_a           --------------------------
	.section	.nv.info.tanh_a,"",@"SHT_CUDA_INFO"
	.sectionflags	@""
	.align	4


	//----- nvinfo : EIATTR_CUDA_API_VERSION
	.align		4
        /*0000*/ 	.byte	0x04, 0x37
        /*0002*/ 	.short	(.L_311 - .L_310)
.L_310:
        /*0004*/ 	.word	0x00000082


	//----- nvinfo : EIATTR_KPARAM_INFO
	.align		4
.L_311:
        /*0008*/ 	.byte	0x04, 0x17
        /*000a*/ 	.short	(.L_313 - .L_312)
.L_312:
        /*000c*/ 	.word	0x00000000
        /*0010*/ 	.short	0x0003
        /*0012*/ 	.short	0x0018
        /*0014*/ 	.byte	0x00, 0xf0, 0x21, 0x00


	//----- nvinfo : EIATTR_KPARAM_INFO
	.align		4
.L_313:
        /*0018*/ 	.byte	0x04, 0x17
        /*001a*/ 	.short	(.L_315 - .L_314)
.L_314:
        /*001c*/ 	.word	0x00000000
        /*0020*/ 	.short	0x0002
        /*0022*/ 	.short	0x0010
        /*0024*/ 	.byte	0x00, 0xf0, 0x21, 0x00


	//----- nvinfo : EIATTR_KPARAM_INFO
	.align		4
.L_315:
        /*0028*/ 	.byte	0x04, 0x17
        /*002a*/ 	.short	(.L_317 - .L_316)
.L_316:
        /*002c*/ 	.word	0x00000000
        /*0030*/ 	.short	0x0001
        /*0032*/ 	.short	0x0008
        /*0034*/ 	.byte	0x00, 0xf5, 0x21, 0x00


	//----- nvinfo : EIATTR_KPARAM_INFO
	.align		4
.L_317:
        /*0038*/ 	.byte	0x04, 0x17
        /*003a*/ 	.short	(.L_319 - .L_318)
.L_318:
        /*003c*/ 	.word	0x00000000
        /*0040*/ 	.short	0x0000
        /*0042*/ 	.short	0x0000
        /*0044*/ 	.byte	0x00, 0xf5, 0x21, 0x00


	//----- nvinfo : EIATTR_SPARSE_MMA_MASK
	.align		4
.L_319:
        /*0048*/ 	.byte	0x03, 0x50
        /*004a*/ 	.short	0x0000


	//----- nvinfo : EIATTR_MAXREG_COUNT
	.align		4
        /*004c*/ 	.byte	0x03, 0x1b
        /*004e*/ 	.short	0x00ff


	//----- nvinfo : EIATTR_MERCURY_ISA_VERSION
	.align		4
        /*0050*/ 	.byte	0x03, 0x5f
        /*0052*/ 	.short	0x0101


	//----- nvinfo : EIATTR_VRC_CTA_INIT_COUNT
	.align		4
        /*0054*/ 	.byte	0x02, 0x4a
	.zero		1
	.zero		1


	//----- nvinfo : EIATTR_EXIT_INSTR_OFFSETS
	.align		4
        /*0058*/ 	.byte	0x04, 0x1c
        /*005a*/ 	.short	(.L_321 - .L_320)


	//   ....[0]....
.L_320:
        /*005c*/ 	.word	0x000000f0


	//   ....[1]....
        /*0060*/ 	.word	0x00000300


	//----- nvinfo : EIATTR_CBANK_PARAM_SIZE
	.align		4
.L_321:
        /*0064*/ 	.byte	0x03, 0x19
        /*0066*/ 	.short	0x0020


	//----- nvinfo : EIATTR_PARAM_CBANK
	.align		4
        /*0068*/ 	.byte	0x04, 0x0a
        /*006a*/ 	.short	(.L_323 - .L_322)
	.align		4
.L_322:
        /*006c*/ 	.word	index@(.nv.constant0.tanh_a)
        /*0070*/ 	.short	0x0380
        /*0072*/ 	.short	0x0020


	//----- nvinfo : EIATTR_SW_WAR
	.align		4
.L_323:
        /*0074*/ 	.byte	0x04, 0x36
        /*0076*/ 	.short	(.L_325 - .L_324)
.L_324:
        /*0078*/ 	.word	0x00000008
.L_325:


//--------------------- .nv.info.sigmoid_at       --------------------------
	.section	.nv.info.sigmoid_at,"",@"SHT_CUDA_INFO"
	.sectionflags	@""
	.align	4


	//----- nvinfo : EIATTR_CUDA_API_VERSION
	.align		4
        /*0000*/ 	.byte	0x04, 0x37
        /*0002*/ 	.short	(.L_327 - .L_326)
.L_326:
        /*0004*/ 	.word	0x00000082


	//----- nvinfo : EIATTR_KPARAM_INFO
	.align		4
.L_327:
        /*0008*/ 	.byte	0x04, 0x17
        /*000a*/ 	.short	(.L_329 - .L_328)
.L_328:
        /*000c*/ 	.word	0x00000000
        /*0010*/ 	.short	0x0003
        /*0012*/ 	.short	0x0018
        /*0014*/ 	.byte	0x00, 0xf0, 0x21, 0x00


	//----- nvinfo : EIATTR_KPARAM_INFO
	.align		4
.L_329:
        /*0018*/ 	.byte	0x04, 0x17
        /*001a*/ 	.short	(.L_331 - .L_330)
.L_330:
        /*001c*/ 	.word	0x00000000
        /*0020*/ 	.short	0x0002
        /*0022*/ 	.short	0x0010
        /*0024*/ 	.byte	0x00, 0xf0, 0x21, 0x00


	//----- nvinfo : EIATTR_KPARAM_INFO
	.align		4
.L_331:
        /*0028*/ 	.byte	0x04, 0x17
        /*002a*/ 	.short	(.L_333 - .L_332)
.L_332:
        /*002c*/ 	.word	0x00000000
        /*0030*/ 	.short	0x0001
        /*0032*/ 	.short	0x0008
        /*0034*/ 	.byte	0x00, 0xf5, 0x21, 0x00


	//----- nvinfo : EIATTR_KPARAM_INFO
	.align		4
.L_333:
        /*0038*/ 	.byte	0x04, 0x17
        /*003a*/ 	.short	(.L_335 - .L_334)
.L_334:
        /*003c*/ 	.word	0x00000000
        /*0040*/ 	.short	0x0000
        /*0042*/ 	.short	0x0000
        /*0044*/ 	.byte	0x00, 0xf5, 0x21, 0x00


	//----- nvinfo : EIATTR_SPARSE_MMA_MASK
	.align		4
.L_335:
        /*0048*/ 	.byte	0x03, 0x50
        /*004a*/ 	.short	0x0000


	//----- nvinfo : EIATTR_MAXREG_COUNT
	.align		4
        /*004c*/ 	.byte	0x03, 0x1b
        /*004e*/ 	.short	0x00ff


	//----- nvinfo : EIATTR_MERCURY_ISA_VERSION
	.align		4
        /*0050*/ 	.byte	0x03, 0x5f
        /*0052*/ 	.short	0x0101


	//----- nvinfo : EIATTR_VRC_CTA_INIT_COUNT
	.align		4
        /*0054*/ 	.byte	0x02, 0x4a
	.zero		1
	.zero		1


	//----- nvinfo : EIATTR_EXIT_INSTR_OFFSETS
	.align		4
        /*0058*/ 	.byte	0x04, 0x1c
        /*005a*/ 	.short	(.L_337 - .L_336)


	//   ....[0]....
.L_336:
        /*005c*/ 	.word	0x000000f0


	//   ....[1]....
        /*0060*/ 	.word	0x00000390


	//----- nvinfo : EIATTR_CRS_STACK_SIZE
	.align		4
.L_337:
        /*0064*/ 	.byte	0x04, 0x1e
        /*0066*/ 	.short	(.L_339 - .L_338)
.L_338:
        /*0068*/ 	.word	0x00000000


	//----- nvinfo : EIATTR_CBANK_PARAM_SIZE
	.align		4
.L_339:
        /*006c*/ 	.byte	0x03, 0x19
        /*006e*/ 	.short	0x0020


	//----- nvinfo : EIATTR_PARAM_CBANK
	.align		4
        /*0070*/ 	.byte	0x04, 0x0a
        /*0072*/ 	.short	(.L_341 - .L_340)
	.align		4
.L_340:
        /*0074*/ 	.word	index@(.nv.constant0.sigmoid_at)
        /*0078*/ 	.short	0x0380
        /*007a*/ 	.short	0x0020


	//----- nvinfo : EIATTR_SW_WAR
	.align		4
.L_341:
        /*007c*/ 	.byte	0x04, 0x36
        /*007e*/ 	.short	(.L_343 - .L_342)
.L_342:
        /*0080*/ 	.word	0x00000008
.L_343:


//--------------------- .nv.info.sigmoid_a        --------------------------
	.section	.nv.info.sigmoid_a,"",@"SHT_CUDA_INFO"
	.sectionflags	@""
	.align	4


	//----- nvinfo : EIATTR_CUDA_API_VERSION
	.align		4
        /*0000*/ 	.byte	0x04, 0x37
        /*0002*/ 	.short	(.L_345 - .L_344)
.L_344:
        /*0004*/ 	.word	0x00000082


	//----- nvinfo : EIATTR_KPARAM_INFO
	.align		4
.L_345:
        /*0008*/ 	.byte	0x04, 0x17
        /*000a*/ 	.short	(.L_347 - .L_346)
.L_346:
        /*000c*/ 	.word	0x00000000
        /*0010*/ 	.short	0x0003
        /*0012*/ 	.short	0x0018
        /*0014*/ 	.byte	0x00, 0xf0, 0x21, 0x00


	//----- nvinfo : EIATTR_KPARAM_INFO
	.align		4
.L_347:
        /*0018*/ 	.byte	0x04, 0x17
        /*001a*/ 	.short	(.L_349 - .L_348)
.L_348:
        /*001c*/ 	.word	0x00000000
        /*0020*/ 	.short	0x0002
        /*0022*/ 	.short	0x0010
        /*0024*/ 	.byte	0x00, 0xf0, 0x21, 0x00


	//----- nvinfo : EIATTR_KPARAM_INFO
	.align		4
.L_349:
        /*0028*/ 	.byte	0x04, 0x17
        /*002a*/ 	.short	(.L_351 - .L_350)
.L_350:
        /*002c*/ 	.word	0x00000000
        /*0030*/ 	.short	0x0001
        /*0032*/ 	.short	0x0008
        /*0034*/ 	.byte	0x00, 0xf5, 0x21, 0x00


	//----- nvinfo : EIATTR_KPARAM_INFO
	.align		4
.L_351:
        /*0038*/ 	.byte	0x04, 0x17
        /*003a*/ 	.short	(.L_353 - .L_352)
.L_352:
        /*003c*/ 	.word	0x00000000
        /*0040*/ 	.short	0x0000
        /*0042*/ 	.short	0x0000
        /*0044*/ 	.byte	0x00, 0xf5, 0x21, 0x00


	//----- nvinfo : EIATTR_SPARSE_MMA_MASK
	.align		4
.L_353:
        /*0048*/ 	.byte	0x03, 0x50
        /*004a*/ 	.short	0x0000


	//----- nvinfo : EIATTR_MAXREG_COUNT
	.align		4
        /*004c*/ 	.byte	0x03, 0x1b
        /*004e*/ 	.short	0x00ff


	//----- nvinfo : EIATTR_MERCURY_ISA_VERSION
	.align		4
        /*0050*/ 	.byte	0x03, 0x5f
        /*0052*/ 	.short	0x0101


	//----- nvinfo : EIATTR_VRC_CTA_INIT_COUNT
	.align		4
        /*0054*/ 	.byte	0x02, 0x4a
	.zero		1
	.zero		1


	//----- nvinfo : EIATTR_EXIT_INSTR_OFFSETS
	.align		4
        /*0058*/ 	.byte	0x04, 0x1c
        /*005a*/ 	.short	(.L_355 - .L_354)


	//   ....[0]....
.L_354:
        /*005c*/ 	.word	0x000000f0


	//   ....[1]....
        /*0060*/ 	.word	0x00000370


	//----- nvinfo : EIATTR_CRS_STACK_SIZE
	.align		4
.L_355:
        /*0064*/ 	.byte	0x04, 0x1e
        /*0066*/ 	.short	(.L_357 - .L_356)
.L_356:
        /*0068*/ 	.word	0x00000000


	//----- nvinfo : EIATTR_CBANK_PARAM_SIZE
	.align		4
.L_357:
        /*006c*/ 	.byte	0x03, 0x19
        /*006e*/ 	.short	0x0020


	//----- nvinfo : EIATTR_PARAM_CBANK
	.align		4
        /*0070*/ 	.byte	0x04, 0x0a
        /*0072*/ 	.short	(.L_359 - .L_358)
	.align		4
.L_358:
        /*0074*/ 	.word	index@(.nv.constant0.sigmoid_a)
        /*0078*/ 	.short	0x0380
        /*007a*/ 	.short	0x0020


	//----- nvinfo : EIATTR_SW_WAR
	.align		4
.L_359:
        /*007c*/ 	.byte	0x04, 0x36
        /*007e*/ 	.short	(.L_361 - .L_360)
.L_360:
        /*0080*/ 	.word	0x00000008
.L_361:


//--------------------- .nv.info.rdiv_at_b_for_scalar --------------------------
	.section	.nv.info.rdiv_at_b_for_scalar,"",@"SHT_CUDA_INFO"
	.sectionflags	@""
	.align	4


	//----- nvinfo : EIATTR_CUDA_API_VERSION
	.align		4
        /*0000*/ 	.byte	0x04, 0x37
        /*0002*/ 	.short	(.L_363 - .L_362)
.L_362:
        /*0004*/ 	.word	0x00000082


	//----- nvinfo : EIATTR_KPARAM_INFO
	.align		4
.L_363:
        /*0008*/ 	.byte	0x04, 0x17
        /*000a*/ 	.short	(.L_365 - .L_364)
.L_364:
        /*000c*/ 	.word	0x00000000
        /*0010*/ 	.short	0x0004
        /*0012*/ 	.short	0x0020
        /*0014*/ 	.byte	0x00, 0xf0, 0x21, 0x00


	//----- nvinfo : EIATTR_KPARAM_INFO
	.align		4
.L_365:
        /*0018*/ 	.byte	0x04, 0x17
        /*001a*/ 	.short	(.L_367 - .L_366)
.L_366:
        /*001c*/ 	.word	0x00000000
        /*0020*/ 	.short	0x0003
        /*0022*/ 	.short	0x0018
        /*0024*/ 	.byte	0x00, 0xf0, 0x21, 0x00


	//----- nvinfo : EIATTR_KPARAM_INFO
	.align		4
.L_367:
        /*0028*/ 	.byte	0x04, 0x17
        /*002a*/ 	.short	(.L_369 - .L_368)
.L_368:
        /*002c*/ 	.word	0x00000000
        /*0030*/ 	.short	0x0002
        /*0032*/ 	.short	0x0010
        /*0034*/ 	.byte	0x00, 0xf5, 0x21, 0x00


	//----- nvinfo : EIATTR_KPARAM_INFO
	.align		4
.L_369:
        /*0038*/ 	.byte	0x04, 0x17
        /*003a*/ 	.short	(.L_371 - .L_370)
.L_370:
        /*003c*/ 	.word	0x00000000
        /*0040*/ 	.short	0x0001
        /*0042*/ 	.short	0x0008
        /*0044*/ 	.byte	0x00, 0xf0, 0x11, 0x00


	//----- nvinfo : EIATTR_KPARAM_INFO
	.align		4
.L_371:
        /*0048*/ 	.byte	0x04, 0x17
        /*004a*/ 	.short	(.L_373 - .L_372)
.L_372:
        /*004c*/ 	.word	0x00000000
        /*0050*/ 	.short	0x0000
        /*0052*/ 	.short	0x0000
        /*0054*/ 	.byte	0x00, 0xf5, 0x21, 0x00


	//----- nvinfo : EIATTR_SPARSE_MMA_MASK
	.align		4
.L_373:
        /*0058*/ 	.byte	0x03, 0x50
        /*005a*/ 	.short	0x0000


	//----- nvinfo : EIATTR_MAXREG_COUNT
	.align		4
        /*005c*/ 	.byte	0x03, 0x1b
        /*005e*/ 	.short	0x00ff


	//----- nvinfo : EIATTR_MERCURY_ISA_VERSION
	.align		4
        /*0060*/ 	.byte	0x03, 0x5f
        /*0062*/ 	.short	0x0101


	//----- nvinfo : EIATTR_VRC_CTA_INIT_COUNT
	.align		4
        /*0064*/ 	.byte	0x02, 0x4a
	.zero		1
	.zero		1


	//----- nvinfo : EIATTR_EXIT_INSTR_OFFSETS
	.align		4
        /*0068*/ 	.byte	0x04, 0x1c
        /*006a*/ 	.short	(.L_375 - .L_374)


	//   ....[0]....
.L_374:
        /*006c*/ 	.word	0x00000100


	//   ....[1]....
        /*0070*/ 	.word	0x00000310


	//----- nvinfo : EIATTR_CRS_STACK_SIZE
	.align		4
.L_375:
        /*0074*/ 	.byte	0x04, 0x1e
        /*0076*/ 	.short	(.L_377 - .L_376)
.L_376:
        /*0078*/ 	.word	0x00000000


	//----- nvinfo : EIATTR_CBANK_PARAM_SIZE
	.align		4
.L_377:
        /*007c*/ 	.byte	0x03, 0x19
        /*007e*/ 	.short	0x0028


	//----- nvinfo : EIATTR_PARAM_CBANK
	.align		4
        /*0080*/ 	.byte	0x04, 0x0a
        /*0082*/ 	.short	(.L_379 - .L_378)
	.align		4
.L_378:
        /*0084*/ 	.word	index@(.nv.constant0.rdiv_at_b_for_scalar)
        /*0088*/ 	.short	0x0380
        /*008a*/ 	.short	0x0028


	//----- nvinfo : EIATTR_SW_WAR
	.align		4
.L_379:
        /*008c*/ 	.byte	0x04, 0x36
        /*008e*/ 	.short	(.L_381 - .L_380)
.L_380:
        /*0090*/ 	.word	0x00000008
.L_381:


//--------------------- .nv.info.rdiv_a_b_for_scalar --------------------------
	.section	.nv.info.rdiv_a_b_for_scalar,"",@"SHT_CUDA_INFO"
	.sectionflags	@""
	.align	4


	//----- nvinfo : EIATTR_CUDA_API_VERSION
	.align		4
        /*0000*/ 	.byte	0x04, 0x37
        /*0002*/ 	.short	(.L_383 - .L_382)
.L_382:
        /*0004*/ 	.word	0x00000082


	//----- nvinfo : EIATTR_KPARAM_INFO
	.align		4
.L_383:
        /*0008*/ 	.byte	0x04, 0x17
        /*000a*/ 	.short	(.L_385 - .L_384)
.L_384:
        /*000c*/ 	.word	0x00000000
        /*0010*/ 	.short	0x0004
        /*0012*/ 	.short	0x0020
        /*0014*/ 	.byte	0x00, 0xf0, 0x21, 0x00


	//----- nvinfo : EIATTR_KPARAM_INFO
	.align		4
.L_385:
        /*0018*/ 	.byte	0x04, 0x17
        /*001a*/ 	.short	(.L_387 - .L_386)
.L_386:
        /*001c*/ 	.word	0x00000000
        /*0020*/ 	.short	0x0003
        /*0022*/ 	.short	0x0018
        /*0024*/ 	.byte	0x00, 0xf0, 0x21, 0x00


	//----- nvinfo : EIATTR_KPARAM_INFO
	.align		4
.L_387:
        /*0028*/ 	.byte	0x04, 0x17
        /*002a*/ 	.short	(.L_389 - .L_388)
.L_388:
        /*002c*/ 	.word	0x00000000
        /*0030*/ 	.short	0x0002
        /*0032*/ 	.short	0x0010
        /*0034*/ 	.byte	0x00, 0xf5, 0x21, 0x00


	//----- nvinfo : EIATTR_KPARAM_INFO
	.align		4
.L_389:
        /*0038*/ 	.byte	0x04, 0x17
        /*003a*/ 	.short	(.L_391 - .L_390)
.L_390:
        /*003c*/ 	.word	0x00000000
        /*0040*/ 	.short	0x0001
        /*0042*/ 	.short	0x0008
        /*0044*/ 	.byte	0x00, 0xf0, 0x11, 0x00


	//----- nvinfo : EIATTR_KPARAM_INFO
	.align		4
.L_391:
        /*0048*/ 	.byte	0x04, 0x17
        /*004a*/ 	.short	(.L_393 - .L_392)
.L_392:
        /*004c*/ 	.word	0x00000000
        /*0050*/ 	.short	0x0000
        /*0052*/ 	.short	0x0000
        /*0054*/ 	.byte	0x00, 0xf5, 0x21, 0x00


	//----- nvinfo : EIATTR_SPARSE_MMA_MASK
	.align		4
.L_393:
        /*0058*/ 	.byte	0x03, 0x50
        /*005a*/ 	.short	0x0000


	//----- nvinfo : EIATTR_MAXREG_COUNT
	.align		4
        /*005c*/ 	.byte	0x03, 0x1b
        /*005e*/ 	.short	0x00ff


	//----- nvinfo : EIATTR_MERCURY_ISA_VERSION
	.align		4
        /*0060*/ 	.byte	0x03, 0x5f
        /*0062*/ 	.short	0x0101


	//----- nvinfo : EIATTR_VRC_CTA_INIT_COUNT
	.align		4
        /*0064*/ 	.byte	0x02, 0x4a
	.zero		1
	.zero		1


	//----- nvinfo : EIATTR_EXIT_INSTR_OFFSETS
	.align		4
        /*0068*/ 	.byte	0x04, 0x1c
        /*006a*/ 	.short	(.L_395 - .L_394)


	//   ....[0]....
.L_394:
        /*006c*/ 	.word	0x00000100


	//   ....[1]....
        /*0070*/ 	.word	0x00000300


	//----- nvinfo : EIATTR_CRS_STACK_SIZE
	.align		4
.L_395:
        /*0074*/ 	.byte	0x04, 0x1e
        /*0076*/ 	.short	(.L_397 - .L_396)
.L_396:
        /*0078*/ 	.word	0x00000000


	//----- nvinfo : EIATTR_CBANK_PARAM_SIZE
	.align		4
.L_397:
        /*007c*/ 	.byte	0x03, 0x19
        /*007e*/ 	.short	0x0028


	//----- nvinfo : EIATTR_PARAM_CBANK
	.align		4
        /*0080*/ 	.byte	0x04, 0x0a
        /*0082*/ 	.short	(.L_399 - .L_398)
	.align		4
.L_398:
        /*0084*/ 	.word	index@(.nv.constant0.rdiv_a_b_for_scalar)
        /*0088*/ 	.short	0x0380
        /*008a*/ 	.short	0x0028


	//----- nvinfo : EIATTR_SW_WAR
	.align		4
.L_399:
        /*008c*/ 	.byte	0x04, 0x36
        /*008e*/ 	.short	(.L_401 - .L_400)
.L_400:
        /*0090*/ 	.word	0x00000008
.L_401:


//--------------------- .nv.info.div_at_b_for_scalar --------------------------
	.section	.nv.info.div_at_b_for_scalar,"",@"SHT_CUDA_INFO"
	.sectionflags	@""
	.align	4


	//----- nvinfo : EIATTR_CUDA_API_VERSION
	.align		4
        /*0000*/ 	.byte	0x04, 0x37
        /*0002*/ 	.short	(.L_403 - .L_402)
.L_402:
        /*0004*/ 	.word	0x00000082


	//----- nvinfo : EIATTR_KPARAM_INFO
	.align		4
.L_403:
        /*0008*/ 	.byte	0x04, 0x17
        /*000a*/ 	.short	(.L_405 - .L_404)
.L_404:
        /*000c*/ 	.word	0x00000000
        /*0010*/ 	.short	0x0004
        /*0012*/ 	.short	0x0020
        /*0014*/ 	.byte	0x00, 0xf0, 0x21, 0x00


	//----- nvinfo : EIATTR_KPARAM_INFO
	.align		4
.L_405:
        /*0018*/ 	.byte	0x04, 0x17
        /*001a*/ 	.short	(.L_407 - .L_406)
.L_406:
        /*001c*/ 	.word	0x00000000
        /*0020*/ 	.short	0x0003
        /*0022*/ 	.short	0x0018
        /*0024*/ 	.byte	0x00, 0xf0, 0x21, 0x00


	//----- nvinfo : EIATTR_KPARAM_INFO
	.align		4
.L_407:
        /*0028*/ 	.byte	0x04, 0x17
        /*002a*/ 	.short	(.L_409 - .L_408)
.L_408:
        /*002c*/ 	.word	0x00000000
        /*0030*/ 	.short	0x0002
        /*0032*/ 	.short	0x0010
        /*0034*/ 	.byte	0x00, 0xf5, 0x21, 0x00


	//----- nvinfo : EIATTR_KPARAM_INFO
	.align		4
.L_409:
        /*0038*/ 	.byte	0x04, 0x17
        /*003a*/ 	.short	(.L_411 - .L_410)
.L_410:
        /*003c*/ 	.word	0x00000000
        /*0040*/ 	.short	0x0001
        /*0042*/ 	.short	0x0008
        /*0044*/ 	.byte	0x00, 0xf0, 0x11, 0x00


	//----- nvinfo : EIATTR_KPARAM_INFO
	.align		4
.L_411:
        /*0048*/ 	.byte	0x04, 0x17
        /*004a*/ 	.short	(.L_413 - .L_412)
.L_412:
        /*004c*/ 	.word	0x00000000
        /*0050*/ 	.short	0x0000
        /*0052*/ 	.short	0x0000
        /*0054*/ 	.byte	0x00, 0xf5, 0x21, 0x00


	//----- nvinfo : EIATTR_SPARSE_MMA_MASK
	.align		4
.L_413:
        /*0058*/ 	.byte	0x03, 0x50
        /*005a*/ 	.short	0x0000


	//----- nvinfo : EIATTR_MAXREG_COUNT
	.align		4
        /*005c*/ 	.byte	0x03, 0x1b
        /*005e*/ 	.short	0x00ff


	//----- nvinfo : EIATTR_MERCURY_ISA_VERSION
	.align		4
        /*0060*/ 	.byte	0x03, 0x5f
        /*0062*/ 	.short	0x0101


	//----- nvinfo : EIATTR_VRC_CTA_INIT_COUNT
	.align		4
        /*0064*/ 	.byte	0x02, 0x4a
	.zero		1
	.zero		1


	//----- nvinfo : EIATTR_EXIT_INSTR_OFFSETS
	.align		4
        /*0068*/ 	.byte	0x04, 0x1c
        /*006a*/ 	.short	(.L_415 - .L_414)


	//   ....[0]....
.L_414:
        /*006c*/ 	.word	0x00000100


	//   ....[1]....
        /*0070*/ 	.word	0x00000300


	//----- nvinfo : EIATTR_CRS_STACK_SIZE
	.align		4
.L_415:
        /*0074*/ 	.byte	0x04, 0x1e
        /*0076*/ 	.short	(.L_417 - .L_416)
.L_416:
        /*0078*/ 	.word	0x00000000


	//----- nvinfo : EIATTR_CBANK_PARAM_SIZE
	.align		4
.L_417:
        /*007c*/ 	.byte	0x03, 0x19
        /*007e*/ 	.short	0x0028


	//----- nvinfo : EIATTR_PARAM_CBANK
	.align		4
        /*0080*/ 	.byte	0x04, 0x0a
        /*0082*/ 	.short	(.L_419 - .L_418)
	.align		4
.L_418:
        /*0084*/ 	.word	index@(.nv.constant0.div_at_b_for_scalar)
        /*0088*/ 	.short	0x0380
        /*008a*/ 	.short	0x0028


	//----- nvinfo : EIATTR_SW_WAR
	.align		4
.L_419:
        /*008c*/ 	.byte	0x04, 0x36
        /*008e*/ 	.short	(.L_421 - .L_420)
.L_420:
        /*0090*/ 	.word	0x00000008
.L_421:


//--------------------- .nv.info.div_a_b_for_scalar --------------------------
	.section	.nv.info.div_a_b_for_scalar,"",@"SHT_CUDA_INFO"
	.sectionflags	@""
	.align	4


	//----- nvinfo : EIATTR_CUDA_API_VERSION
	.align		4
        /*0000*/ 	.byte	0x04, 0x37
        /*0002*/ 	.short	(.L_423 - .L_422)
.L_422:
        /*0004*/ 	.word	0x00000082


	//----- nvinfo : EIATTR_KPARAM_INFO
	.align		4
.L_423:
        /*0008*/ 	.byte	0x04, 0x17
        /*000a*/ 	.short	(.L_425 - .L_424)
.L_424:
        /*000c*/ 	.word	0x00000000
        /*0010*/ 	.short	0x0004
        /*0012*/ 	.short	0x0020
        /*0014*/ 	.byte	0x00, 0xf0, 0x21, 0x00


	//----- nvinfo : EIATTR_KPARAM_INFO
	.align		4
.L_425:
        /*0018*/ 	.byte	0x04, 0x17
        /*001a*/ 	.short	(.L_427 - .L_426)
.L_426:
        /*001c*/ 	.word	0x00000000
        /*0020*/ 	.short	0x0003
        /*0022*/ 	.short	0x0018
        /*0024*/ 	.byte	0x00, 0xf0, 0x21, 0x00


	//----- nvinfo : EIATTR_KPARAM_INFO
	.align		4
.L_427:
        /*0028*/ 	.byte	0x04, 0x17
        /*002a*/ 	.short	(.L_429 - .L_428)
.L_428:
        /*002c*/ 	.word	0x00000000
        /*0030*/ 	.short	0x0002
        /*0032*/ 	.short	0x0010
        /*0034*/ 	.byte	0x00, 0xf5, 0x21, 0x00


	//----- nvinfo : EIATTR_KPARAM_INFO
	.align		4
.L_429:
        /*0038*/ 	.byte	0x04, 0x17
        /*003a*/ 	.short	(.L_431 - .L_430)
.L_430:
        /*003c*/ 	.word	0x00000000
        /*0040*/ 	.short	0x0001
        /*0042*/ 	.short	0x0008
        /*0044*/ 	.byte	0x00, 0xf0, 0x11, 0x00


	//----- nvinfo : EIATTR_KPARAM_INFO
	.align		4
.L_431:
        /*0048*/ 	.byte	0x04, 0x17
        /*004a*/ 	.short	(.L_433 - .L_432)
.L_432:
        /*004c*/ 	.word	0x00000000
        /*0050*/ 	.short	0x0000
        /*0052*/ 	.short	0x0000
        /*0054*/ 	.byte	0x00, 0xf5, 0x21, 0x00


	//----- nvinfo : EIATTR_SPARSE_MMA_MASK
	.align		4
.L_433:
        /*0058*/ 	.byte	0x03, 0x50
        /*005a*/ 	.short	0x0000


	//----- nvinfo : EIATTR_MAXREG_COUNT
	.align		4
        /*005c*/ 	.byte	0x03, 0x1b
        /*005e*/ 	.short	0x00ff


	//----- nvinfo : EIATTR_MERCURY_ISA_VERSION
	.align		4
        /*0060*/ 	.byte	0x03, 0x5f
        /*0062*/ 	.short	0x0101


	//----- nvinfo : EIATTR_VRC_CTA_INIT_COUNT
	.align		4
        /*0064*/ 	.byte	0x02, 0x4a
	.zero		1
	.zero		1


	//----- nvinfo : EIATTR_EXIT_INSTR_OFFSETS
	.align		4
        /*0068*/ 	.byte	0x04, 0x1c
        /*006a*/ 	.short	(.L_435 - .L_434)


	//   ....[0]....
.L_434:
        /*006c*/ 	.word	0x00000100


	//   ....[1]....
        /*0070*/ 	.word	0x000002f0


	//----- nvinfo : EIATTR_CRS_STACK_SIZE
	.align		4
.L_435:
        /*0074*/ 	.byte	0x04, 0x1e
        /*0076*/ 	.short	(.L_437 - .L_436)
.L_436:
        /*0078*/ 	.word	0x00000000


	//----- nvinfo : EIATTR_CBANK_PARAM_SIZE
	.align		4
.L_437:
        /*007c*/ 	.byte	0x03, 0x19
        /*007e*/ 	.short	0x0028


	//----- nvinfo : EIATTR_PARAM_CBANK
	.align		4
        /*0080*/ 	.byte	0x04, 0x0a
        /*0082*/ 	.short	(.L_439 - .L_438)
	.align		4
.L_438:
        /*0084*/ 	.word	index@(.nv.constant0.div_a_b_for_scalar)
        /*0088*/ 	.short	0x0380
        /*008a*/ 	.short	0x0028


	//----- nvinfo : EIATTR_SW_WAR
	.align		4
.L_439:
        /*008c*/ 	.byte	0x04, 0x36
        /*008e*/ 	.short	(.L_441 - .L_440)
.L_440:
        /*0090*/ 	.word	0x00000008
.L_441:


//--------------------- .nv.info.mul_at_b_for_scalar --------------------------
	.section	.nv.info.mul_at_b_for_scalar,"",@"SHT_CUDA_INFO"
	.sectionflags	@""
	.align	4


	//----- nvinfo : EIATTR_CUDA_API_VERSION
	.align		4
        /*0000*/ 	.byte	0x04, 0x37
        /*0002*/ 	.short	(.L_443 - .L_442)
.L_442:
        /*0004*/ 	.word	0x00000082


	//----- nvinfo : EIATTR_KPARAM_INFO
	.align		4
.L_443:
        /*0008*/ 	.byte	0x04, 0x17
        /*000a*/ 	.short	(.L_445 - .L_444)
.L_444:
        /*000c*/ 	.word	0x00000000
        /*0010*/ 	.short	0x0004
        /*0012*/ 	.short	0x0020
        /*0014*/ 	.byte	0x00, 0xf0, 0x21, 0x00


	//----- nvinfo : EIATTR_KPARAM_INFO
	.align		4
.L_445:
        /*0018*/ 	.byte	0x04, 0x17
        /*001a*/ 	.short	(.L_447 - .L_446)
.L_446:
        /*001c*/ 	.word	0x00000000
        /*0020*/ 	.short	0x0003
        /*0022*/ 	.short	0x0018
        /*0024*/ 	.byte	0x00, 0xf0, 0x21, 0x00


	//----- nvinfo : EIATTR_KPARAM_INFO
	.align		4
.L_447:
        /*0028*/ 	.byte	0x04, 0x17
        /*002a*/ 	.short	(.L_449 - .L_448)
.L_448:
        /*002c*/ 	.word	0x00000000
        /*0030*/ 	.short	0x0002
        /*0032*/ 	.short	0x0010
        /*0034*/ 	.byte	0x00, 0xf5, 0x21, 0x00


	//----- nvinfo : EIATTR_KPARAM_INFO
	.align		4
.L_449:
        /*0038*/ 	.byte	0x04, 0x17
        /*003a*/ 	.short	(.L_451 - .L_450)
.L_450:
        /*003c*/ 	.word	0x00000000
        /*0040*/ 	.short	0x0001
        /*0042*/ 	.short	0x0008
        /*0044*/ 	.byte	0x00, 0xf0, 0x11, 0x00


	//----- nvinfo : EIATTR_KPARAM_INFO
	.align		4
.L_451:
        /*0048*/ 	.byte	0x04, 0x17
        /*004a*/ 	.short	(.L_453 - .L_452)
.L_452:
        /*004c*/ 	.word	0x00000000
        /*0050*/ 	.short	0x0000
        /*0052*/ 	.short	0x0000
        /*0054*/ 	.byte	0x00, 0xf5, 0x21, 0x00


	//----- nvinfo : EIATTR_SPARSE_MMA_MASK
	.align		4
.L_453:
        /*0058*/ 	.byte	0x03, 0x50
        /*005a*/ 	.short	0x0000


	//----- nvinfo : EIATTR_MAXREG_COUNT
	.align		4
        /*005c*/ 	.byte	0x03, 0x1b
        /*005e*/ 	.short	0x00ff


	//----- nvinfo : EIATTR_MERCURY_ISA_VERSION
	.align		4
        /*0060*/ 	.byte	0x03, 0x5f
        /*0062*/ 	.short	0x0101


	//----- nvinfo : EIATTR_VRC_CTA_INIT_COUNT
	.align		4
        /*0064*/ 	.byte	0x02, 0x4a
	.zero		1
	.zero		1


	//----- nvinfo : EIATTR_EXIT_INSTR_OFFSETS
	.align		4
        /*0068*/ 	.byte	0x04, 0x1c
        /*006a*/ 	.short	(.L_455 - .L_454)


	//   ....[0]....
.L_454:
        /*006c*/ 	.word	0x00000100


	//   ....[1]....
        /*0070*/ 	.word	0x00000230


	//----- nvinfo : EIATTR_CBANK_PARAM_SIZE
	.align		4
.L_455:
        /*0074*/ 	.byte	0x03, 0x19
        /*0076*/ 	.short	0x0028


	//----- nvinfo : EIATTR_PARAM_CBANK
	.align		4
        /*0078*/ 	.byte	0x04, 0x0a
        /*007a*/ 	.short	(.L_457 - .L_456)
	.align		4
.L_456:
        /*007c*/ 	.word	index@(.nv.constant0.mul_at_b_for_scalar)
        /*0080*/ 	.short	0x0380
        /*0082*/ 	.short	0x0028


	//----- nvinfo : EIATTR_SW_WAR
	.align		4
.L_457:
        /*0084*/ 	.byte	0x04, 0x36
        /*0086*/ 	.short	(.L_459 - .L_458)
.L_458:
        /*0088*/ 	.word	0x00000008
.L_459:


//--------------------- .nv.info.mul_a_b_for_scalar --------------------------
	.section	.nv.info.mul_a_b_for_scalar,"",@"SHT_CUDA_INFO"
	.sectionflags	@""
	.align	4


	//----- nvinfo : EIATTR_CUDA_API_VERSION
	.align		4
        /*0000*/ 	.byte	0x04, 0x37
        /*0002*/ 	.short	(.L_461 - .L_460)
.L_460:
        /*0004*/ 	.word	0x00000082


	//----- nvinfo : EIATTR_KPARAM_INFO
	.align		4
.L_461:
        /*0008*/ 	.byte	0x04, 0x17
        /*000a*/ 	.short	(.L_463 - .L_462)
.L_462:
        /*000c*/ 	.word	0x00000000
        /*0010*/ 	.short	0x0004
        /*0012*/ 	.short	0x0020
        /*0014*/ 	.byte	0x00, 0xf0, 0x21, 0x00


	//----- nvinfo : EIATTR_KPARAM_INFO
	.align		4
.L_463:
        /*0018*/ 	.byte	0x04, 0x17
        /*001a*/ 	.short	(.L_465 - .L_464)
.L_464:
        /*001c*/ 	.word	0x00000000
        /*0020*/ 	.short	0x0003
        /*0022*/ 	.short	0x0018
        /*0024*/ 	.byte	0x00, 0xf0, 0x21, 0x00


	//----- nvinfo : EIATTR_KPARAM_INFO
	.align		4
.L_465:
        /*0028*/ 	.byte	0x04, 0x17
        /*002a*/ 	.short	(.L_467 - .L_466)
.L_466:
        /*002c*/ 	.word	0x00000000
        /*0030*/ 	.short	0x0002
        /*0032*/ 	.short	0x0010
        /*0034*/ 	.byte	0x00, 0xf5, 0x21, 0x00


	//----- nvinfo : EIATTR_KPARAM_INFO
	.align		4
.L_467:
        /*0038*/ 	.byte	0x04, 0x17
        /*003a*/ 	.short	(.L_469 - .L_468)
.L_468:
        /*003c*/ 	.word	0x00000000
        /*0040*/ 	.short	0x0001
        /*0042*/ 	.short	0x0008
        /*0044*/ 	.byte	0x00, 0xf0, 0x11, 0x00


	//----- nvinfo : EIATTR_KPARAM_INFO
	.align		4
.L_469:
        /*0048*/ 	.byte	0x04, 0x17
        /*004a*/ 	.short	(.L_471 - .L_470)
.L_470:
        /*004c*/ 	.word	0x00000000
        /*0050*/ 	.short	0x0000
        /*0052*/ 	.short	0x0000
        /*0054*/ 	.byte	0x00, 0xf5, 0x21, 0x00


	//----- nvinfo : EIATTR_SPARSE_MMA_MASK
	.align		4
.L_471:
        /*0058*/ 	.byte	0x03, 0x50
        /*005a*/ 	.short	0x0000


	//----- nvinfo : EIATTR_MAXREG_COUNT
	.align		4
        /*005c*/ 	.byte	0x03, 0x1b
        /*005e*/ 	.short	0x00ff


	//----- nvinfo : EIATTR_MERCURY_ISA_VERSION
	.align		4
        /*0060*/ 	.byte	0x03, 0x5f
        /*0062*/ 	.short	0x0101


	//----- nvinfo : EIATTR_VRC_CTA_INIT_COUNT
	.align		4
        /*0064*/ 	.byte	0x02, 0x4a
	.zero		1
	.zero		1


	//----- nvinfo : EIATTR_EXIT_INSTR_OFFSETS
	.align		4
        /*0068*/ 	.byte	0x04, 0x1c
        /*006a*/ 	.short	(.L_473 - .L_472)


	//   ....[0]....
.L_472:
        /*006c*/ 	.word	0x00000100


	//   ....[1]....
        /*0070*/ 	.word	0x00000230


	//----- nvinfo : EIATTR_CBANK_PARAM_SIZE
	.align		4
.L_473:
        /*0074*/ 	.byte	0x03, 0x19
        /*0076*/ 	.short	0x0028


	//----- nvinfo : EIATTR_PARAM_CBANK
	.align		4
        /*0078*/ 	.byte	0x04, 0x0a
        /*007a*/ 	.short	(.L_475 - .L_474)
	.align		4
.L_474:
        /*007c*/ 	.word	index@(.nv.constant0.mul_a_b_for_scalar)
        /*0080*/ 	.short	0x0380
        /*0082*/ 	.short	0x0028


	//----- nvinfo : EIATTR_SW_WAR
	.align		4
.L_475:
        /*0084*/ 	.byte	0x04, 0x36
        /*0086*/ 	.short	(.L_477 - .L_476)
.L_476:
        /*0088*/ 	.word	0x00000008
.L_477:


//--------------------- .nv.info.rsub_at_b_for_scalar --------------------------
	.section	.nv.info.rsub_at_b_for_scalar,"",@"SHT_CUDA_INFO"
	.sectionflags	@""
	.align	4


	//----- nvinfo : EIATTR_CUDA_API_VERSION
	.align		4
        /*0000*/ 	.byte	0x04, 0x37
        /*0002*/ 	.short	(.L_479 - .L_478)
.L_478:
        /*0004*/ 	.word	0x00000082


	//----- nvinfo : EIATTR_KPARAM_INFO
	.align		4
.L_479:
        /*0008*/ 	.byte	0x04, 0x17
        /*000a*/ 	.short	(.L_481 - .L_480)
.L_480:
        /*000c*/ 	.word	0x00000000
        /*0010*/ 	.short	0x0004
        /*0012*/ 	.short	0x0020
        /*0014*/ 	.byte	0x00, 0xf0, 0x21, 0x00


	//----- nvinfo : EIATTR_KPARAM_INFO
	.align		4
.L_481:
        /*0018*/ 	.byte	0x04, 0x17
        /*001a*/ 	.short	(.L_483 - .L_482)
.L_482:
        /*001c*/ 	.word	0x00000000
        /*0020*/ 	.short	0x0003
        /*0022*/ 	.short	0x0018
        /*0024*/ 	.byte	0x00, 0xf0, 0x21, 0x00


	//----- nvinfo : EIATTR_KPARAM_INFO
	.align		4
.L_483:
        /*0028*/ 	.byte	0x04, 0x17
        /*002a*/ 	.short	(.L_485 - .L_484)
.L_484:
        /*002c*/ 	.word	0x00000000
        /*0030*/ 	.short	0x0002
        /*0032*/ 	.short	0x0010
        /*0034*/ 	.byte	0x00, 0xf5, 0x21, 0x00


	//----- nvinfo : EIATTR_KPARAM_INFO
	.align		4
.L_485:
        /*0038*/ 	.byte	0x04, 0x17
        /*003a*/ 	.short	(.L_487 - .L_486)
.L_486:
        /*003c*/ 	.word	0x00000000
        /*0040*/ 	.short	0x0001
        /*0042*/ 	.short	0x0008
        /*0044*/ 	.byte	0x00, 0xf0, 0x11, 0x00


	//----- nvinfo : EIATTR_KPARAM_INFO
	.align		4
.L_487:
        /*0048*/ 	.byte	0x04, 0x17
        /*004a*/ 	.short	(.L_489 - .L_488)
.L_488:
        /*004c*/ 	.word	0x00000000
        /*0050*/ 	.short	0x0000
        /*0052*/ 	.short	0x0000
        /*0054*/ 	.byte	0x00, 0xf5, 0x21, 0x00


	//----- nvinfo : EIATTR_SPARSE_MMA_MASK
	.align		4
.L_489:
        /*0058*/ 	.byte	0x03, 0x50
        /*005a*/ 	.short	0x0000


	//----- nvinfo : EIATTR_MAXREG_COUNT
	.align		4
        /*005c*/ 	.byte	0x03, 0x1b
        /*005e*/ 	.short	0x00ff


	//----- nvinfo : EIATTR_MERCURY_ISA_VERSION
	.align		4
        /*0060*/ 	.byte	0x03, 0x5f
        /*0062*/ 	.short	0x0101


	//----- nvinfo : EIATTR_VRC_CTA_INIT_COUNT
	.align		4
        /*0064*/ 	.byte	0x02, 0x4a
	.zero		1
	.zero		1


	//----- nvinfo : EIATTR_EXIT_INSTR_OFFSETS
	.align		4
        /*0068*/ 	.byte	0x04, 0x1c
        /*006a*/ 	.short	(.L_491 - .L_490)


	//   ....[0]....
.L_490:
        /*006c*/ 	.word	0x00000100


	//   ....[1]....
        /*0070*/ 	.word	0x00000230


	//----- nvinfo : EIATTR_CBANK_PARAM_SIZE
	.align		4
.L_491:
        /*0074*/ 	.byte	0x03, 0x19
        /*0076*/ 	.short	0x0028


	//----- nvinfo : EIATTR_PARAM_CBANK
	.align		4
        /*0078*/ 	.byte	0x04, 0x0a
        /*007a*/ 	.short	(.L_493 - .L_492)
	.align		4
.L_492:
        /*007c*/ 	.word	index@(.nv.constant0.rsub_at_b_for_scalar)
        /*0080*/ 	.short	0x0380
        /*0082*/ 	.short	0x0028


	//----- nvinfo : EIATTR_SW_WAR
	.align		4
.L_493:
        /*0084*/ 	.byte	0x04, 0x36
        /*0086*/ 	.short	(.L_495 - .L_494)
.L_494:
        /*0088*/ 	.word	0x00000008
.L_495:


//--------------------- .nv.info.rsub_a_b_for_scalar --------------------------
	.section	.nv.info.rsub_a_b_for_scalar,"",@"SHT_CUDA_INFO"
	.sectionflags	@""
	.align	4


	//----- nvinfo : EIATTR_CUDA_API_VERSION
	.align		4
        /*0000*/ 	.byte	0x04, 0x37
        /*0002*/ 	.short	(.L_497 - .L_496)
.L_496:
        /*0004*/ 	.word	0x00000082


	//----- nvinfo : EIATTR_KPARAM_INFO
	.align		4
.L_497:
        /*0008*/ 	.byte	0x04, 0x17
        /*000a*/ 	.short	(.L_499 - .L_498)
.L_498:
        /*000c*/ 	.word	0x00000000
        /*0010*/ 	.short	0x0004
        /*0012*/ 	.short	0x0020
        /*0014*/ 	.byte	0x00, 0xf0, 0x21, 0x00


	//----- nvinfo : EIATTR_KPARAM_INFO
	.align		4
.L_499:
        /*0018*/ 	.byte	0x04, 0x17
        /*001a*/ 	.short	(.L_501 - .L_500)
.L_500:
        /*001c*/ 	.word	0x00000000
        /*0020*/ 	.short	0x0003
        /*0022*/ 	.short	0x0018
        /*0024*/ 	.byte	0x00, 0xf0, 0x21, 0x00


	//----- nvinfo : EIATTR_KPARAM_INFO
	.align		4
.L_501:
        /*0028*/ 	.byte	0x04, 0x17
        /*002a*/ 	.short	(.L_503 - .L_502)
.L_502:
        /*002c*/ 	.word	0x00000000
        /*0030*/ 	.short	0x0002
        /*0032*/ 	.short	0x0010
        /*0034*/ 	.byte	0x00, 0xf5, 0x21, 0x00


	//----- nvinfo : EIATTR_KPARAM_INFO
	.align		4
.L_503:
        /*0038*/ 	.byte	0x04, 0x17
        /*003a*/ 	.short	(.L_505 - .L_504)
.L_504:
        /*003c*/ 	.word	0x00000000
        /*0040*/ 	.short	0x0001
        /*0042*/ 	.short	0x0008
        /*0044*/ 	.byte	0x00, 0xf0, 0x11, 0x00


	//----- nvinfo : EIATTR_KPARAM_INFO
	.align		4
.L_505:
        /*0048*/ 	.byte	0x04, 0x17
        /*004a*/ 	.short	(.L_507 - .L_506)
.L_506:
        /*004c*/ 	.word	0x00000000
        /*0050*/ 	.short	0x0000
        /*0052*/ 	.short	0x0000
        /*0054*/ 	.byte	0x00, 0xf5, 0x21, 0x00


	//----- nvinfo : EIATTR_SPARSE_MMA_MASK
	.align		4
.L_507:
        /*0058*/ 	.byte	0x03, 0x50
        /*005a*/ 	.short	0x0000


	//----- nvinfo : EIATTR_MAXREG_COUNT
	.align		4
        /*005c*/ 	.byte	0x03, 0x1b
        /*005e*/ 	.short	0x00ff


	//----- nvinfo : EIATTR_MERCURY_ISA_VERSION
	.align		4
        /*0060*/ 	.byte	0x03, 0x5f
        /*0062*/ 	.short	0x0101


	//----- nvinfo : EIATTR_VRC_CTA_INIT_COUNT
	.align		4
        /*0064*/ 	.byte	0x02, 0x4a
	.zero		1
	.zero		1


	//----- nvinfo : EIATTR_EXIT_INSTR_OFFSETS
	.align		4
        /*0068*/ 	.byte	0x04, 0x1c
        /*006a*/ 	.short	(.L_509 - .L_508)


	//   ....[0]....
.L_508:
        /*006c*/ 	.word	0x00000100


	//   ....[1]....
        /*0070*/ 	.word	0x00000230


	//----- nvinfo : EIATTR_CBANK_PARAM_SIZE
	.align		4
.L_509:
        /*0074*/ 	.byte	0x03, 0x19
        /*0076*/ 	.short	0x0028


	//----- nvinfo : EIATTR_PARAM_CBANK
	.align		4
        /*0078*/ 	.byte	0x04, 0x0a
        /*007a*/ 	.short	(.L_511 - .L_510)
	.align		4
.L_510:
        /*007c*/ 	.word	index@(.nv.constant0.rsub_a_b_for_scalar)
        /*0080*/ 	.short	0x0380
        /*0082*/ 	.short	0x0028


	//----- nvinfo : EIATTR_SW_WAR
	.align		4
.L_511:
        /*0084*/ 	.byte	0x04, 0x36
        /*0086*/ 	.short	(.L_513 - .L_512)
.L_512:
        /*0088*/ 	.word	0x00000008
.L_513:


//--------------------- .nv.info.sub_at_b_for_scalar --------------------------
	.section	.nv.info.sub_at_b_for_scalar,"",@"SHT_CUDA_INFO"
	.sectionflags	@""
	.align	4


	//----- nvinfo : EIATTR_CUDA_API_VERSION
	.align		4
        /*0000*/ 	.byte	0x04, 0x37
        /*0002*/ 	.short	(.L_515 - .L_514)
.L_514:
        /*0004*/ 	.word	0x00000082


	//----- nvinfo : EIATTR_KPARAM_INFO
	.align		4
.L_515:
        /*0008*/ 	.byte	0x04, 0x17
        /*000a*/ 	.short	(.L_517 - .L_516)
.L_516:
        /*000c*/ 	.word	0x00000000
        /*0010*/ 	.short	0x0004
        /*0012*/ 	.short	0x0020
        /*0014*/ 	.byte	0x00, 0xf0, 0x21, 0x00


	//----- nvinfo : EIATTR_KPARAM_INFO
	.align		4
.L_517:
        /*0018*/ 	.byte	0x04, 0x17
        /*001a*/ 	.short	(.L_519 - .L_518)
.L_518:
        /*001c*/ 	.word	0x00000000
        /*0020*/ 	.short	0x0003
        /*0022*/ 	.short	0x0018
        /*0024*/ 	.byte	0x00, 0xf0, 0x21, 0x00


	//----- nvinfo : EIATTR_KPARAM_INFO
	.align		4
.L_519:
        /*0028*/ 	.byte	0x04, 0x17
        /*002a*/ 	.short	(.L_521 - .L_520)
.L_520:
        /*002c*/ 	.word	0x00000000
        /*0030*/ 	.short	0x0002
        /*0032*/ 	.short	0x0010
        /*0034*/ 	.byte	0x00, 0xf5, 0x21, 0x00


	//----- nvinfo : EIATTR_KPARAM_INFO
	.align		4
.L_521:
        /*0038*/ 	.byte	0x04, 0x17
        /*003a*/ 	.short	(.L_523 - .L_522)
.L_522:
        /*003c*/ 	.word	0x00000000
        /*0040*/ 	.short	0x0001
        /*0042*/ 	.short	0x0008
        /*0044*/ 	.byte	0x00, 0xf0, 0x11, 0x00


	//----- nvinfo : EIATTR_KPARAM_INFO
	.align		4
.L_523:
        /*0048*/ 	.byte	0x04, 0x17
        /*004a*/ 	.short	(.L_525 - .L_524)
.L_524:
        /*004c*/ 	.word	0x00000000
        /*0050*/ 	.short	0x0000
        /*0052*/ 	.short	0x0000
        /*0054*/ 	.byte	0x00, 0xf5, 0x21, 0x00


	//----- nvinfo : EIATTR_SPARSE_MMA_MASK
	.align		4
.L_525:
        /*0058*/ 	.byte	0x03, 0x50
        /*005a*/ 	.short	0x0000


	//----- nvinfo : EIATTR_MAXREG_COUNT
	.align		4
        /*005c*/ 	.byte	0x03, 0x1b
        /*005e*/ 	.short	0x00ff


	//----- nvinfo : EIATTR_MERCURY_ISA_VERSION
	.align		4
        /*0060*/ 	.byte	0x03, 0x5f
        /*0062*/ 	.short	0x0101


	//----- nvinfo : EIATTR_VRC_CTA_INIT_COUNT
	.align		4
        /*0064*/ 	.byte	0x02, 0x4a
	.zero		1
	.zero		1


	//----- nvinfo : EIATTR_EXIT_INSTR_OFFSETS
	.align		4
        /*0068*/ 	.byte	0x04, 0x1c
        /*006a*/ 	.short	(.L_527 - .L_526)


	//   ....[0]....
.L_526:
        /*006c*/ 	.word	0x00000100


	//   ....[1]....
        /*0070*/ 	.word	0x00000230


	//----- nvinfo : EIATTR_CBANK_PARAM_SIZE
	.align		4
.L_527:
        /*0074*/ 	.byte	0x03, 0x19
        /*0076*/ 	.short	0x0028


	//----- nvinfo : EIATTR_PARAM_CBANK
	.align		4
        /*0078*/ 	.byte	0x04, 0x0a
        /*007a*/ 	.short	(.L_529 - .L_528)
	.align		4
.L_528:
        /*007c*/ 	.word	index@(.nv.constant0.sub_at_b_for_scalar)
        /*0080*/ 	.short	0x0380
        /*0082*/ 	.short	0x0028


	//----- nvinfo : EIATTR_SW_WAR
	.align		4
.L_529:
        /*0084*/ 	.byte	0x04, 0x36
        /*0086*/ 	.short	(.L_531 - .L_530)
.L_530:
        /*0088*/ 	.word	0x00000008
.L_531:


//--------------------- .nv.info.sub_a_b_for_scalar --------------------------
	.section	.nv.info.sub_a_b_for_scalar,"",@"SHT_CUDA_INFO"
	.sectionflags	@""
	.align	4


	//----- nvinfo : EIATTR_CUDA_API_VERSION
	.align		4
        /*0000*/ 	.byte	0x04, 0x37
        /*0002*/ 	.short	(.L_533 - .L_532)
.L_532:
        /*0004*/ 	.word	0x00000082


	//----- nvinfo : EIATTR_KPARAM_INFO
	.align		4
.L_533:
        /*0008*/ 	.byte	0x04, 0x17
        /*000a*/ 	.short	(.L_535 - .L_534)
.L_534:
        /*000c*/ 	.word	0x00000000
        /*0010*/ 	.short	0x0004
        /*0012*/ 	.short	0x0020
        /*0014*/ 	.byte	0x00, 0xf0, 0x21, 0x00


	//----- nvinfo : EIATTR_KPARAM_INFO
	.align		4
.L_535:
        /*0018*/ 	.byte	0x04, 0x17
        /*001a*/ 	.short	(.L_537 - .L_536)
.L_536:
        /*001c*/ 	.word	0x00000000
        /*0020*/ 	.short	0x0003
        /*0022*/ 	.short	0x0018
        /*0024*/ 	.byte	0x00, 0xf0, 0x21, 0x00


	//----- nvinfo : EIATTR_KPARAM_INFO
	.align		4
.L_537:
        /*0028*/ 	.byte	0x04, 0x17
        /*002a*/ 	.short	(.L_539 - .L_538)
.L_538:
        /*002c*/ 	.word	0x00000000
        /*0030*/ 	.short	0x0002
        /*0032*/ 	.short	0x0010
        /*0034*/ 	.byte	0x00, 0xf5, 0x21, 0x00


	//----- nvinfo : EIATTR_KPARAM_INFO
	.align		4
.L_539:
        /*0038*/ 	.byte	0x04, 0x17
        /*003a*/ 	.short	(.L_541 - .L_540)
.L_540:
        /*003c*/ 	.word	0x00000000
        /*0040*/ 	.short	0x0001
        /*0042*/ 	.short	0x0008
        /*0044*/ 	.byte	0x00, 0xf0, 0x11, 0x00


	//----- nvinfo : EIATTR_KPARAM_INFO
	.align		4
.L_541:
        /*0048*/ 	.byte	0x04, 0x17
        /*004a*/ 	.short	(.L_543 - .L_542)
.L_542:
        /*004c*/ 	.word	0x00000000
        /*0050*/ 	.short	0x0000
        /*0052*/ 	.short	0x0000
        /*0054*/ 	.byte	0x00, 0xf5, 0x21, 0x00


	//----- nvinfo : EIATTR_SPARSE_MMA_MASK
	.align		4
.L_543:
        /*0058*/ 	.byte	0x03, 0x50
        /*005a*/ 	.short	0x0000


	//----- nvinfo : EIATTR_MAXREG_COUNT
	.align		4
        /*005c*/ 	.byte	0x03, 0x1b
        /*005e*/ 	.short	0x00ff


	//----- nvinfo : EIATTR_MERCURY_ISA_VERSION
	.align		4
        /*0060*/ 	.byte	0x03, 0x5f
        /*0062*/ 	.short	0x0101


	//----- nvinfo : EIATTR_VRC_CTA_INIT_COUNT
	.align		4
        /*0064*/ 	.byte	0x02, 0x4a
	.zero		1
	.zero		1


	//----- nvinfo : EIATTR_EXIT_INSTR_OFFSETS
	.align		4
        /*0068*/ 	.byte	0x04, 0x1c
        /*006a*/ 	.short	(.L_545 - .L_544)


	//   ....[0]....
.L_544:
        /*006c*/ 	.word	0x00000100


	//   ....[1]....
        /*0070*/ 	.word	0x00000230


	//----- nvinfo : EIATTR_CBANK_PARAM_SIZE
	.align		4
.L_545:
        /*0074*/ 	.byte	0x03, 0x19
        /*0076*/ 	.short	0x0028


	//----- nvinfo : EIATTR_PARAM_CBANK
	.align		4
        /*0078*/ 	.byte	0x04, 0x0a
        /*007a*/ 	.short	(.L_547 - .L_546)
	.align		4
.L_546:
        /*007c*/ 	.word	index@(.nv.constant0.sub_a_b_for_scalar)
        /*0080*/ 	.short	0x0380
        /*0082*/ 	.short	0x0028


	//----- nvinfo : EIATTR_SW_WAR
	.align		4
.L_547:
        /*0084*/ 	.byte	0x04, 0x36
        /*0086*/ 	.short	(.L_549 - .L_548)
.L_548:
        /*0088*/ 	.word	0x00000008
.L_549:


//--------------------- .nv.info.add_at_b_for_scalar --------------------------
	.section	.nv.info.add_at_b_for_scalar,"",@"SHT_CUDA_INFO"
	.sectionflags	@""
	.align	4


	//----- nvinfo : EIATTR_CUDA_API_VERSION
	.align		4
        /*0000*/ 	.byte	0x04, 0x37
        /*0002*/ 	.short	(.L_551 - .L_550)
.L_550:
        /*0004*/ 	.word	0x00000082


	//----- nvinfo : EIATTR_KPARAM_INFO
	.align		4
.L_551:
        /*0008*/ 	.byte	0x04, 0x17
        /*000a*/ 	.short	(.L_553 - .L_552)
.L_552:
        /*000c*/ 	.word	0x00000000
        /*0010*/ 	.short	0x0004
        /*0012*/ 	.short	0x0020
        /*0014*/ 	.byte	0x00, 0xf0, 0x21, 0x00


	//----- nvinfo : EIATTR_KPARAM_INFO
	.align		4
.L_553:
        /*0018*/ 	.byte	0x04, 0x17
        /*001a*/ 	.short	(.L_555 - .L_554)
.L_554:
        /*001c*/ 	.word	0x00000000
        /*0020*/ 	.short	0x0003
        /*0022*/ 	.short	0x0018
        /*0024*/ 	.byte	0x00, 0xf0, 0x21, 0x00


	//----- nvinfo : EIATTR_KPARAM_INFO
	.align		4
.L_555:
        /*0028*/ 	.byte	0x04, 0x17
        /*002a*/ 	.short	(.L_557 - .L_556)
.L_556:
        /*002c*/ 	.word	0x00000000
        /*0030*/ 	.short	0x0002
        /*0032*/ 	.short	0x0010
        /*0034*/ 	.byte	0x00, 0xf5, 0x21, 0x00


	//----- nvinfo : EIATTR_KPARAM_INFO
	.align		4
.L_557:
        /*0038*/ 	.byte	0x04, 0x17
        /*003a*/ 	.short	(.L_559 - .L_558)
.L_558:
        /*003c*/ 	.word	0x00000000
        /*0040*/ 	.short	0x0001
        /*0042*/ 	.short	0x0008
        /*0044*/ 	.byte	0x00, 0xf0, 0x11, 0x00


	//----- nvinfo : EIATTR_KPARAM_INFO
	.align		4
.L_559:
        /*0048*/ 	.byte	0x04, 0x17
        /*004a*/ 	.short	(.L_561 - .L_560)
.L_560:
        /*004c*/ 	.word	0x00000000
        /*0050*/ 	.short	0x0000
        /*0052*/ 	.short	0x0000
        /*0054*/ 	.byte	0x00, 0xf5, 0x21, 0x00


	//----- nvinfo : EIATTR_SPARSE_MMA_MASK
	.align		4
.L_561:
        /*0058*/ 	.byte	0x03, 0x50
        /*005a*/ 	.short	0x0000


	//----- nvinfo : EIATTR_MAXREG_COUNT
	.align		4
        /*005c*/ 	.byte	0x03, 0x1b
        /*005e*/ 	.short	0x00ff


	//----- nvinfo : EIATTR_MERCURY_ISA_VERSION
	.align		4
        /*0060*/ 	.byte	0x03, 0x5f
        /*0062*/ 	.short	0x0101


	//----- nvinfo : EIATTR_VRC_CTA_INIT_COUNT
	.align		4
        /*0064*/ 	.byte	0x02, 0x4a
	.zero		1
	.zero		1


	//----- nvinfo : EIATTR_EXIT_INSTR_OFFSETS
	.align		4
        /*0068*/ 	.byte	0x04, 0x1c
        /*006a*/ 	.short	(.L_563 - .L_562)


	//   ....[0]....
.L_562:
        /*006c*/ 	.word	0x00000100


	//   ....[1]....
        /*0070*/ 	.word	0x00000230


	//----- nvinfo : EIATTR_CBANK_PARAM_SIZE
	.align		4
.L_563:
        /*0074*/ 	.byte	0x03, 0x19
        /*0076*/ 	.short	0x0028


	//----- nvinfo : EIATTR_PARAM_CBANK
	.align		4
        /*0078*/ 	.byte	0x04, 0x0a
        /*007a*/ 	.short	(.L_565 - .L_564)
	.align		4
.L_564:
        /*007c*/ 	.word	index@(.nv.constant0.add_at_b_for_scalar)
        /*0080*/ 	.short	0x0380
        /*0082*/ 	.short	0x0028


	//----- nvinfo : EIATTR_SW_WAR
	.align		4
.L_565:
        /*0084*/ 	.byte	0x04, 0x36
        /*0086*/ 	.short	(.L_567 - .L_566)
.L_566:
        /*0088*/ 	.word	0x00000008
.L_567:


//--------------------- .nv.info.add_a_b_for_scalar --------------------------
	.section	.nv.info.add_a_b_for_scalar,"",@"SHT_CUDA_INFO"
	.sectionflags	@""
	.align	4


	//----- nvinfo : EIATTR_CUDA_API_VERSION
	.align		4
        /*0000*/ 	.byte	0x04, 0x37
        /*0002*/ 	.short	(.L_569 - .L_568)
.L_568:
        /*0004*/ 	.word	0x00000082


	//----- nvinfo : EIATTR_KPARAM_INFO
	.align		4
.L_569:
        /*0008*/ 	.byte	0x04, 0x17
        /*000a*/ 	.short	(.L_571 - .L_570)
.L_570:
        /*000c*/ 	.word	0x00000000
        /*0010*/ 	.short	0x0004
        /*0012*/ 	.short	0x0020
        /*0014*/ 	.byte	0x00, 0xf0, 0x21, 0x00


	//----- nvinfo : EIATTR_KPARAM_INFO
	.align		4
.L_571:
        /*0018*/ 	.byte	0x04, 0x17
        /*001a*/ 	.short	(.L_573 - .L_572)
.L_572:
        /*001c*/ 	.word	0x00000000
        /*0020*/ 	.short	0x0003
        /*0022*/ 	.short	0x0018
        /*0024*/ 	.byte	0x00, 0xf0, 0x21, 0x00


	//----- nvinfo : EIATTR_KPARAM_INFO
	.align		4
.L_573:
        /*0028*/ 	.byte	0x04, 0x17
        /*002a*/ 	.short	(.L_575 - .L_574)
.L_574:
        /*002c*/ 	.word	0x00000000
        /*0030*/ 	.short	0x0002
        /*0032*/ 	.short	0x0010
        /*0034*/ 	.byte	0x00, 0xf5, 0x21, 0x00


	//----- nvinfo : EIATTR_KPARAM_INFO
	.align		4
.L_575:
        /*0038*/ 	.byte	0x04, 0x17
        /*003a*/ 	.short	(.L_577 - .L_576)
.L_576:
        /*003c*/ 	.word	0x00000000
        /*0040*/ 	.short	0x0001
        /*0042*/ 	.short	0x0008
        /*0044*/ 	.byte	0x00, 0xf0, 0x11, 0x00


	//----- nvinfo : EIATTR_KPARAM_INFO
	.align		4
.L_577:
        /*0048*/ 	.byte	0x04, 0x17
        /*004a*/ 	.short	(.L_579 - .L_578)
.L_578:
        /*004c*/ 	.word	0x00000000
        /*0050*/ 	.short	0x0000
        /*0052*/ 	.short	0x0000
        /*0054*/ 	.byte	0x00, 0xf5, 0x21, 0x00


	//----- nvinfo : EIATTR_SPARSE_MMA_MASK
	.align		4
.L_579:
        /*0058*/ 	.byte	0x03, 0x50
        /*005a*/ 	.short	0x0000


	//----- nvinfo : EIATTR_MAXREG_COUNT
	.align		4
        /*005c*/ 	.byte	0x03, 0x1b
        /*005e*/ 	.short	0x00ff


	//----- nvinfo : EIATTR_MERCURY_ISA_VERSION
	.align		4
        /*0060*/ 	.byte	0x03, 0x5f
        /*0062*/ 	.short	0x0101


	//----- nvinfo : EIATTR_VRC_CTA_INIT_COUNT
	.align		4
        /*0064*/ 	.byte	0x02, 0x4a
	.zero		1
	.zero		1


	//----- nvinfo : EIATTR_EXIT_INSTR_OFFSETS
	.align		4
        /*0068*/ 	.byte	0x04, 0x1c
        /*006a*/ 	.short	(.L_581 - .L_580)


	//   ....[0]....
.L_580:
        /*006c*/ 	.word	0x00000100


	//   ....[1]....
        /*0070*/ 	.word	0x00000230


	//----- nvinfo : EIATTR_CBANK_PARAM_SIZE
	.align		4
.L_581:
        /*0074*/ 	.byte	0x03, 0x19
        /*0076*/ 	.short	0x0028


	//----- nvinfo : EIATTR_PARAM_CBANK
	.align		4
        /*0078*/ 	.byte	0x04, 0x0a
        /*007a*/ 	.short	(.L_583 - .L_582)
	.align		4
.L_582:
        /*007c*/ 	.word	index@(.nv.constant0.add_a_b_for_scalar)
        /*0080*/ 	.short	0x0380
        /*0082*/ 	.short	0x0028


	//----- nvinfo : EIATTR_SW_WAR
	.align		4
.L_583:
        /*0084*/ 	.byte	0x04, 0x36
        /*0086*/ 	.short	(.L_585 - .L_584)
.L_584:
        /*0088*/ 	.word	0x00000008
.L_585:


//--------------------- .nv.info.div_at_bt_for_elems --------------------------
	.section	.nv.info.div_at_bt_for_elems,"",@"SHT_CUDA_INFO"
	.sectionflags	@""
	.align	4


	//----- nvinfo : EIATTR_CUDA_API_VERSION
	.align		4
        /*0000*/ 	.byte	0x04, 0x37
        /*0002*/ 	.short	(.L_587 - .L_586)
.L_586:
        /*0004*/ 	.word	0x00000082


	//----- nvinfo : EIATTR_KPARAM_INFO
	.align		4
.L_587:
        /*0008*/ 	.byte	0x04, 0x17
        /*000a*/ 	.short	(.L_589 - .L_588)
.L_588:
        /*000c*/ 	.word	0x00000000
        /*0010*/ 	.short	0x0004
        /*0012*/ 	.short	0x0020
        /*0014*/ 	.byte	0x00, 0xf0, 0x21, 0x00


	//----- nvinfo : EIATTR_KPARAM_INFO
	.align		4
.L_589:
        /*0018*/ 	.byte	0x04, 0x17
        /*001a*/ 	.short	(.L_591 - .L_590)
.L_590:
        /*001c*/ 	.word	0x00000000
        /*0020*/ 	.short	0x0003
        /*0022*/ 	.short	0x0018
        /*0024*/ 	.byte	0x00, 0xf0, 0x21, 0x00


	//----- nvinfo : EIATTR_KPARAM_INFO
	.align		4
.L_591:
        /*0028*/ 	.byte	0x04, 0x17
        /*002a*/ 	.short	(.L_593 - .L_592)
.L_592:
        /*002c*/ 	.word	0x00000000
        /*0030*/ 	.short	0x0002
        /*0032*/ 	.short	0x0010
        /*0034*/ 	.byte	0x00, 0xf5, 0x21, 0x00


	//----- nvinfo : EIATTR_KPARAM_INFO
	.align		4
.L_593:
        /*0038*/ 	.byte	0x04, 0x17
        /*003a*/ 	.short	(.L_595 - .L_594)
.L_594:
        /*003c*/ 	.word	0x00000000
        /*0040*/ 	.short	0x0001
        /*0042*/ 	.short	0x0008
        /*0044*/ 	.byte	0x00, 0xf5, 0x21, 0x00


	//----- nvinfo : EIATTR_KPARAM_INFO
	.align		4
.L_595:
        /*0048*/ 	.byte	0x04, 0x17
        /*004a*/ 	.short	(.L_597 - .L_596)
.L_596:
        /*004c*/ 	.word	0x00000000
        /*0050*/ 	.short	0x0000
        /*0052*/ 	.short	0x0000
        /*0054*/ 	.byte	0x00, 0xf5, 0x21, 0x00


	//----- nvinfo : EIATTR_SPARSE_MMA_MASK
	.align		4
.L_597:
        /*0058*/ 	.byte	0x03, 0x50
        /*005a*/ 	.short	0x0000


	//----- nvinfo : EIATTR_MAXREG_COUNT
	.align		4
        /*005c*/ 	.byte	0x03, 0x1b
        /*005e*/ 	.short	0x00ff


	//----- nvinfo : EIATTR_MERCURY_ISA_VERSION
	.align		4
        /*0060*/ 	.byte	0x03, 0x5f
        /*0062*/ 	.short	0x0101


	//----- nvinfo : EIATTR_VRC_CTA_INIT_COUNT
	.align		4
        /*0064*/ 	.byte	0x02, 0x4a
	.zero		1
	.zero		1


	//----- nvinfo : EIATTR_EXIT_INSTR_OFFSETS
	.align		4
        /*0068*/ 	.byte	0x04, 0x1c
        /*006a*/ 	.short	(.L_599 - .L_598)


	//   ....[0]....
.L_598:
        /*006c*/ 	.word	0x00000100


	//   ....[1]....
        /*0070*/ 	.word	0x00000340


	//----- nvinfo : EIATTR_CRS_STACK_SIZE
	.align		4
.L_599:
        /*0074*/ 	.byte	0x04, 0x1e
        /*0076*/ 	.short	(.L_601 - .L_600)
.L_600:
        /*0078*/ 	.word	0x00000000


	//----- nvinfo : EIATTR_CBANK_PARAM_SIZE
	.align		4
.L_601:
        /*007c*/ 	.byte	0x03, 0x19
        /*007e*/ 	.short	0x0028


	//----- nvinfo : EIATTR_PARAM_CBANK
	.align		4
        /*0080*/ 	.byte	0x04, 0x0a
        /*0082*/ 	.short	(.L_603 - .L_602)
	.align		4
.L_602:
        /*0084*/ 	.word	index@(.nv.constant0.div_at_bt_for_elems)
        /*0088*/ 	.short	0x0380
        /*008a*/ 	.short	0x0028


	//----- nvinfo : EIATTR_SW_WAR
	.align		4
.L_603:
        /*008c*/ 	.byte	0x04, 0x36
        /*008e*/ 	.short	(.L_605 - .L_604)
.L_604:
        /*0090*/ 	.word	0x00000008
.L_605:


//--------------------- .nv.info.div_a_bt_for_elems --------------------------
	.section	.nv.info.div_a_bt_for_elems,"",@"SHT_CUDA_INFO"
	.sectionflags	@""
	.align	4


	//----- nvinfo : EIATTR_CUDA_API_VERSION
	.align		4
        /*0000*/ 	.byte	0x04, 0x37
        /*0002*/ 	.short	(.L_607 - .L_606)
.L_606:
        /*0004*/ 	.word	0x00000082


	//----- nvinfo : EIATTR_KPARAM_INFO
	.align		4
.L_607:
        /*0008*/ 	.byte	0x04, 0x17
        /*000a*/ 	.short	(.L_609 - .L_608)
.L_608:
        /*000c*/ 	.word	0x00000000
        /*0010*/ 	.short	0x0004
        /*0012*/ 	.short	0x0020
        /*0014*/ 	.byte	0x00, 0xf0, 0x21, 0x00


	//----- nvinfo : EIATTR_KPARAM_INFO
	.align		4
.L_609:
        /*0018*/ 	.byte	0x04, 0x17
        /*001a*/ 	.short	(.L_611 - .L_610)
.L_610:
        /*001c*/ 	.word	0x00000000
        /*0020*/ 	.short	0x0003
        /*0022*/ 	.short	0x0018
        /*0024*/ 	.byte	0x00, 0xf0, 0x21, 0x00


	//----- nvinfo : EIATTR_KPARAM_INFO
	.align		4
.L_611:
        /*0028*/ 	.byte	0x04, 0x17
        /*002a*/ 	.short	(.L_613 - .L_612)
.L_612:
        /*002c*/ 	.word	0x00000000
        /*0030*/ 	.short	0x0002
        /*0032*/ 	.short	0x0010
        /*0034*/ 	.byte	0x00, 0xf5, 0x21, 0x00


	//----- nvinfo : EIATTR_KPARAM_INFO
	.align		4
.L_613:
        /*0038*/ 	.byte	0x04, 0x17
        /*003a*/ 	.short	(.L_615 - .L_614)
.L_614:
        /*003c*/ 	.word	0x00000000
        /*0040*/ 	.short	0x0001
        /*0042*/ 	.short	0x0008
        /*0044*/ 	.byte	0x00, 0xf5, 0x21, 0x00


	//----- nvinfo : EIATTR_KPARAM_INFO
	.align		4
.L_615:
        /*0048*/ 	.byte	0x04, 0x17
        /*004a*/ 	.short	(.L_617 - .L_616)
.L_616:
        /*004c*/ 	.word	0x00000000
        /*0050*/ 	.short	0x0000
        /*0052*/ 	.short	0x0000
        /*0054*/ 	.byte	0x00, 0xf5, 0x21, 0x00


	//----- nvinfo : EIATTR_SPARSE_MMA_MASK
	.align		4
.L_617:
        /*0058*/ 	.byte	0x03, 0x50
        /*005a*/ 	.short	0x0000


	//----- nvinfo : EIATTR_MAXREG_COUNT
	.align		4
        /*005c*/ 	.byte	0x03, 0x1b
        /*005e*/ 	.short	0x00ff


	//----- nvinfo : EIATTR_MERCURY_ISA_VERSION
	.align		4
        /*0060*/ 	.byte	0x03, 0x5f
        /*0062*/ 	.short	0x0101


	//----- nvinfo : EIATTR_VRC_CTA_INIT_COUNT
	.align		4
        /*0064*/ 	.byte	0x02, 0x4a
	.zero		1
	.zero		1


	//----- nvinfo : EIATTR_EXIT_INSTR_OFFSETS
	.align		4
        /*0068*/ 	.byte	0x04, 0x1c
        /*006a*/ 	.short	(.L_619 - .L_618)


	//   ....[0]....
.L_618:
        /*006c*/ 	.word	0x00000100


	//   ....[1]....
        /*0070*/ 	.word	0x00000270


	//----- nvinfo : EIATTR_CBANK_PARAM_SIZE
	.align		4
.L_619:
        /*0074*/ 	.byte	0x03, 0x19
        /*0076*/ 	.short	0x0028


	//----- nvinfo : EIATTR_PARAM_CBANK
	.align		4
        /*0078*/ 	.byte	0x04, 0x0a
        /*007a*/ 	.short	(.L_621 - .L_620)
	.align		4
.L_620:
        /*007c*/ 	.word	index@(.nv.constant0.div_a_bt_for_elems)
        /*0080*/ 	.short	0x0380
        /*0082*/ 	.short	0x0028


	//----- nvinfo : EIATTR_SW_WAR
	.align		4
.L_621:
        /*0084*/ 	.byte	0x04, 0x36
        /*0086*/ 	.short	(.L_623 - .L_622)
.L_622:
        /*0088*/ 	.word	0x00000008
.L_623:


//--------------------- .nv.info.div_at_b_for_elems --------------------------
	.section	.nv.info.div_at_b_for_elems,"",@"SHT_CUDA_INFO"
	.sectionflags	@""
	.align	4


	//----- nvinfo : EIATTR_CUDA_API_VERSION
	.align		4
        /*0000*/ 	.byte	0x04, 0x37
        /*0002*/ 	.short	(.L_625 - .L_624)
.L_624:
        /*0004*/ 	.word	0x00000082


	//----- nvinfo : EIATTR_KPARAM_INFO
	.align		4
.L_625:
        /*0008*/ 	.byte	0x04, 0x17
        /*000a*/ 	.short	(.L_627 - .L_626)
.L_626:
        /*000c*/ 	.word	0x00000000
        /*0010*/ 	.short	0x0004
        /*0012*/ 	.short	0x0020
        /*0014*/ 	.byte	0x00, 0xf0, 0x21, 0x00


	//----- nvinfo : EIATTR_KPARAM_INFO
	.align		4
.L_627:
        /*0018*/ 	.byte	0x04, 0x17
        /*001a*/ 	.short	(.L_629 - .L_628)
.L_628:
        /*001c*/ 	.word	0x00000000
        /*0020*/ 	.short	0x0003
        /*0022*/ 	.short	0x0018
        /*0024*/ 	.byte	0x00, 0xf0, 0x21, 0x00


	//----- nvinfo : EIATTR_KPARAM_INFO
	.align		4
.L_629:
        /*0028*/ 	.byte	0x04, 0x17
        /*002a*/ 	.short	(.L_631 - .L_630)
.L_630:
        /*002c*/ 	.word	0x00000000
        /*0030*/ 	.short	0x0002
        /*0032*/ 	.short	0x0010
        /*0034*/ 	.byte	0x00, 0xf5, 0x21, 0x00


	//----- nvinfo : EIATTR_KPARAM_INFO
	.align		4
.L_631:
        /*0038*/ 	.byte	0x04, 0x17
        /*003a*/ 	.short	(.L_633 - .L_632)
.L_632:
        /*003c*/ 	.word	0x00000000
        /*0040*/ 	.short	0x0001
        /*0042*/ 	.short	0x0008
        /*0044*/ 	.byte	0x00, 0xf5, 0x21, 0x00


	//----- nvinfo : EIATTR_KPARAM_INFO
	.align		4
.L_633:
        /*0048*/ 	.byte	0x04, 0x17
        /*004a*/ 	.short	(.L_635 - .L_634)
.L_634:
        /*004c*/ 	.word	0x00000000
        /*0050*/ 	.short	0x0000
        /*0052*/ 	.short	0x0000
        /*0054*/ 	.byte	0x00, 0xf5, 0x21, 0x00


	//----- nvinfo : EIATTR_SPARSE_MMA_MASK
	.align		4
.L_635:
        /*0058*/ 	.byte	0x03, 0x50
        /*005a*/ 	.short	0x0000


	//----- nvinfo : EIATTR_MAXREG_COUNT
	.align		4
        /*005c*/ 	.byte	0x03, 0x1b
        /*005e*/ 	.short	0x00ff


	//----- nvinfo : EIATTR_MERCURY_ISA_VERSION
	.align		4
        /*0060*/ 	.byte	0x03, 0x5f
        /*0062*/ 	.short	0x0101


	//----- nvinfo : EIATTR_VRC_CTA_INIT_COUNT
	.align		4
        /*0064*/ 	.byte	0x02, 0x4a
	.zero		1
	.zero		1


	//----- nvinfo : EIATTR_EXIT_INSTR_OFFSETS
	.align		4
        /*0068*/ 	.byte	0x04, 0x1c
        /*006a*/ 	.short	(.L_637 - .L_636)


	//   ....[0]....
.L_636:
        /*006c*/ 	.word	0x00000100


	//   ....[1]....
        /*0070*/ 	.word	0x00000330


	//----- nvinfo : EIATTR_CRS_STACK_SIZE
	.align		4
.L_637:
        /*0074*/ 	.byte	0x04, 0x1e
        /*0076*/ 	.short	(.L_639 - .L_638)
.L_638:
        /*0078*/ 	.word	0x00000000


	//----- nvinfo : EIATTR_CBANK_PARAM_SIZE
	.align		4
.L_639:
        /*007c*/ 	.byte	0x03, 0x19
        /*007e*/ 	.short	0x0028


	//----- nvinfo : EIATTR_PARAM_CBANK
	.align		4
        /*0080*/ 	.byte	0x04, 0x0a
        /*0082*/ 	.short	(.L_641 - .L_640)
	.align		4
.L_640:
        /*0084*/ 	.word	index@(.nv.constant0.div_at_b_for_elems)
        /*0088*/ 	.short	0x0380
        /*008a*/ 	.short	0x0028


	//----- nvinfo : EIATTR_SW_WAR
	.align		4
.L_641:
        /*008c*/ 	.byte	0x04, 0x36
        /*008e*/ 	.short	(.L_643 - .L_642)
.L_642:
        /*0090*/ 	.word	0x00000008
.L_643:


//--------------------- .nv.info.div_a_b_for_elems --------------------------
	.section	.nv.info.div_a_b_for_elems,"",@"SHT_CUDA_INFO"
	.sectionflags	@""
	.align	4


	//----- nvinfo : EIATTR_CUDA_API_VERSION
	.align		4
        /*0000*/ 	.byte	0x04, 0x37
        /*0002*/ 	.short	(.L_645 - .L_644)
.L_644:
        /*0004*/ 	.word	0x00000082


	//----- nvinfo : EIATTR_KPARAM_INFO
	.align		4
.L_645:
        /*0008*/ 	.byte	0x04, 0x17
        /*000a*/ 	.short	(.L_647 - .L_646)
.L_646:
        /*000c*/ 	.word	0x00000000
        /*0010*/ 	.short	0x0004
        /*0012*/ 	.short	0x0020
        /*0014*/ 	.byte	0x00, 0xf0, 0x21, 0x00


	//----- nvinfo : EIATTR_KPARAM_INFO
	.align		4
.L_647:
        /*0018*/ 	.byte	0x04, 0x17
        /*001a*/ 	.short	(.L_649 - .L_648)
.L_648:
        /*001c*/ 	.word	0x00000000
        /*0020*/ 	.short	0x0003
        /*0022*/ 	.short	0x0018
        /*0024*/ 	.byte	0x00, 0xf0, 0x21, 0x00


	//----- nvinfo : EIATTR_KPARAM_INFO
	.align		4
.L_649:
        /*0028*/ 	.byte	0x04, 0x17
        /*002a*/ 	.short	(.L_651 - .L_650)
.L_650:
        /*002c*/ 	.word	0x00000000
        /*0030*/ 	.short	0x0002
        /*0032*/ 	.short	0x0010
        /*0034*/ 	.byte	0x00, 0xf5, 0x21, 0x00


	//----- nvinfo : EIATTR_KPARAM_INFO
	.align		4
.L_651:
        /*0038*/ 	.byte	0x04, 0x17
        /*003a*/ 	.short	(.L_653 - .L_652)
.L_652:
        /*003c*/ 	.word	0x00000000
        /*0040*/ 	.short	0x0001
        /*0042*/ 	.short	0x0008
        /*0044*/ 	.byte	0x00, 0xf5, 0x21, 0x00


	//----- nvinfo : EIATTR_KPARAM_INFO
	.align		4
.L_653:
        /*0048*/ 	.byte	0x04, 0x17
        /*004a*/ 	.short	(.L_655 - .L_654)
.L_654:
        /*004c*/ 	.word	0x00000000
        /*0050*/ 	.short	0x0000
        /*0052*/ 	.short	0x0000
        /*0054*/ 	.byte	0x00, 0xf5, 0x21, 0x00


	//----- nvinfo : EIATTR_SPARSE_MMA_MASK
	.align		4
.L_655:
        /*0058*/ 	.byte	0x03, 0x50
        /*005a*/ 	.short	0x0000


	//----- nvinfo : EIATTR_MAXREG_COUNT
	.align		4
        /*005c*/ 	.byte	0x03, 0x1b
        /*005e*/ 	.short	0x00ff


	//----- nvinfo : EIATTR_MERCURY_ISA_VERSION
	.align		4
        /*0060*/ 	.byte	0x03, 0x5f
        /*0062*/ 	.short	0x0101


	//----- nvinfo : EIATTR_VRC_CTA_INIT_COUNT
	.align		4
        /*0064*/ 	.byte	0x02, 0x4a
	.zero		1
	.zero		1


	//----- nvinfo : EIATTR_EXIT_INSTR_OFFSETS
	.align		4
        /*0068*/ 	.byte	0x04, 0x1c
        /*006a*/ 	.short	(.L_657 - .L_656)


	//   ....[0]....
.L_656:
        /*006c*/ 	.word	0x00000100


	//   ....[1]....
        /*0070*/ 	.word	0x00000310


	//----- nvinfo : EIATTR_CRS_STACK_SIZE
	.align		4
.L_657:
        /*0074*/ 	.byte	0x04, 0x1e
        /*0076*/ 	.short	(.L_659 - .L_658)
.L_658:
        /*0078*/ 	.word	0x00000000


	//----- nvinfo : EIATTR_CBANK_PARAM_SIZE
	.align		4
.L_659:
        /*007c*/ 	.byte	0x03, 0x19
        /*007e*/ 	.short	0x0028


	//----- nvinfo : EIATTR_PARAM_CBANK
	.align		4
        /*0080*/ 	.byte	0x04, 0x0a
        /*0082*/ 	.short	(.L_661 - .L_660)
	.align		4
.L_660:
        /*0084*/ 	.word	index@(.nv.constant0.div_a_b_for_elems)
        /*0088*/ 	.short	0x0380
        /*008a*/ 	.short	0x0028


	//----- nvinfo : EIATTR_SW_WAR
	.align		4
.L_661:
        /*008c*/ 	.byte	0x04, 0x36
        /*008e*/ 	.short	(.L_663 - .L_662)
.L_662:
        /*0090*/ 	.word	0x00000008
.L_663:


//--------------------- .nv.info.mul_at_bt_for_elems --------------------------
	.section	.nv.info.mul_at_bt_for_elems,"",@"SHT_CUDA_INFO"
	.sectionflags	@""
	.align	4


	//----- nvinfo : EIATTR_CUDA_API_VERSION
	.align		4
        /*0000*/ 	.byte	0x04, 0x37
        /*0002*/ 	.short	(.L_665 - .L_664)
.L_664:
        /*0004*/ 	.word	0x00000082


	//----- nvinfo : EIATTR_KPARAM_INFO
	.align		4
.L_665:
        /*0008*/ 	.byte	0x04, 0x17
        /*000a*/ 	.short	(.L_667 - .L_666)
.L_666:
        /*000c*/ 	.word	0x00000000
        /*0010*/ 	.short	0x0004
        /*0012*/ 	.short	0x0020
        /*0014*/ 	.byte	0x00, 0xf0, 0x21, 0x00


	//----- nvinfo : EIATTR_KPARAM_INFO
	.align		4
.L_667:
        /*0018*/ 	.byte	0x04, 0x17
        /*001a*/ 	.short	(.L_669 - .L_668)
.L_668:
        /*001c*/ 	.word	0x00000000
        /*0020*/ 	.short	0x0003
        /*0022*/ 	.short	0x0018
        /*0024*/ 	.byte	0x00, 0xf0, 0x21, 0x00


	//----- nvinfo : EIATTR_KPARAM_INFO
	.align		4
.L_669:
        /*0028*/ 	.byte	0x04, 0x17
        /*002a*/ 	.short	(.L_671 - .L_670)
.L_670:
        /*002c*/ 	.word	0x00000000
        /*0030*/ 	.short	0x0002
        /*0032*/ 	.short	0x0010
        /*0034*/ 	.byte	0x00, 0xf5, 0x21, 0x00


	//----- nvinfo : EIATTR_KPARAM_INFO
	.align		4
.L_671:
        /*0038*/ 	.byte	0x04, 0x17
        /*003a*/ 	.short	(.L_673 - .L_672)
.L_672:
        /*003c*/ 	.word	0x00000000
        /*0040*/ 	.short	0x0001
        /*0042*/ 	.short	0x0008
        /*0044*/ 	.byte	0x00, 0xf5, 0x21, 0x00


	//----- nvinfo : EIATTR_KPARAM_INFO
	.align		4
.L_673:
        /*0048*/ 	.byte	0x04, 0x17
        /*004a*/ 	.short	(.L_675 - .L_674)
.L_674:
        /*004c*/ 	.word	0x00000000
        /*0050*/ 	.short	0x0000
        /*0052*/ 	.short	0x0000
        /*0054*/ 	.byte	0x00, 0xf5, 0x21, 0x00


	//----- nvinfo : EIATTR_SPARSE_MMA_MASK
	.align		4
.L_675:
        /*0058*/ 	.byte	0x03, 0x50
        /*005a*/ 	.short	0x0000


	//----- nvinfo : EIATTR_MAXREG_COUNT
	.align		4
        /*005c*/ 	.byte	0x03, 0x1b
        /*005e*/ 	.short	0x00ff


	//----- nvinfo : EIATTR_MERCURY_ISA_VERSION
	.align		4
        /*0060*/ 	.byte	0x03, 0x5f
        /*0062*/ 	.short	0x0101


	//----- nvinfo : EIATTR_VRC_CTA_INIT_COUNT
	.align		4
        /*0064*/ 	.byte	0x02, 0x4a
	.zero		1
	.zero		1


	//----- nvinfo : EIATTR_EXIT_INSTR_OFFSETS
	.align		4
        /*0068*/ 	.byte	0x04, 0x1c
        /*006a*/ 	.short	(.L_677 - .L_676)


	//   ....[0]....
.L_676:
        /*006c*/ 	.word	0x00000100


	//   ....[1]....
        /*0070*/ 	.word	0x00000340


	//----- nvinfo : EIATTR_CRS_STACK_SIZE
	.align		4
.L_677:
        /*0074*/ 	.byte	0x04, 0x1e
        /*0076*/ 	.short	(.L_679 - .L_678)
.L_678:
        /*0078*/ 	.word	0x00000000


	//----- nvinfo : EIATTR_CBANK_PARAM_SIZE
	.align		4
.L_679:
        /*007c*/ 	.byte	0x03, 0x19
        /*007e*/ 	.short	0x0028


	//----- nvinfo : EIATTR_PARAM_CBANK
	.align		4
        /*0080*/ 	.byte	0x04, 0x0a
        /*0082*/ 	.short	(.L_681 - .L_680)
	.align		4
.L_680:
        /*0084*/ 	.word	index@(.nv.constant0.mul_at_bt_for_elems)
        /*0088*/ 	.short	0x0380
        /*008a*/ 	.short	0x0028


	//----- nvinfo : EIATTR_SW_WAR
	.align		4
.L_681:
        /*008c*/ 	.byte	0x04, 0x36
        /*008e*/ 	.short	(.L_683 - .L_682)
.L_682:
        /*0090*/ 	.word	0x00000008
.L_683:


//--------------------- .nv.info.mul_a_bt_for_elems --------------------------
	.section	.nv.info.mul_a_bt_for_elems,"",@"SHT_CUDA_INFO"
	.sectionflags	@""
	.align	4


	//----- nvinfo : EIATTR_CUDA_API_VERSION
	.align		4
        /*0000*/ 	.byte	0x04, 0x37
        /*0002*/ 	.short	(.L_685 - .L_684)
.L_684:
        /*0004*/ 	.word	0x00000082


	//----- nvinfo : EIATTR_KPARAM_INFO
	.align		4
.L_685:
        /*0008*/ 	.byte	0x04, 0x17
        /*000a*/ 	.short	(.L_687 - .L_686)
.L_686:
        /*000c*/ 	.word	0x00000000
        /*0010*/ 	.short	0x0004
        /*0012*/ 	.short	0x0020
        /*0014*/ 	.byte	0x00, 0xf0, 0x21, 0x00


	//----- nvinfo : EIATTR_KPARAM_INFO
	.align		4
.L_687:
        /*0018*/ 	.byte	0x04, 0x17
        /*001a*/ 	.short	(.L_689 - .L_688)
.L_688:
        /*001c*/ 	.word	0x00000000
        /*0020*/ 	.short	0x0003
        /*0022*/ 	.short	0x0018
        /*0024*/ 	.byte	0x00, 0xf0, 0x21, 0x00


	//----- nvinfo : EIATTR_KPARAM_INFO
	.align		4
.L_689:
        /*0028*/ 	.byte	0x04, 0x17
        /*002a*/ 	.short	(.L_691 - .L_690)
.L_690:
        /*002c*/ 	.word	0x00000000
        /*0030*/ 	.short	0x0002
        /*0032*/ 	.short	0x0010
        /*0034*/ 	.byte	0x00, 0xf5, 0x21, 0x00


	//----- nvinfo : EIATTR_KPARAM_INFO
	.align		4
.L_691:
        /*0038*/ 	.byte	0x04, 0x17
        /*003a*/ 	.short	(.L_693 - .L_692)
.L_692:
        /*003c*/ 	.word	0x00000000
        /*0040*/ 	.short	0x0001
        /*0042*/ 	.short	0x0008
        /*0044*/ 	.byte	0x00, 0xf5, 0x21, 0x00


	//----- nvinfo : EIATTR_KPARAM_INFO
	.align		4
.L_693:
        /*0048*/ 	.byte	0x04, 0x17
        /*004a*/ 	.short	(.L_695 - .L_694)
.L_694:
        /*004c*/ 	.word	0x00000000
        /*0050*/ 	.short	0x0000
        /*0052*/ 	.short	0x0000
        /*0054*/ 	.byte	0x00, 0xf5, 0x21, 0x00


	//----- nvinfo : EIATTR_SPARSE_MMA_MASK
	.align		4
.L_695:
        /*0058*/ 	.byte	0x03, 0x50
        /*005a*/ 	.short	0x0000


	//----- nvinfo : EIATTR_MAXREG_COUNT
	.align		4
        /*005c*/ 	.byte	0x03, 0x1b
        /*005e*/ 	.short	0x00ff


	//----- nvinfo : EIATTR_MERCURY_ISA_VERSION
	.align		4
        /*0060*/ 	.byte	0x03, 0x5f
        /*0062*/ 	.short	0x0101


	//----- nvinfo : EIATTR_VRC_CTA_INIT_COUNT
	.align		4
        /*0064*/ 	.byte	0x02, 0x4a
	.zero		1
	.zero		1


	//----- nvinfo : EIATTR_EXIT_INSTR_OFFSETS
	.align		4
        /*0068*/ 	.byte	0x04, 0x1c
        /*006a*/ 	.short	(.L_697 - .L_696)


	//   ....[0]....
.L_696:
        /*006c*/ 	.word	0x00000100


	//   ....[1]....
        /*0070*/ 	.word	0x00000270


	//----- nvinfo : EIATTR_CBANK_PARAM_SIZE
	.align		4
.L_697:
        /*0074*/ 	.byte	0x03, 0x19
        /*0076*/ 	.short	0x0028


	//----- nvinfo : EIATTR_PARAM_CBANK
	.align		4
        /*0078*/ 	.byte	0x04, 0x0a
        /*007a*/ 	.short	(.L_699 - .L_698)
	.align		4
.L_698:
        /*007c*/ 	.word	index@(.nv.constant0.mul_a_bt_for_elems)
        /*0080*/ 	.short	0x0380
        /*0082*/ 	.short	0x0028


	//----- nvinfo : EIATTR_SW_WAR
	.align		4
.L_699:
        /*0084*/ 	.byte	0x04, 0x36
        /*0086*/ 	.short	(.L_701 - .L_700)
.L_700:
        /*0088*/ 	.word	0x00000008
.L_701:


//--------------------- .nv.info.mul_at_b_for_elems --------------------------
	.section	.nv.info.mul_at_b_for_elems,"",@"SHT_CUDA_INFO"
	.sectionflags	@""
	.align	4


	//----- nvinfo : EIATTR_CUDA_API_VERSION
	.align		4
        /*0000*/ 	.byte	0x04, 0x37
        /*0002*/ 	.short	(.L_703 - .L_702)
.L_702:
        /*0004*/ 	.word	0x00000082


	//----- nvinfo : EIATTR_KPARAM_INFO
	.align		4
.L_703:
        /*0008*/ 	.byte	0x04, 0x17
        /*000a*/ 	.short	(.L_705 - .L_704)
.L_704:
        /*000c*/ 	.word	0x00000000
        /*0010*/ 	.short	0x0004
        /*0012*/ 	.short	0x0020
        /*0014*/ 	.byte	0x00, 0xf0, 0x21, 0x00


	//----- nvinfo : EIATTR_KPARAM_INFO
	.align		4
.L_705:
        /*0018*/ 	.byte	0x04, 0x17
        /*001a*/ 	.short	(.L_707 - .L_706)
.L_706:
        /*001c*/ 	.word	0x00000000
        /*0020*/ 	.short	0x0003
        /*0022*/ 	.short	0x0018
        /*0024*/ 	.byte	0x00, 0xf0, 0x21, 0x00


	//----- nvinfo : EIATTR_KPARAM_INFO
	.align		4
.L_707:
        /*0028*/ 	.byte	0x04, 0x17
        /*002a*/ 	.short	(.L_709 - .L_708)
.L_708:
        /*002c*/ 	.word	0x00000000
        /*0030*/ 	.short	0x0002
        /*0032*/ 	.short	0x0010
        /*0034*/ 	.byte	0x00, 0xf5, 0x21, 0x00


	//----- nvinfo : EIATTR_KPARAM_INFO
	.align		4
.L_709:
        /*0038*/ 	.byte	0x04, 0x17
        /*003a*/ 	.short	(.L_711 - .L_710)
.L_710:
        /*003c*/ 	.word	0x00000000
        /*0040*/ 	.short	0x0001
        /*0042*/ 	.short	0x0008
        /*0044*/ 	.byte	0x00, 0xf5, 0x21, 0x00


	//----- nvinfo : EIATTR_KPARAM_INFO
	.align		4
.L_711:
        /*0048*/ 	.byte	0x04, 0x17
        /*004a*/ 	.short	(.L_713 - .L_712)
.L_712:
        /*004c*/ 	.word	0x00000000
        /*0050*/ 	.short	0x0000
        /*0052*/ 	.short	0x0000
        /*0054*/ 	.byte	0x00, 0xf5, 0x21, 0x00


	//----- nvinfo : EIATTR_SPARSE_MMA_MASK
	.align		4
.L_713:
        /*0058*/ 	.byte	0x03, 0x50
        /*005a*/ 	.short	0x0000


	//----- nvinfo : EIATTR_MAXREG_COUNT
	.align		4
        /*005c*/ 	.byte	0x03, 0x1b
        /*005e*/ 	.short	0x00ff


	//----- nvinfo : EIATTR_MERCURY_ISA_VERSION
	.align		4
        /*0060*/ 	.byte	0x03, 0x5f
        /*0062*/ 	.short	0x0101


	//----- nvinfo : EIATTR_VRC_CTA_INIT_COUNT
	.align		4
        /*0064*/ 	.byte	0x02, 0x4a
	.zero		1
	.zero		1


	//----- nvinfo : EIATTR_EXIT_INSTR_OFFSETS
	.align		4
        /*0068*/ 	.byte	0x04, 0x1c
        /*006a*/ 	.short	(.L_715 - .L_714)


	//   ....[0]....
.L_714:
        /*006c*/ 	.word	0x00000100


	//   ....[1]....
        /*0070*/ 	.word	0x00000270


	//----- nvinfo : EIATTR_CBANK_PARAM_SIZE
	.align		4
.L_715:
        /*0074*/ 	.byte	0x03, 0x19
        /*0076*/ 	.short	0x0028


	//----- nvinfo : EIATTR_PARAM_CBANK
	.align		4
        /*0078*/ 	.byte	0x04, 0x0a
        /*007a*/ 	.short	(.L_717 - .L_716)
	.align		4
.L_716:
        /*007c*/ 	.word	index@(.nv.constant0.mul_at_b_for_elems)
        /*0080*/ 	.short	0x0380
        /*0082*/ 	.short	0x0028


	//----- nvinfo : EIATTR_SW_WAR
	.align		4
.L_717:
        /*0084*/ 	.byte	0x04, 0x36
        /*0086*/ 	.short	(.L_719 - .L_718)
.L_718:
        /*0088*/ 	.word	0x00000008
.L_719:


//--------------------- .nv.info.mul_a_b_for_elems --------------------------
	.section	.nv.info.mul_a_b_for_elems,"",@"SHT_CUDA_INFO"
	.sectionflags	@""
	.align	4


	//----- nvinfo : EIATTR_CUDA_API_VERSION
	.align		4
        /*0000*/ 	.byte	0x04, 0x37
        /*0002*/ 	.short	(.L_721 - .L_720)
.L_720:
        /*0004*/ 	.word	0x00000082


	//----- nvinfo : EIATTR_KPARAM_INFO
	.align		4
.L_721:
        /*0008*/ 	.byte	0x04, 0x17
        /*000a*/ 	.short	(.L_723 - .L_722)
.L_722:
        /*000c*/ 	.word	0x00000000
        /*0010*/ 	.short	0x0004
        /*0012*/ 	.short	0x0020
        /*0014*/ 	.byte	0x00, 0xf0, 0x21, 0x00


	//----- nvinfo : EIATTR_KPARAM_INFO
	.align		4
.L_723:
        /*0018*/ 	.byte	0x04, 0x17
        /*001a*/ 	.short	(.L_725 - .L_724)
.L_724:
        /*001c*/ 	.word	0x00000000
        /*0020*/ 	.short	0x0003
        /*0022*/ 	.short	0x0018
        /*0024*/ 	.byte	0x00, 0xf0, 0x21, 0x00


	//----- nvinfo : EIATTR_KPARAM_INFO
	.align		4
.L_725:
        /*0028*/ 	.byte	0x04, 0x17
        /*002a*/ 	.short	(.L_727 - .L_726)
.L_726:
        /*002c*/ 	.word	0x00000000
        /*0030*/ 	.short	0x0002
        /*0032*/ 	.short	0x0010
        /*0034*/ 	.byte	0x00, 0xf5, 0x21, 0x00


	//----- nvinfo : EIATTR_KPARAM_INFO
	.align		4
.L_727:
        /*0038*/ 	.byte	0x04, 0x17
        /*003a*/ 	.short	(.L_729 - .L_728)
.L_728:
        /*003c*/ 	.word	0x00000000
        /*0040*/ 	.short	0x0001
        /*0042*/ 	.short	0x0008
        /*0044*/ 	.byte	0x00, 0xf5, 0x21, 0x00


	//----- nvinfo : EIATTR_KPARAM_INFO
	.align		4
.L_729:
        /*0048*/ 	.byte	0x04, 0x17
        /*004a*/ 	.short	(.L_731 - .L_730)
.L_730:
        /*004c*/ 	.word	0x00000000
        /*0050*/ 	.short	0x0000
        /*0052*/ 	.short	0x0000
        /*0054*/ 	.byte	0x00, 0xf5, 0x21, 0x00


	//----- nvinfo : EIATTR_SPARSE_MMA_MASK
	.align		4
.L_731:
        /*0058*/ 	.byte	0x03, 0x50
        /*005a*/ 	.short	0x0000


	//----- nvinfo : EIATTR_MAXREG_COUNT
	.align		4
        /*005c*/ 	.byte	0x03, 0x1b
        /*005e*/ 	.short	0x00ff


	//----- nvinfo : EIATTR_MERCURY_ISA_VERSION
	.align		4
        /*0060*/ 	.byte	0x03, 0x5f
        /*0062*/ 	.short	0x0101


	//----- nvinfo : EIATTR_VRC_CTA_INIT_COUNT
	.align		4
        /*0064*/ 	.byte	0x02, 0x4a
	.zero		1
	.zero		1


	//----- nvinfo : EIATTR_EXIT_INSTR_OFFSETS
	.align		4
        /*0068*/ 	.byte	0x04, 0x1c
        /*006a*/ 	.short	(.L_733 - .L_732)


	//   ....[0]....
.L_732:
        /*006c*/ 	.word	0x00000100


	//   ....[1]....
        /*0070*/ 	.word	0x00000250


	//----- nvinfo : EIATTR_CBANK_PARAM_SIZE
	.align		4
.L_733:
        /*0074*/ 	.byte	0x03, 0x19
        /*0076*/ 	.short	0x0028


	//----- nvinfo : EIATTR_PARAM_CBANK
	.align		4
        /*0078*/ 	.byte	0x04, 0x0a
        /*007a*/ 	.short	(.L_735 - .L_734)
	.align		4
.L_734:
        /*007c*/ 	.word	index@(.nv.constant0.mul_a_b_for_elems)
        /*0080*/ 	.short	0x0380
        /*0082*/ 	.short	0x0028


	//----- nvinfo : EIATTR_SW_WAR
	.align		4
.L_735:
        /*0084*/ 	.byte	0x04, 0x36
        /*0086*/ 	.short	(.L_737 - .L_736)
.L_736:
        /*0088*/ 	.word	0x00000008
.L_737:


//--------------------- .nv.info.mul_at_bt        --------------------------
	.section	.nv.info.mul_at_bt,"",@"SHT_CUDA_INFO"
	.sectionflags	@""
	.align	4


	//----- nvinfo : EIATTR_CUDA_API_VERSION
	.align		4
        /*0000*/ 	.byte	0x04, 0x37
        /*0002*/ 	.short	(.L_739 - .L_738)
.L_738:
        /*0004*/ 	.word	0x00000082


	//----- nvinfo : EIATTR_KPARAM_INFO
	.align		4
.L_739:
        /*0008*/ 	.byte	0x04, 0x17
        /*000a*/ 	.short	(.L_741 - .L_740)
.L_740:
        /*000c*/ 	.word	0x00000000
        /*0010*/ 	.short	0x0005
        /*0012*/ 	.short	0x0028
        /*0014*/ 	.byte	0x00, 0xf0, 0x21, 0x00


	//----- nvinfo : EIATTR_KPARAM_INFO
	.align		4
.L_741:
        /*0018*/ 	.byte	0x04, 0x17
        /*001a*/ 	.short	(.L_743 - .L_742)
.L_742:
        /*001c*/ 	.word	0x00000000
        /*0020*/ 	.short	0x0004
        /*0022*/ 	.short	0x0020
        /*0024*/ 	.byte	0x00, 0xf0, 0x21, 0x00


	//----- nvinfo : EIATTR_KPARAM_INFO
	.align		4
.L_743:
        /*0028*/ 	.byte	0x04, 0x17
        /*002a*/ 	.short	(.L_745 - .L_744)
.L_744:
        /*002c*/ 	.word	0x00000000
        /*0030*/ 	.short	0x0003
        /*0032*/ 	.short	0x0018
        /*0034*/ 	.byte	0x00, 0xf0, 0x21, 0x00


	//----- nvinfo : EIATTR_KPARAM_INFO
	.align		4
.L_745:
        /*0038*/ 	.byte	0x04, 0x17
        /*003a*/ 	.short	(.L_747 - .L_746)
.L_746:
        /*003c*/ 	.word	0x00000000
        /*0040*/ 	.short	0x0002
        /*0042*/ 	.short	0x0010
        /*0044*/ 	.byte	0x00, 0xf5, 0x21, 0x00


	//----- nvinfo : EIATTR_KPARAM_INFO
	.align		4
.L_747:
        /*0048*/ 	.byte	0x04, 0x17
        /*004a*/ 	.short	(.L_749 - .L_748)
.L_748:
        /*004c*/ 	.word	0x00000000
        /*0050*/ 	.short	0x0001
        /*0052*/ 	.short	0x0008
        /*0054*/ 	.byte	0x00, 0xf5, 0x21, 0x00


	//----- nvinfo : EIATTR_KPARAM_INFO
	.align		4
.L_749:
        /*0058*/ 	.byte	0x04, 0x17
        /*005a*/ 	.short	(.L_751 - .L_750)
.L_750:
        /*005c*/ 	.word	0x00000000
        /*0060*/ 	.short	0x0000
        /*0062*/ 	.short	0x0000
        /*0064*/ 	.byte	0x00, 0xf5, 0x21, 0x00


	//----- nvinfo : EIATTR_SPARSE_MMA_MASK
	.align		4
.L_751:
        /*0068*/ 	.byte	0x03, 0x50
        /*006a*/ 	.short	0x0000


	//----- nvinfo : EIATTR_MAXREG_COUNT
	.align		4
        /*006c*/ 	.byte	0x03, 0x1b
        /*006e*/ 	.short	0x00ff


	//----- nvinfo : EIATTR_MERCURY_ISA_VERSION
	.align		4
        /*0070*/ 	.byte	0x03, 0x5f
        /*0072*/ 	.short	0x0101


	//----- nvinfo : EIATTR_VRC_CTA_INIT_COUNT
	.align		4
        /*0074*/ 	.byte	0x02, 0x4a
	.zero		1
	.zero		1


	//----- nvinfo : EIATTR_EXIT_INSTR_OFFSETS
	.align		4
        /*0078*/ 	.byte	0x04, 0x1c
        /*007a*/ 	.short	(.L_753 - .L_752)


	//   ....[0]....
.L_752:
        /*007c*/ 	.word	0x00000110


	//   ....[1]....
        /*0080*/ 	.word	0x000014a0


	//----- nvinfo : EIATTR_CBANK_PARAM_SIZE
	.align		4
.L_753:
        /*0084*/ 	.byte	0x03, 0x19
        /*0086*/ 	.short	0x0030


	//----- nvinfo : EIATTR_PARAM_CBANK
	.align		4
        /*0088*/ 	.byte	0x04, 0x0a
        /*008a*/ 	.short	(.L_755 - .L_754)
	.align		4
.L_754:
        /*008c*/ 	.word	index@(.nv.constant0.mul_at_bt)
        /*0090*/ 	.short	0x0380
        /*0092*/ 	.short	0x0030


	//----- nvinfo : EIATTR_SW_WAR
	.align		4
.L_755:
        /*0094*/ 	.byte	0x04, 0x36
        /*0096*/ 	.short	(.L_757 - .L_756)
.L_756:
        /*0098*/ 	.word	0x00000008
.L_757:


//--------------------- .nv.info.mul_a_bt         --------------------------
	.section	.nv.info.mul_a_bt,"",@"SHT_CUDA_INFO"
	.sectionflags	@""
	.align	4


	//----- nvinfo : EIATTR_CUDA_API_VERSION
	.align		4
        /*0000*/ 	.byte	0x04, 0x37
        /*0002*/ 	.short	(.L_759 - .L_758)
.L_758:
        /*0004*/ 	.word	0x00000082


	//----- nvinfo : EIATTR_KPARAM_INFO
	.align		4
.L_759:
        /*0008*/ 	.byte	0x04, 0x17
        /*000a*/ 	.short	(.L_761 - .L_760)
.L_760:
        /*000c*/ 	.word	0x00000000
        /*0010*/ 	.short	0x0005
        /*0012*/ 	.short	0x0028
        /*0014*/ 	.byte	0x00, 0xf0, 0x21, 0x00


	//----- nvinfo : EIATTR_KPARAM_INFO
	.align		4
.L_761:
        /*0018*/ 	.byte	0x04, 0x17
        /*001a*/ 	.short	(.L_763 - .L_762)
.L_762:
        /*001c*/ 	.word	0x00000000
        /*0020*/ 	.short	0x0004
        /*0022*/ 	.short	0x0020
        /*0024*/ 	.byte	0x00, 0xf0, 0x21, 0x00


	//----- nvinfo : EIATTR_KPARAM_INFO
	.align		4
.L_763:
        /*0028*/ 	.byte	0x04, 0x17
        /*002a*/ 	.short	(.L_765 - .L_764)
.L_764:
        /*002c*/ 	.word	0x00000000
        /*0030*/ 	.short	0x0003
        /*0032*/ 	.short	0x0018
        /*0034*/ 	.byte	0x00, 0xf0, 0x21, 0x00


	//----- nvinfo : EIATTR_KPARAM_INFO
	.align		4
.L_765:
        /*0038*/ 	.byte	0x04, 0x17
        /*003a*/ 	.short	(.L_767 - .L_766)
.L_766:
        /*003c*/ 	.word	0x00000000
        /*0040*/ 	.short	0x0002
        /*0042*/ 	.short	0x0010
        /*0044*/ 	.byte	0x00, 0xf5, 0x21, 0x00


	//----- nvinfo : EIATTR_KPARAM_INFO
	.align		4
.L_767:
        /*0048*/ 	.byte	0x04, 0x17
        /*004a*/ 	.short	(.L_769 - .L_768)
.L_768:
        /*004c*/ 	.word	0x00000000
        /*0050*/ 	.short	0x0001
        /*0052*/ 	.short	0x0008
        /*0054*/ 	.byte	0x00, 0xf5, 0x21, 0x00


	//----- nvinfo : EIATTR_KPARAM_INFO
	.align		4
.L_769:
        /*0058*/ 	.byte	0x04, 0x17
        /*005a*/ 	.short	(.L_771 - .L_770)
.L_770:
        /*005c*/ 	.word	0x00000000
        /*0060*/ 	.short	0x0000
        /*0062*/ 	.short	0x0000
        /*0064*/ 	.byte	0x00, 0xf5, 0x21, 0x00


	//----- nvinfo : EIATTR_SPARSE_MMA_MASK
	.align		4
.L_771:
        /*0068*/ 	.byte	0x03, 0x50
        /*006a*/ 	.short	0x0000


	//----- nvinfo : EIATTR_MAXREG_COUNT
	.align		4
        /*006c*/ 	.byte	0x03, 0x1b
        /*006e*/ 	.short	0x00ff


	//----- nvinfo : EIATTR_MERCURY_ISA_VERSION
	.align		4
        /*0070*/ 	.byte	0x03, 0x5f
        /*0072*/ 	.short	0x0101


	//----- nvinfo : EIATTR_VRC_CTA_INIT_COUNT
	.align		4
        /*0074*/ 	.byte	0x02, 0x4a
	.zero		1
	.zero		1


	//----- nvinfo : EIATTR_EXIT_INSTR_OFFSETS
	.align		4
        /*0078*/ 	.byte	0x04, 0x1c
        /*007a*/ 	.short	(.L_773 - .L_772)


	//   ....[0]....
.L_772:
        /*007c*/ 	.word	0x00000100


	//   ....[1]....
        /*0080*/ 	.word	0x000014d0


	//----- nvinfo : EIATTR_CBANK_PARAM_SIZE
	.align		4
.L_773:
        /*0084*/ 	.byte	0x03, 0x19
        /*0086*/ 	.short	0x0030


	//----- nvinfo : EIATTR_PARAM_CBANK
	.align		4
        /*0088*/ 	.byte	0x04, 0x0a
        /*008a*/ 	.short	(.L_775 - .L_774)
	.align		4
.L_774:
        /*008c*/ 	.word	index@(.nv.constant0.mul_a_bt)
        /*0090*/ 	.short	0x0380
        /*0092*/ 	.short	0x0030


	//----- nvinfo : EIATTR_SW_WAR
	.align		4
.L_775:
        /*0094*/ 	.byte	0x04, 0x36
        /*0096*/ 	.short	(.L_777 - .L_776)
.L_776:
        /*0098*/ 	.word	0x00000008
.L_777:


//--------------------- .nv.info.mul_at_b         --------------------------
	.section	.nv.info.mul_at_b,"",@"SHT_CUDA_INFO"
	.sectionflags	@""
	.align	4


	//----- nvinfo : EIATTR_CUDA_API_VERSION
	.align		4
        /*0000*/ 	.byte	0x04, 0x37
        /*0002*/ 	.short	(.L_779 - .L_778)
.L_778:
        /*0004*/ 	.word	0x00000082


	//----- nvinfo : EIATTR_KPARAM_INFO
	.align		4
.L_779:
        /*0008*/ 	.byte	0x04, 0x17
        /*000a*/ 	.short	(.L_781 - .L_780)
.L_780:
        /*000c*/ 	.word	0x00000000
        /*0010*/ 	.short	0x0005
        /*0012*/ 	.short	0x0028
        /*0014*/ 	.byte	0x00, 0xf0, 0x21, 0x00


	//----- nvinfo : EIATTR_KPARAM_INFO
	.align		4
.L_781:
        /*0018*/ 	.byte	0x04, 0x17
        /*001a*/ 	.short	(.L_783 - .L_782)
.L_782:
        /*001c*/ 	.word	0x00000000
        /*0020*/ 	.short	0x0004
        /*0022*/ 	.short	0x0020
        /*0024*/ 	.byte	0x00, 0xf0, 0x21, 0x00


	//----- nvinfo : EIATTR_KPARAM_INFO
	.align		4
.L_783:
        /*0028*/ 	.byte	0x04, 0x17
        /*002a*/ 	.short	(.L_785 - .L_784)
.L_784:
        /*002c*/ 	.word	0x00000000
        /*0030*/ 	.short	0x0003
        /*0032*/ 	.short	0x0018
        /*0034*/ 	.byte	0x00, 0xf0, 0x21, 0x00


	//----- nvinfo : EIATTR_KPARAM_INFO
	.align		4
.L_785:
        /*0038*/ 	.byte	0x04, 0x17
        /*003a*/ 	.short	(.L_787 - .L_786)
.L_786:
        /*003c*/ 	.word	0x00000000
        /*0040*/ 	.short	0x0002
        /*0042*/ 	.short	0x0010
        /*0044*/ 	.byte	0x00, 0xf5, 0x21, 0x00


	//----- nvinfo : EIATTR_KPARAM_INFO
	.align		4
.L_787:
        /*0048*/ 	.byte	0x04, 0x17
        /*004a*/ 	.short	(.L_789 - .L_788)
.L_788:
        /*004c*/ 	.word	0x00000000
        /*0050*/ 	.short	0x0001
        /*0052*/ 	.short	0x0008
        /*0054*/ 	.byte	0x00, 0xf5, 0x21, 0x00


	//----- nvinfo : EIATTR_KPARAM_INFO
	.align		4
.L_789:
        /*0058*/ 	.byte	0x04, 0x17
        /*005a*/ 	.short	(.L_791 - .L_790)
.L_790:
        /*005c*/ 	.word	0x00000000
        /*0060*/ 	.short	0x0000
        /*0062*/ 	.short	0x0000
        /*0064*/ 	.byte	0x00, 0xf5, 0x21, 0x00


	//----- nvinfo : EIATTR_SPARSE_MMA_MASK
	.align		4
.L_791:
        /*0068*/ 	.byte	0x03, 0x50
        /*006a*/ 	.short	0x0000


	//----- nvinfo : EIATTR_MAXREG_COUNT
	.align		4
        /*006c*/ 	.byte	0x03, 0x1b
        /*006e*/ 	.short	0x00ff


	//----- nvinfo : EIATTR_MERCURY_ISA_VERSION
	.align		4
        /*0070*/ 	.byte	0x03, 0x5f
        /*0072*/ 	.short	0x0101


	//----- nvinfo : EIATTR_VRC_CTA_INIT_COUNT
	.align		4
        /*0074*/ 	.byte	0x02, 0x4a
	.zero		1
	.zero		1


	//----- nvinfo : EIATTR_EXIT_INSTR_OFFSETS
	.align		4
        /*0078*/ 	.byte	0x04, 0x1c
        /*007a*/ 	.short	(.L_793 - .L_792)


	//   ....[0]....
.L_792:
        /*007c*/ 	.word	0x00000110


	//   ....[1]....
        /*0080*/ 	.word	0x00001960


	//----- nvinfo : EIATTR_CBANK_PARAM_SIZE
	.align		4
.L_793:
        /*0084*/ 	.byte	0x03, 0x19
        /*0086*/ 	.short	0x0030


	//----- nvinfo : EIATTR_PARAM_CBANK
	.align		4
        /*0088*/ 	.byte	0x04, 0x0a
        /*008a*/ 	.short	(.L_795 - .L_794)
	.align		4
.L_794:
        /*008c*/ 	.word	index@(.nv.constant0.mul_at_b)
        /*0090*/ 	.short	0x0380
        /*0092*/ 	.short	0x0030


	//----- nvinfo : EIATTR_SW_WAR
	.align		4
.L_795:
        /*0094*/ 	.byte	0x04, 0x36
        /*0096*/ 	.short	(.L_797 - .L_796)
.L_796:
        /*0098*/ 	.word	0x00000008
.L_797:


//--------------------- .nv.info.mul_a_b          --------------------------
	.section	.nv.info.mul_a_b,"",@"SHT_CUDA_INFO"
	.sectionflags	@""
	.align	4


	//----- nvinfo : EIATTR_CUDA_API_VERSION
	.align		4
        /*0000*/ 	.byte	0x04, 0x37
        /*0002*/ 	.short	(.L_799 - .L_798)
.L_798:
        /*0004*/ 	.word	0x00000082


	//----- nvinfo : EIATTR_KPARAM_INFO
	.align		4
.L_799:
        /*0008*/ 	.byte	0x04, 0x17
        /*000a*/ 	.short	(.L_801 - .L_800)
.L_800:
        /*000c*/ 	.word	0x00000000
        /*0010*/ 	.short	0x0005
        /*0012*/ 	.short	0x0028
        /*0014*/ 	.byte	0x00, 0xf0, 0x21, 0x00


	//----- nvinfo : EIATTR_KPARAM_INFO
	.align		4
.L_801:
        /*0018*/ 	.byte	0x04, 0x17
        /*001a*/ 	.short	(.L_803 - .L_802)
.L_802:
        /*001c*/ 	.word	0x00000000
        /*0020*/ 	.short	0x0004
        /*0022*/ 	.short	0x0020
        /*0024*/ 	.byte	0x00, 0xf0, 0x21, 0x00


	//----- nvinfo : EIATTR_KPARAM_INFO
	.align		4
.L_803:
        /*0028*/ 	.byte	0x04, 0x17
        /*002a*/ 	.short	(.L_805 - .L_804)
.L_804:
        /*002c*/ 	.word	0x00000000
        /*0030*/ 	.short	0x0003
        /*0032*/ 	.short	0x0018
        /*0034*/ 	.byte	0x00, 0xf0, 0x21, 0x00


	//----- nvinfo : EIATTR_KPARAM_INFO
	.align		4
.L_805:
        /*0038*/ 	.byte	0x04, 0x17
        /*003a*/ 	.short	(.L_807 - .L_806)
.L_806:
        /*003c*/ 	.word	0x00000000
        /*0040*/ 	.short	0x0002
        /*0042*/ 	.short	0x0010
        /*0044*/ 	.byte	0x00, 0xf5, 0x21, 0x00


	//----- nvinfo : EIATTR_KPARAM_INFO
	.align		4
.L_807:
        /*0048*/ 	.byte	0x04, 0x17
        /*004a*/ 	.short	(.L_809 - .L_808)
.L_808:
        /*004c*/ 	.word	0x00000000
        /*0050*/ 	.short	0x0001
        /*0052*/ 	.short	0x0008
        /*0054*/ 	.byte	0x00, 0xf5, 0x21, 0x00


	//----- nvinfo : EIATTR_KPARAM_INFO
	.align		4
.L_809:
        /*0058*/ 	.byte	0x04, 0x17
        /*005a*/ 	.short	(.L_811 - .L_810)
.L_810:
        /*005c*/ 	.word	0x00000000
        /*0060*/ 	.short	0x0000
        /*0062*/ 	.short	0x0000
        /*0064*/ 	.byte	0x00, 0xf5, 0x21, 0x00


	//----- nvinfo : EIATTR_SPARSE_MMA_MASK
	.align		4
.L_811:
        /*0068*/ 	.byte	0x03, 0x50
        /*006a*/ 	.short	0x0000


	//----- nvinfo : EIATTR_MAXREG_COUNT
	.align		4
        /*006c*/ 	.byte	0x03, 0x1b
        /*006e*/ 	.short	0x00ff


	//----- nvinfo : EIATTR_MERCURY_ISA_VERSION
	.align		4
        /*0070*/ 	.byte	0x03, 0x5f
        /*0072*/ 	.short	0x0101


	//----- nvinfo : EIATTR_VRC_CTA_INIT_COUNT
	.align		4
        /*0074*/ 	.byte	0x02, 0x4a
	.zero		1
	.zero		1


	//----- nvinfo : EIATTR_EXIT_INSTR_OFFSETS
	.align		4
        /*0078*/ 	.byte	0x04, 0x1c
        /*007a*/ 	.short	(.L_813 - .L_812)


	//   ....[0]....
.L_812:
        /*007c*/ 	.word	0x00000100


	//   ....[1]....
        /*0080*/ 	.word	0x000014d0


	//----- nvinfo : EIATTR_CBANK_PARAM_SIZE
	.align		4
.L_813:
        /*0084*/ 	.byte	0x03, 0x19
        /*0086*/ 	.short	0x0030


	//----- nvinfo : EIATTR_PARAM_CBANK
	.align		4
        /*0088*/ 	.byte	0x04, 0x0a
        /*008a*/ 	.short	(.L_815 - .L_814)
	.align		4
.L_814:
        /*008c*/ 	.word	index@(.nv.constant0.mul_a_b)
        /*0090*/ 	.short	0x0380
        /*0092*/ 	.short	0x0030


	//----- nvinfo : EIATTR_SW_WAR
	.align		4
.L_815:
        /*0094*/ 	.byte	0x04, 0x36
        /*0096*/ 	.short	(.L_817 - .L_816)
.L_816:
        /*0098*/ 	.word	0x00000008
.L_817:


//--------------------- .nv.info.sub_at_bt        --------------------------
	.section	.nv.info.sub_at_bt,"",@"SHT_CUDA_INFO"
	.sectionflags	@""
	.align	4


	//----- nvinfo : EIATTR_CUDA_API_VERSION
	.align		4
        /*0000*/ 	.byte	0x04, 0x37
        /*0002*/ 	.short	(.L_819 - .L_818)
.L_818:
        /*0004*/ 	.word	0x00000082


	//----- nvinfo : EIATTR_KPARAM_INFO
	.align		4
.L_819:
        /*0008*/ 	.byte	0x04, 0x17
        /*000a*/ 	.short	(.L_821 - .L_820)
.L_820:
        /*000c*/ 	.word	0x00000000
        /*0010*/ 	.short	0x0004
        /*0012*/ 	.short	0x0020
        /*0014*/ 	.byte	0x00, 0xf0, 0x21, 0x00


	//----- nvinfo : EIATTR_KPARAM_INFO
	.align		4
.L_821:
        /*0018*/ 	.byte	0x04, 0x17
        /*001a*/ 	.short	(.L_823 - .L_822)
.L_822:
        /*001c*/ 	.word	0x00000000
        /*0020*/ 	.short	0x0003
        /*0022*/ 	.short	0x0018
        /*0024*/ 	.byte	0x00, 0xf0, 0x21, 0x00


	//----- nvinfo : EIATTR_KPARAM_INFO
	.align		4
.L_823:
        /*0028*/ 	.byte	0x04, 0x17
        /*002a*/ 	.short	(.L_825 - .L_824)
.L_824:
        /*002c*/ 	.word	0x00000000
        /*0030*/ 	.short	0x0002
        /*0032*/ 	.short	0x0010
        /*0034*/ 	.byte	0x00, 0xf5, 0x21, 0x00


	//----- nvinfo : EIATTR_KPARAM_INFO
	.align		4
.L_825:
        /*0038*/ 	.byte	0x04, 0x17
        /*003a*/ 	.short	(.L_827 - .L_826)
.L_826:
        /*003c*/ 	.word	0x00000000
        /*0040*/ 	.short	0x0001
        /*0042*/ 	.short	0x0008
        /*0044*/ 	.byte	0x00, 0xf5, 0x21, 0x00


	//----- nvinfo : EIATTR_KPARAM_INFO
	.align		4
.L_827:
        /*0048*/ 	.byte	0x04, 0x17
        /*004a*/ 	.short	(.L_829 - .L_828)
.L_828:
        /*004c*/ 	.word	0x00000000
        /*0050*/ 	.short	0x0000
        /*0052*/ 	.short	0x0000
        /*0054*/ 	.byte	0x00, 0xf5, 0x21, 0x00


	//----- nvinfo : EIATTR_SPARSE_MMA_MASK
	.align		4
.L_829:
        /*0058*/ 	.byte	0x03, 0x50
        /*005a*/ 	.short	0x0000


	//----- nvinfo : EIATTR_MAXREG_COUNT
	.align		4
        /*005c*/ 	.byte	0x03, 0x1b
        /*005e*/ 	.short	0x00ff


	//----- nvinfo : EIATTR_MERCURY_ISA_VERSION
	.align		4
        /*0060*/ 	.byte	0x03, 0x5f
        /*0062*/ 	.short	0x0101


	//----- nvinfo : EIATTR_VRC_CTA_INIT_COUNT
	.align		4
        /*0064*/ 	.byte	0x02, 0x4a
	.zero		1
	.zero		1


	//----- nvinfo : EIATTR_EXIT_INSTR_OFFSETS
	.align		4
        /*0068*/ 	.byte	0x04, 0x1c
        /*006a*/ 	.short	(.L_831 - .L_830)


	//   ....[0]....
.L_830:
        /*006c*/ 	.word	0x00000100


	//   ....[1]....
        /*0070*/ 	.word	0x00000270


	//----- nvinfo : EIATTR_CBANK_PARAM_SIZE
	.align		4
.L_831:
        /*0074*/ 	.byte	0x03, 0x19
        /*0076*/ 	.short	0x0028


	//----- nvinfo : EIATTR_PARAM_CBANK
	.align		4
        /*0078*/ 	.byte	0x04, 0x0a
        /*007a*/ 	.short	(.L_833 - .L_832)
	.align		4
.L_832:
        /*007c*/ 	.word	index@(.nv.constant0.sub_at_bt)
        /*0080*/ 	.short	0x0380
        /*0082*/ 	.short	0x0028


	//----- nvinfo : EIATTR_SW_WAR
	.align		4
.L_833:
        /*0084*/ 	.byte	0x04, 0x36
        /*0086*/ 	.short	(.L_835 - .L_834)
.L_834:
        /*0088*/ 	.word	0x00000008
.L_835:


//--------------------- .nv.info.sub_a_bt         --------------------------
	.section	.nv.info.sub_a_bt,"",@"SHT_CUDA_INFO"
	.sectionflags	@""
	.align	4


	//----- nvinfo : EIATTR_CUDA_API_VERSION
	.align		4
        /*0000*/ 	.byte	0x04, 0x37
        /*0002*/ 	.short	(.L_837 - .L_836)
.L_836:
        /*0004*/ 	.word	0x00000082


	//----- nvinfo : EIATTR_KPARAM_INFO
	.align		4
.L_837:
        /*0008*/ 	.byte	0x04, 0x17
        /*000a*/ 	.short	(.L_839 - .L_838)
.L_838:
        /*000c*/ 	.word	0x00000000
        /*0010*/ 	.short	0x0004
        /*0012*/ 	.short	0x0020
        /*0014*/ 	.byte	0x00, 0xf0, 0x21, 0x00


	//----- nvinfo : EIATTR_KPARAM_INFO
	.align		4
.L_839:
        /*0018*/ 	.byte	0x04, 0x17
        /*001a*/ 	.short	(.L_841 - .L_840)
.L_840:
        /*001c*/ 	.word	0x00000000
        /*0020*/ 	.short	0x0003
        /*0022*/ 	.short	0x0018
        /*0024*/ 	.byte	0x00, 0xf0, 0x21, 0x00


	//----- nvinfo : EIATTR_KPARAM_INFO
	.align		4
.L_841:
        /*0028*/ 	.byte	0x04, 0x17
        /*002a*/ 	.short	(.L_843 - .L_842)
.L_842:
        /*002c*/ 	.word	0x00000000
        /*0030*/ 	.short	0x0002
        /*0032*/ 	.short	0x0010
        /*0034*/ 	.byte	0x00, 0xf5, 0x21, 0x00


	//----- nvinfo : EIATTR_KPARAM_INFO
	.align		4
.L_843:
        /*0038*/ 	.byte	0x04, 0x17
        /*003a*/ 	.short	(.L_845 - .L_844)
.L_844:
        /*003c*/ 	.word	0x00000000
        /*0040*/ 	.short	0x0001
        /*0042*/ 	.short	0x0008
        /*0044*/ 	.byte	0x00, 0xf5, 0x21, 0x00


	//----- nvinfo : EIATTR_KPARAM_INFO
	.align		4
.L_845:
        /*0048*/ 	.byte	0x04, 0x17
        /*004a*/ 	.short	(.L_847 - .L_846)
.L_846:
        /*004c*/ 	.word	0x00000000
        /*0050*/ 	.short	0x0000
        /*0052*/ 	.short	0x0000
        /*0054*/ 	.byte	0x00, 0xf5, 0x21, 0x00


	//----- nvinfo : EIATTR_SPARSE_MMA_MASK
	.align		4
.L_847:
        /*0058*/ 	.byte	0x03, 0x50
        /*005a*/ 	.short	0x0000


	//----- nvinfo : EIATTR_MAXREG_COUNT
	.align		4
        /*005c*/ 	.byte	0x03, 0x1b
        /*005e*/ 	.short	0x00ff


	//----- nvinfo : EIATTR_MERCURY_ISA_VERSION
	.align		4
        /*0060*/ 	.byte	0x03, 0x5f
        /*0062*/ 	.short	0x0101


	//----- nvinfo : EIATTR_VRC_CTA_INIT_COUNT
	.align		4
        /*0064*/ 	.byte	0x02, 0x4a
	.zero		1
	.zero		1


	//----- nvinfo : EIATTR_EXIT_INSTR_OFFSETS
	.align		4
        /*0068*/ 	.byte	0x04, 0x1c
        /*006a*/ 	.short	(.L_849 - .L_848)


	//   ....[0]....
.L_848:
        /*006c*/ 	.word	0x00000100


	//   ....[1]....
        /*0070*/ 	.word	0x00000270


	//----- nvinfo : EIATTR_CBANK_PARAM_SIZE
	.align		4
.L_849:
        /*0074*/ 	.byte	0x03, 0x19
        /*0076*/ 	.short	0x0028


	//----- nvinfo : EIATTR_PARAM_CBANK
	.align		4
        /*0078*/ 	.byte	0x04, 0x0a
        /*007a*/ 	.short	(.L_851 - .L_850)
	.align		4
.L_850:
        /*007c*/ 	.word	index@(.nv.constant0.sub_a_bt)
        /*0080*/ 	.short	0x0380
        /*0082*/ 	.short	0x0028


	//----- nvinfo : EIATTR_SW_WAR
	.align		4
.L_851:
        /*0084*/ 	.byte	0x04, 0x36
        /*0086*/ 	.short	(.L_853 - .L_852)
.L_852:
        /*0088*/ 	.word	0x00000008
.L_853:


//--------------------- .nv.info.sub_at_b         --------------------------
	.section	.nv.info.sub_at_b,"",@"SHT_CUDA_INFO"
	.sectionflags	@""
	.align	4


	//----- nvinfo : EIATTR_CUDA_API_VERSION
	.align		4
        /*0000*/ 	.byte	0x04, 0x37
        /*0002*/ 	.short	(.L_855 - .L_854)
.L_854:
        /*0004*/ 	.word	0x00000082


	//----- nvinfo : EIATTR_KPARAM_INFO
	.align		4
.L_855:
        /*0008*/ 	.byte	0x04, 0x17
        /*000a*/ 	.short	(.L_857 - .L_856)
.L_856:
        /*000c*/ 	.word	0x00000000
        /*0010*/ 	.short	0x0004
        /*0012*/ 	.short	0x0020
        /*0014*/ 	.byte	0x00, 0xf0, 0x21, 0x00


	//----- nvinfo : EIATTR_KPARAM_INFO
	.align		4
.L_857:
        /*0018*/ 	.byte	0x04, 0x17
        /*001a*/ 	.short	(.L_859 - .L_858)
.L_858:
        /*001c*/ 	.word	0x00000000
        /*0020*/ 	.short	0x0003
        /*0022*/ 	.short	0x0018
        /*0024*/ 	.byte	0x00, 0xf0, 0x21, 0x00


	//----- nvinfo : EIATTR_KPARAM_INFO
	.align		4
.L_859:
        /*0028*/ 	.byte	0x04, 0x17
        /*002a*/ 	.short	(.L_861 - .L_860)
.L_860:
        /*002c*/ 	.word	0x00000000
        /*0030*/ 	.short	0x0002
        /*0032*/ 	.short	0x0010
        /*0034*/ 	.byte	0x00, 0xf5, 0x21, 0x00


	//----- nvinfo : EIATTR_KPARAM_INFO
	.align		4
.L_861:
        /*0038*/ 	.byte	0x04, 0x17
        /*003a*/ 	.short	(.L_863 - .L_862)
.L_862:
        /*003c*/ 	.word	0x00000000
        /*0040*/ 	.short	0x0001
        /*0042*/ 	.short	0x0008
        /*0044*/ 	.byte	0x00, 0xf5, 0x21, 0x00


	//----- nvinfo : EIATTR_KPARAM_INFO
	.align		4
.L_863:
        /*0048*/ 	.byte	0x04, 0x17
        /*004a*/ 	.short	(.L_865 - .L_864)
.L_864:
        /*004c*/ 	.word	0x00000000
        /*0050*/ 	.short	0x0000
        /*0052*/ 	.short	0x0000
        /*0054*/ 	.byte	0x00, 0xf5, 0x21, 0x00


	//----- nvinfo : EIATTR_SPARSE_MMA_MASK
	.align		4
.L_865:
        /*0058*/ 	.byte	0x03, 0x50
        /*005a*/ 	.short	0x0000


	//----- nvinfo : EIATTR_MAXREG_COUNT
	.align		4
        /*005c*/ 	.byte	0x03, 0x1b
        /*005e*/ 	.short	0x00ff


	//----- nvinfo : EIATTR_MERCURY_ISA_VERSION
	.align		4
        /*0060*/ 	.byte	0x03, 0x5f
        /*0062*/ 	.short	0x0101


	//----- nvinfo : EIATTR_VRC_CTA_INIT_COUNT
	.align		4
        /*0064*/ 	.byte	0x02, 0x4a
	.zero		1
	.zero		1


	//----- nvinfo : EIATTR_EXIT_INSTR_OFFSETS
	.align		4
        /*0068*/ 	.byte	0x04, 0x1c
        /*006a*/ 	.short	(.L_867 - .L_866)


	//   ....[0]....
.L_866:
        /*006c*/ 	.word	0x00000100


	//   ....[1]....
        /*0070*/ 	.word	0x00000270


	//----- nvinfo : EIATTR_CBANK_PARAM_SIZE
	.align		4
.L_867:
        /*0074*/ 	.byte	0x03, 0x19
        /*0076*/ 	.short	0x0028


	//----- nvinfo : EIATTR_PARAM_CBANK
	.align		4
        /*0078*/ 	.byte	0x04, 0x0a
        /*007a*/ 	.short	(.L_869 - .L_868)
	.align		4
.L_868:
        /*007c*/ 	.word	index@(.nv.constant0.sub_at_b)
        /*0080*/ 	.short	0x0380
        /*0082*/ 	.short	0x0028


	//----- nvinfo : EIATTR_SW_WAR
	.align		4
.L_869:
        /*0084*/ 	.byte	0x04, 0x36
        /*0086*/ 	.short	(.L_871 - .L_870)
.L_870:
        /*0088*/ 	.word	0x00000008
.L_871:


//--------------------- .nv.info.sub_a_b          --------------------------
	.section	.nv.info.sub_a_b,"",@"SHT_CUDA_INFO"
	.sectionflags	@""
	.align	4


	//----- nvinfo : EIATTR_CUDA_API_VERSION
	.align		4
        /*0000*/ 	.byte	0x04, 0x37
        /*0002*/ 	.short	(.L_873 - .L_872)
.L_872:
        /*0004*/ 	.word	0x00000082


	//----- nvinfo : EIATTR_KPARAM_INFO
	.align		4
.L_873:
        /*0008*/ 	.byte	0x04, 0x17
        /*000a*/ 	.short	(.L_875 - .L_874)
.L_874:
        /*000c*/ 	.word	0x00000000
        /*0010*/ 	.short	0x0004
        /*0012*/ 	.short	0x0020
        /*0014*/ 	.byte	0x00, 0xf0, 0x21, 0x00


	//----- nvinfo : EIATTR_KPARAM_INFO
	.align		4
.L_875:
        /*0018*/ 	.byte	0x04, 0x17
        /*001a*/ 	.short	(.L_877 - .L_876)
.L_876:
        /*001c*/ 	.word	0x00000000
        /*0020*/ 	.short	0x0003
        /*0022*/ 	.short	0x0018
        /*0024*/ 	.byte	0x00, 0xf0, 0x21, 0x00


	//----- nvinfo : EIATTR_KPARAM_INFO
	.align		4
.L_877:
        /*0028*/ 	.byte	0x04, 0x17
        /*002a*/ 	.short	(.L_879 - .L_878)
.L_878:
        /*002c*/ 	.word	0x00000000
        /*0030*/ 	.short	0x0002
        /*0032*/ 	.short	0x0010
        /*0034*/ 	.byte	0x00, 0xf5, 0x21, 0x00


	//----- nvinfo : EIATTR_KPARAM_INFO
	.align		4
.L_879:
        /*0038*/ 	.byte	0x04, 0x17
        /*003a*/ 	.short	(.L_881 - .L_880)
.L_880:
        /*003c*/ 	.word	0x00000000
        /*0040*/ 	.short	0x0001
        /*0042*/ 	.short	0x0008
        /*0044*/ 	.byte	0x00, 0xf5, 0x21, 0x00


	//----- nvinfo : EIATTR_KPARAM_INFO
	.align		4
.L_881:
        /*0048*/ 	.byte	0x04, 0x17
        /*004a*/ 	.short	(.L_883 - .L_882)
.L_882:
        /*004c*/ 	.word	0x00000000
        /*0050*/ 	.short	0x0000
        /*0052*/ 	.short	0x0000
        /*0054*/ 	.byte	0x00, 0xf5, 0x21, 0x00


	//----- nvinfo : EIATTR_SPARSE_MMA_MASK
	.align		4
.L_883:
        /*0058*/ 	.byte	0x03, 0x50
        /*005a*/ 	.short	0x0000


	//----- nvinfo : EIATTR_MAXREG_COUNT
	.align		4
        /*005c*/ 	.byte	0x03, 0x1b
        /*005e*/ 	.short	0x00ff


	//----- nvinfo : EIATTR_MERCURY_ISA_VERSION
	.align		4
        /*0060*/ 	.byte	0x03, 0x5f
        /*0062*/ 	.short	0x0101


	//----- nvinfo : EIATTR_VRC_CTA_INIT_COUNT
	.align		4
        /*0064*/ 	.byte	0x02, 0x4a
	.zero		1
	.zero		1


	//----- nvinfo : EIATTR_EXIT_INSTR_OFFSETS
	.align		4
        /*0068*/ 	.byte	0x04, 0x1c
        /*006a*/ 	.short	(.L_885 - .L_884)


	//   ....[0]....
.L_884:
        /*006c*/ 	.word	0x00000100


	//   ....[1]....
        /*0070*/ 	.word	0x00000250


	//----- nvinfo : EIATTR_CBANK_PARAM_SIZE
	.align		4
.L_885:
        /*0074*/ 	.byte	0x03, 0x19
        /*0076*/ 	.short	0x0028


	//----- nvinfo : EIATTR_PARAM_CBANK
	.align		4
        /*0078*/ 	.byte	0x04, 0x0a
        /*007a*/ 	.short	(.L_887 - .L_886)
	.align		4
.L_886:
        /*007c*/ 	.word	index@(.nv.constant0.sub_a_b)
        /*0080*/ 	.short	0x0380
        /*0082*/ 	.short	0x0028


	//----- nvinfo : EIATTR_SW_WAR
	.align		4
.L_887:
        /*0084*/ 	.byte	0x04, 0x36
        /*0086*/ 	.short	(.L_889 - .L_888)
.L_888:
        /*0088*/ 	.word	0x00000008
.L_889:


//--------------------- .nv.info.add_at_bt        --------------------------
	.section	.nv.info.add_at_bt,"",@"SHT_CUDA_INFO"
	.sectionflags	@""
	.align	4


	//----- nvinfo : EIATTR_CUDA_API_VERSION
	.align		4
        /*0000*/ 	.byte	0x04, 0x37
        /*0002*/ 	.short	(.L_891 - .L_890)
.L_890:
        /*0004*/ 	.word	0x00000082


	//----- nvinfo : EIATTR_KPARAM_INFO
	.align		4
.L_891:
        /*0008*/ 	.byte	0x04, 0x17
        /*000a*/ 	.short	(.L_893 - .L_892)
.L_892:
        /*000c*/ 	.word	0x00000000
        /*0010*/ 	.short	0x0004
        /*0012*/ 	.short	0x0020
        /*0014*/ 	.byte	0x00, 0xf0, 0x21, 0x00


	//----- nvinfo : EIATTR_KPARAM_INFO
	.align		4
.L_893:
        /*0018*/ 	.byte	0x04, 0x17
        /*001a*/ 	.short	(.L_895 - .L_894)
.L_894:
        /*001c*/ 	.word	0x00000000
        /*0020*/ 	.short	0x0003
        /*0022*/ 	.short	0x0018
        /*0024*/ 	.byte	0x00, 0xf0, 0x21, 0x00


	//----- nvinfo : EIATTR_KPARAM_INFO
	.align		4
.L_895:
        /*0028*/ 	.byte	0x04, 0x17
        /*002a*/ 	.short	(.L_897 - .L_896)
.L_896:
        /*002c*/ 	.word	0x00000000
        /*0030*/ 	.short	0x0002
        /*0032*/ 	.short	0x0010
        /*0034*/ 	.byte	0x00, 0xf5, 0x21, 0x00


	//----- nvinfo : EIATTR_KPARAM_INFO
	.align		4
.L_897:
        /*0038*/ 	.byte	0x04, 0x17
        /*003a*/ 	.short	(.L_899 - .L_898)
.L_898:
        /*003c*/ 	.word	0x00000000
        /*0040*/ 	.short	0x0001
        /*0042*/ 	.short	0x0008
        /*0044*/ 	.byte	0x00, 0xf5, 0x21, 0x00


	//----- nvinfo : EIATTR_KPARAM_INFO
	.align		4
.L_899:
        /*0048*/ 	.byte	0x04, 0x17
        /*004a*/ 	.short	(.L_901 - .L_900)
.L_900:
        /*004c*/ 	.word	0x00000000
        /*0050*/ 	.short	0x0000
        /*0052*/ 	.short	0x0000
        /*0054*/ 	.byte	0x00, 0xf5, 0x21, 0x00


	//----- nvinfo : EIATTR_SPARSE_MMA_MASK
	.align		4
.L_901:
        /*0058*/ 	.byte	0x03, 0x50
        /*005a*/ 	.short	0x0000


	//----- nvinfo : EIATTR_MAXREG_COUNT
	.align		4
        /*005c*/ 	.byte	0x03, 0x1b
        /*005e*/ 	.short	0x00ff


	//----- nvinfo : EIATTR_MERCURY_ISA_VERSION
	.align		4
        /*0060*/ 	.byte	0x03, 0x5f
        /*0062*/ 	.short	0x0101


	//----- nvinfo : EIATTR_VRC_CTA_INIT_COUNT
	.align		4
        /*0064*/ 	.byte	0x02, 0x4a
	.zero		1
	.zero		1


	//----- nvinfo : EIATTR_EXIT_INSTR_OFFSETS
	.align		4
        /*0068*/ 	.byte	0x04, 0x1c
        /*006a*/ 	.short	(.L_903 - .L_902)


	//   ....[0]....
.L_902:
        /*006c*/ 	.word	0x00000100


	//   ....[1]....
        /*0070*/ 	.word	0x00000270


	//----- nvinfo : EIATTR_CBANK_PARAM_SIZE
	.align		4
.L_903:
        /*0074*/ 	.byte	0x03, 0x19
        /*0076*/ 	.short	0x0028


	//----- nvinfo : EIATTR_PARAM_CBANK
	.align		4
        /*0078*/ 	.byte	0x04, 0x0a
        /*007a*/ 	.short	(.L_905 - .L_904)
	.align		4
.L_904:
        /*007c*/ 	.word	index@(.nv.constant0.add_at_bt)
        /*0080*/ 	.short	0x0380
        /*0082*/ 	.short	0x0028


	//----- nvinfo : EIATTR_SW_WAR
	.align		4
.L_905:
        /*0084*/ 	.byte	0x04, 0x36
        /*0086*/ 	.short	(.L_907 - .L_906)
.L_906:
        /*0088*/ 	.word	0x00000008
.L_907:


//--------------------- .nv.info.add_a_bt         --------------------------
	.section	.nv.info.add_a_bt,"",@"SHT_CUDA_INFO"
	.sectionflags	@""
	.align	4


	//----- nvinfo : EIATTR_CUDA_API_VERSION
	.align		4
        /*0000*/ 	.byte	0x04, 0x37
        /*0002*/ 	.short	(.L_909 - .L_908)
.L_908:
        /*0004*/ 	.word	0x00000082


	//----- nvinfo : EIATTR_KPARAM_INFO
	.align		4
.L_909:
        /*0008*/ 	.byte	0x04, 0x17
        /*000a*/ 	.short	(.L_911 - .L_910)
.L_910:
        /*000c*/ 	.word	0x00000000
        /*0010*/ 	.short	0x0004
        /*0012*/ 	.short	0x0020
        /*0014*/ 	.byte	0x00, 0xf0, 0x21, 0x00


	//----- nvinfo : EIATTR_KPARAM_INFO
	.align		4
.L_911:
        /*0018*/ 	.byte	0x04, 0x17
        /*001a*/ 	.short	(.L_913 - .L_912)
.L_912:
        /*001c*/ 	.word	0x00000000
        /*0020*/ 	.short	0x0003
        /*0022*/ 	.short	0x0018
        /*0024*/ 	.byte	0x00, 0xf0, 0x21, 0x00


	//----- nvinfo : EIATTR_KPARAM_INFO
	.align		4
.L_913:
        /*0028*/ 	.byte	0x04, 0x17
        /*002a*/ 	.short	(.L_915 - .L_914)
.L_914:
        /*002c*/ 	.word	0x00000000
        /*0030*/ 	.short	0x0002
        /*0032*/ 	.short	0x0010
        /*0034*/ 	.byte	0x00, 0xf5, 0x21, 0x00


	//----- nvinfo : EIATTR_KPARAM_INFO
	.align		4
.L_915:
        /*0038*/ 	.byte	0x04, 0x17
        /*003a*/ 	.short	(.L_917 - .L_916)
.L_916:
        /*003c*/ 	.word	0x00000000
        /*0040*/ 	.short	0x0001
        /*0042*/ 	.short	0x0008
        /*0044*/ 	.byte	0x00, 0xf5, 0x21, 0x00


	//----- nvinfo : EIATTR_KPARAM_INFO
	.align		4
.L_917:
        /*0048*/ 	.byte	0x04, 0x17
        /*004a*/ 	.short	(.L_919 - .L_918)
.L_918:
        /*004c*/ 	.word	0x00000000
        /*0050*/ 	.short	0x0000
        /*0052*/ 	.short	0x0000
        /*0054*/ 	.byte	0x00, 0xf5, 0x21, 0x00


	//----- nvinfo : EIATTR_SPARSE_MMA_MASK
	.align		4
.L_919:
        /*0058*/ 	.byte	0x03, 0x50
        /*005a*/ 	.short	0x0000


	//----- nvinfo : EIATTR_MAXREG_COUNT
	.align		4
        /*005c*/ 	.byte	0x03, 0x1b
        /*005e*/ 	.short	0x00ff


	//----- nvinfo : EIATTR_MERCURY_ISA_VERSION
	.align		4
        /*0060*/ 	.byte	0x03, 0x5f
        /*0062*/ 	.short	0x0101


	//----- nvinfo : EIATTR_VRC_CTA_INIT_COUNT
	.align		4
        /*0064*/ 	.byte	0x02, 0x4a
	.zero		1
	.zero		1


	//----- nvinfo : EIATTR_EXIT_INSTR_OFFSETS
	.align		4
        /*0068*/ 	.byte	0x04, 0x1c
        /*006a*/ 	.short	(.L_921 - .L_920)


	//   ....[0]....
.L_920:
        /*006c*/ 	.word	0x00000100


	//   ....[1]....
        /*0070*/ 	.word	0x00000270


	//----- nvinfo : EIATTR_CBANK_PARAM_SIZE
	.align		4
.L_921:
        /*0074*/ 	.byte	0x03, 0x19
        /*0076*/ 	.short	0x0028


	//----- nvinfo : EIATTR_PARAM_CBANK
	.align		4
        /*0078*/ 	.byte	0x04, 0x0a
        /*007a*/ 	.short	(.L_923 - .L_922)
	.align		4
.L_922:
        /*007c*/ 	.word	index@(.nv.constant0.add_a_bt)
        /*0080*/ 	.short	0x0380
        /*0082*/ 	.short	0x0028


	//----- nvinfo : EIATTR_SW_WAR
	.align		4
.L_923:
        /*0084*/ 	.byte	0x04, 0x36
        /*0086*/ 	.short	(.L_925 - .L_924)
.L_924:
        /*0088*/ 	.word	0x00000008
.L_925:


//--------------------- .nv.info.add_at_b         --------------------------
	.section	.nv.info.add_at_b,"",@"SHT_CUDA_INFO"
	.sectionflags	@""
	.align	4


	//----- nvinfo : EIATTR_CUDA_API_VERSION
	.align		4
        /*0000*/ 	.byte	0x04, 0x37
        /*0002*/ 	.short	(.L_927 - .L_926)
.L_926:
        /*0004*/ 	.word	0x00000082


	//----- nvinfo : EIATTR_KPARAM_INFO
	.align		4
.L_927:
        /*0008*/ 	.byte	0x04, 0x17
        /*000a*/ 	.short	(.L_929 - .L_928)
.L_928:
        /*000c*/ 	.word	0x00000000
        /*0010*/ 	.short	0x0004
        /*0012*/ 	.short	0x0020
        /*0014*/ 	.byte	0x00, 0xf0, 0x21, 0x00


	//----- nvinfo : EIATTR_KPARAM_INFO
	.align		4
.L_929:
        /*0018*/ 	.byte	0x04, 0x17
        /*001a*/ 	.short	(.L_931 - .L_930)
.L_930:
        /*001c*/ 	.word	0x00000000
        /*0020*/ 	.short	0x0003
        /*0022*/ 	.short	0x0018
        /*0024*/ 	.byte	0x00, 0xf0, 0x21, 0x00


	//----- nvinfo : EIATTR_KPARAM_INFO
	.align		4
.L_931:
        /*0028*/ 	.byte	0x04, 0x17
        /*002a*/ 	.short	(.L_933 - .L_932)
.L_932:
        /*002c*/ 	.word	0x00000000
        /*0030*/ 	.short	0x0002
        /*0032*/ 	.short	0x0010
        /*0034*/ 	.byte	0x00, 0xf5, 0x21, 0x00


	//----- nvinfo : EIATTR_KPARAM_INFO
	.align		4
.L_933:
        /*0038*/ 	.byte	0x04, 0x17
        /*003a*/ 	.short	(.L_935 - .L_934)
.L_934:
        /*003c*/ 	.word	0x00000000
        /*0040*/ 	.short	0x0001
        /*0042*/ 	.short	0x0008
        /*0044*/ 	.byte	0x00, 0xf5, 0x21, 0x00


	//----- nvinfo : EIATTR_KPARAM_INFO
	.align		4
.L_935:
        /*0048*/ 	.byte	0x04, 0x17
        /*004a*/ 	.short	(.L_937 - .L_936)
.L_936:
        /*004c*/ 	.word	0x00000000
        /*0050*/ 	.short	0x0000
        /*0052*/ 	.short	0x0000
        /*0054*/ 	.byte	0x00, 0xf5, 0x21, 0x00


	//----- nvinfo : EIATTR_SPARSE_MMA_MASK
	.align		4
.L_937:
        /*0058*/ 	.byte	0x03, 0x50
        /*005a*/ 	.short	0x0000


	//----- nvinfo : EIATTR_MAXREG_COUNT
	.align		4
        /*005c*/ 	.byte	0x03, 0x1b
        /*005e*/ 	.short	0x00ff


	//----- nvinfo : EIATTR_MERCURY_ISA_VERSION
	.align		4
        /*0060*/ 	.byte	0x03, 0x5f
        /*0062*/ 	.short	0x0101


	//----- nvinfo : EIATTR_VRC_CTA_INIT_COUNT
	.align		4
        /*0064*/ 	.byte	0x02, 0x4a
	.zero		1
	.zero		1


	//----- nvinfo : EIATTR_EXIT_INSTR_OFFSETS
	.align		4
        /*0068*/ 	.byte	0x04, 0x1c
        /*006a*/ 	.short	(.L_939 - .L_938)


	//   ....[0]....
.L_938:
        /*006c*/ 	.word	0x00000100


	//   ....[1]....
        /*0070*/ 	.word	0x00000270


	//----- nvinfo : EIATTR_CBANK_PARAM_SIZE
	.align		4
.L_939:
        /*0074*/ 	.byte	0x03, 0x19
        /*0076*/ 	.short	0x0028


	//----- nvinfo : EIATTR_PARAM_CBANK
	.align		4
        /*0078*/ 	.byte	0x04, 0x0a
        /*007a*/ 	.short	(.L_941 - .L_940)
	.align		4
.L_940:
        /*007c*/ 	.word	index@(.nv.constant0.add_at_b)
        /*0080*/ 	.short	0x0380
        /*0082*/ 	.short	0x0028


	//----- nvinfo : EIATTR_SW_WAR
	.align		4
.L_941:
        /*0084*/ 	.byte	0x04, 0x36
        /*0086*/ 	.short	(.L_943 - .L_942)
.L_942:
        /*0088*/ 	.word	0x00000008
.L_943:


//--------------------- .nv.info.add_a_b          --------------------------
	.section	.nv.info.add_a_b,"",@"SHT_CUDA_INFO"
	.sectionflags	@""
	.align	4


	//----- nvinfo : EIATTR_CUDA_API_VERSION
	.align		4
        /*0000*/ 	.byte	0x04, 0x37
        /*0002*/ 	.short	(.L_945 - .L_944)
.L_944:
        /*0004*/ 	.word	0x00000082


	//----- nvinfo : EIATTR_KPARAM_INFO
	.align		4
.L_945:
        /*0008*/ 	.byte	0x04, 0x17
        /*000a*/ 	.short	(.L_947 - .L_946)
.L_946:
        /*000c*/ 	.word	0x00000000
        /*0010*/ 	.short	0x0004
        /*0012*/ 	.short	0x0020
        /*0014*/ 	.byte	0x00, 0xf0, 0x21, 0x00


	//----- nvinfo : EIATTR_KPARAM_INFO
	.align		4
.L_947:
        /*0018*/ 	.byte	0x04, 0x17
        /*001a*/ 	.short	(.L_949 - .L_948)
.L_948:
        /*001c*/ 	.word	0x00000000
        /*0020*/ 	.short	0x0003
        /*0022*/ 	.short	0x0018
        /*0024*/ 	.byte	0x00, 0xf0, 0x21, 0x00


	//----- nvinfo : EIATTR_KPARAM_INFO
	.align		4
.L_949:
        /*0028*/ 	.byte	0x04, 0x17
        /*002a*/ 	.short	(.L_951 - .L_950)
.L_950:
        /*002c*/ 	.word	0x00000000
        /*0030*/ 	.short	0x0002
        /*0032*/ 	.short	0x0010
        /*0034*/ 	.byte	0x00, 0xf5, 0x21, 0x00


	//----- nvinfo : EIATTR_KPARAM_INFO
	.align		4
.L_951:
        /*0038*/ 	.byte	0x04, 0x17
        /*003a*/ 	.short	(.L_953 - .L_952)
.L_952:
        /*003c*/ 	.word	0x00000000
        /*0040*/ 	.short	0x0001
        /*0042*/ 	.short	0x0008
        /*0044*/ 	.byte	0x00, 0xf5, 0x21, 0x00


	//----- nvinfo : EIATTR_KPARAM_INFO
	.align		4
.L_953:
        /*0048*/ 	.byte	0x04, 0x17
        /*004a*/ 	.short	(.L_955 - .L_954)
.L_954:
        /*004c*/ 	.word	0x00000000
        /*0050*/ 	.short	0x0000
        /*0052*/ 	.short	0x0000
        /*0054*/ 	.byte	0x00, 0xf5, 0x21, 0x00


	//----- nvinfo : EIATTR_SPARSE_MMA_MASK
	.align		4
.L_955:
        /*0058*/ 	.byte	0x03, 0x50
        /*005a*/ 	.short	0x0000


	//----- nvinfo : EIATTR_MAXREG_COUNT
	.align		4
        /*005c*/ 	.byte	0x03, 0x1b
        /*005e*/ 	.short	0x00ff


	//----- nvinfo : EIATTR_MERCURY_ISA_VERSION
	.align		4
        /*0060*/ 	.byte	0x03, 0x5f
        /*0062*/ 	.short	0x0101


	//----- nvinfo : EIATTR_VRC_CTA_INIT_COUNT
	.align		4
        /*0064*/ 	.byte	0x02, 0x4a
	.zero		1
	.zero		1


	//----- nvinfo : EIATTR_EXIT_INSTR_OFFSETS
	.align		4
        /*0068*/ 	.byte	0x04, 0x1c
        /*006a*/ 	.short	(.L_957 - .L_956)


	//   ....[0]....
.L_956:
        /*006c*/ 	.word	0x00000100


	//   ....[1]....
        /*0070*/ 	.word	0x00000250


	//----- nvinfo : EIATTR_CBANK_PARAM_SIZE
	.align		4
.L_957:
        /*0074*/ 	.byte	0x03, 0x19
        /*0076*/ 	.short	0x0028


	//----- nvinfo : EIATTR_PARAM_CBANK
	.align		4
        /*0078*/ 	.byte	0x04, 0x0a
        /*007a*/ 	.short	(.L_959 - .L_958)
	.align		4
.L_958:
        /*007c*/ 	.word	index@(.nv.constant0.add_a_b)
        /*0080*/ 	.short	0x0380
        /*0082*/ 	.short	0x0028


	//----- nvinfo : EIATTR_SW_WAR
	.align		4
.L_959:
        /*0084*/ 	.byte	0x04, 0x36
        /*0086*/ 	.short	(.L_961 - .L_960)
.L_960:
        /*0088*/ 	.word	0x00000008
.L_961:


//--------------------- .nv.info.transpose_a      --------------------------
	.section	.nv.info.transpose_a,"",@"SHT_CUDA_INFO"
	.sectionflags	@""
	.align	4


	//----- nvinfo : EIATTR_CUDA_API_VERSION
	.align		4
        /*0000*/ 	.byte	0x04, 0x37
        /*0002*/ 	.short	(.L_963 - .L_962)
.L_962:
        /*0004*/ 	.word	0x00000082


	//----- nvinfo : EIATTR_KPARAM_INFO
	.align		4
.L_963:
        /*0008*/ 	.byte	0x04, 0x17
        /*000a*/ 	.short	(.L_965 - .L_964)
.L_964:
        /*000c*/ 	.word	0x00000000
        /*0010*/ 	.short	0x0003
        /*0012*/ 	.short	0x0018
        /*0014*/ 	.byte	0x00, 0xf0, 0x21, 0x00


	//----- nvinfo : EIATTR_KPARAM_INFO
	.align		4
.L_965:
        /*0018*/ 	.byte	0x04, 0x17
        /*001a*/ 	.short	(.L_967 - .L_966)
.L_966:
        /*001c*/ 	.word	0x00000000
        /*0020*/ 	.short	0x0002
        /*0022*/ 	.short	0x0010
        /*0024*/ 	.byte	0x00, 0xf0, 0x21, 0x00


	//----- nvinfo : EIATTR_KPARAM_INFO
	.align		4
.L_967:
        /*0028*/ 	.byte	0x04, 0x17
        /*002a*/ 	.short	(.L_969 - .L_968)
.L_968:
        /*002c*/ 	.word	0x00000000
        /*0030*/ 	.short	0x0001
        /*0032*/ 	.short	0x0008
        /*0034*/ 	.byte	0x00, 0xf5, 0x21, 0x00


	//----- nvinfo : EIATTR_KPARAM_INFO
	.align		4
.L_969:
        /*0038*/ 	.byte	0x04, 0x17
        /*003a*/ 	.short	(.L_971 - .L_970)
.L_970:
        /*003c*/ 	.word	0x00000000
        /*0040*/ 	.short	0x0000
        /*0042*/ 	.short	0x0000
        /*0044*/ 	.byte	0x00, 0xf5, 0x21, 0x00


	//----- nvinfo : EIATTR_SPARSE_MMA_MASK
	.align		4
.L_971:
        /*0048*/ 	.byte	0x03, 0x50
        /*004a*/ 	.short	0x0000


	//----- nvinfo : EIATTR_MAXREG_COUNT
	.align		4
        /*004c*/ 	.byte	0x03, 0x1b
        /*004e*/ 	.short	0x00ff


	//----- nvinfo : EIATTR_MERCURY_ISA_VERSION
	.align		4
        /*0050*/ 	.byte	0x03, 0x5f
        /*0052*/ 	.short	0x0101


	//----- nvinfo : EIATTR_VRC_CTA_INIT_COUNT
	.align		4
        /*0054*/ 	.byte	0x02, 0x4a
	.zero		1
	.zero		1


	//----- nvinfo : EIATTR_EXIT_INSTR_OFFSETS
	.align		4
        /*0058*/ 	.byte	0x04, 0x1c
        /*005a*/ 	.short	(.L_973 - .L_972)


	//   ....[0]....
.L_972:
        /*005c*/ 	.word	0x000000f0


	//   ....[1]....
        /*0060*/ 	.word	0x000001f0


	//----- nvinfo : EIATTR_CBANK_PARAM_SIZE
	.align		4
.L_973:
        /*0064*/ 	.byte	0x03, 0x19
        /*0066*/ 	.short	0x0020


	//----- nvinfo : EIATTR_PARAM_CBANK
	.align		4
        /*0068*/ 	.byte	0x04, 0x0a
        /*006a*/ 	.short	(.L_975 - .L_974)
	.align		4
.L_974:
        /*006c*/ 	.word	index@(.nv.constant0.transpose_a)
        /*0070*/ 	.short	0x0380
        /*0072*/ 	.short	0x0020


	//----- nvinfo : EIATTR_SW_WAR
	.align		4
.L_975:
        /*0074*/ 	.byte	0x04, 0x36
        /*0076*/ 	.short	(.L_977 - .L_976)
.L_976:
        /*0078*/ 	.word	0x00000008
.L_977:


//--------------------- .nv.callgraph             --------------------------
	.section	.nv.callgraph,"",@"SHT_CUDA_CALLGRAPH"
	.align	4
	.sectionentsize	8
	.align		4
        /*0000*/ 	.word	0x00000000
	.align		4
        /*0004*/ 	.word	0xffffffff
	.align		4
        /*0008*/ 	.word	0x00000000
	.align		4
        /*000c*/ 	.word	0xfffffffe
	.align		4
        /*0010*/ 	.word	0x00000000
	.align		4
        /*0014*/ 	.word	0xfffffffd
	.align		4
        /*0018*/ 	.word	0x00000000
	.align		4
        /*001c*/ 	.word	0xfffffffc


//--------------------- .text.softmax_at          --------------------------
	.section	.text.softmax_at,"ax",@progbits
	.align	128
        .global         softmax_at
        .type           softmax_at,@function
        .size           softmax_at,(.L_x_231 - softmax_at)
        .other          softmax_at,@"STO_CUDA_ENTRY STV_DEFAULT"
softmax_at:
.text.softmax_at:
[----:B------:R-:W-:Y:S01]  /*0000*/  LDC R1, c[0x0][0x37c] ;  /* 0x0000df00ff017b82 */ /* 0x000fe20000000800 */
[----:B------:R-:W0:Y:S01]  /*0010*/  S2R R4, SR_CTAID.Y ;  /* 0x0000000000047919 */ /* 0x000e220000002600 */
[----:B------:R-:W1:Y:S01]  /*0020*/  LDCU UR4, c[0x0][0x360] ;  /* 0x00006c00ff0477ac */ /* 0x000e620008000800 */
[----:B------:R-:W-:Y:S01]  /*0030*/  HFMA2 R7, -RZ, RZ, 0, 0 ;  /* 0x00000000ff077431 */ /* 0x000fe200000001ff */
[----:B------:R-:W0:Y:S01]  /*0040*/  S2R R5, SR_TID.Y ;  /* 0x0000000000057919 */ /* 0x000e220000002200 */
[----:B------:R-:W0:Y:S01]  /*0050*/  LDCU UR5, c[0x0][0x364] ;  /* 0x00006c80ff0577ac */ /* 0x000e220008000800 */
[----:B------:R-:W1:Y:S01]  /*0060*/  S2R R3, SR_CTAID.X ;  /* 0x0000000000037919 */ /* 0x000e620000002500 */
[----:B------:R-:W2:Y:S01]  /*0070*/  LDCU.128 UR8, c[0x0][0x390] ;  /* 0x00007200ff0877ac */ /* 0x000ea20008000c00 */
[----:B------:R-:W1:Y:S01]  /*0080*/  S2R R6, SR_TID.X ;  /* 0x0000000000067919 */ /* 0x000e620000002100 */
[----:B0-----:R-:W-:-:S05]  /*0090*/  IMAD R4, R4, UR5, R5 ;  /* 0x0000000504047c24 */ /* 0x001fca000f8e0205 */
[----:B--2---:R-:W-:Y:S01]  /*00a0*/  ISETP.GE.U32.AND P0, PT, R4, UR10, PT ;  /* 0x0000000a04007c0c */ /* 0x004fe2000bf06070 */
[----:B-1----:R-:W-:-:S03]  /*00b0*/  IMAD.WIDE.U32 R6, R3, UR4, R6 ;  /* 0x0000000403067c25 */ /* 0x002fc6000f8e0006 */
[----:B------:R-:W-:Y:S02]  /*00c0*/  ISETP.GE.U32.AND.EX P0, PT, RZ, UR11, PT, P0 ;  /* 0x0000000bff007c0c */ /* 0x000fe4000bf06100 */
[----:B------:R-:W-:-:S04]  /*00d0*/  ISETP.GE.U32.AND P1, PT, R6, UR8, PT ;  /* 0x0000000806007c0c */ /* 0x000fc8000bf26070 */
[----:B------:R-:W-:-:S13]  /*00e0*/  ISETP.GE.U32.OR.EX P0, PT, R7, UR9, P0, P1 ;  /* 0x0000000907007c0c */ /* 0x000fda0008706510 */
[----:B------:R-:W-:Y:S05]  /*00f0*/  @P0 EXIT ;  /* 0x000000000000094d */ /* 0x000fea0003800000 */
[----:B------:R-:W-:Y:S02]  /*0100*/  ULOP3.LUT UR6, UR8, 0xfffffffc, URZ, 0xc0, !UPT ;  /* 0xfffffffc08067892 */ /* 0x000fe4000f8ec0ff */
[C---:B------:R-:W-:Y:S01]  /*0110*/  IMAD.WIDE.U32 R2, R4.reuse, UR8, RZ ;  /* 0x0000000804027c25 */ /* 0x040fe2000f8e00ff */
[----:B------:R-:W-:Y:S01]  /*0120*/  MOV R11, RZ ;  /* 0x000000ff000b7202 */ /* 0x000fe20000000f00 */
[----:B------:R-:W0:Y:S02]  /*0130*/  LDCU.64 UR10, c[0x0][0x358] ;  /* 0x00006b00ff0a77ac */ /* 0x000e240008000a00 */
[----:B------:R-:W-:Y:S01]  /*0140*/  IMAD R13, R4, UR9, R3 ;  /* 0x00000009040d7c24 */ /* 0x000fe2000f8e0203 */
[----:B------:R-:W-:Y:S01]  /*0150*/  UISETP.NE.U32.AND UP0, UPT, UR6, URZ, UPT ;  /* 0x000000ff0600728c */ /* 0x000fe2000bf05070 */
[----:B------:R-:W-:Y:S01]  /*0160*/  UMOV UR4, URZ ;  /* 0x000000ff00047c82 */ /* 0x000fe20008000000 */
[----:B------:R-:W-:Y:S02]  /*0170*/  UMOV UR5, URZ ;  /* 0x000000ff00057c82 */ /* 0x000fe40008000000 */
[----:B------:R-:W-:-:S09]  /*0180*/  UISETP.NE.AND.EX UP0, UPT, UR9, URZ, UPT, UP0 ;  /* 0x000000ff0900728c */ /* 0x000fd2000bf05300 */
[----:B------:R-:W-:Y:S05]  /*0190*/  BRA.U !UP0, `(.L_x_0) ;  /* 0x0000000908687547 */ /* 0x000fea000b800000 */
[----:B------:R-:W-:Y:S01]  /*01a0*/  UIADD3 UR6, UP0, UPT, UR6, -0x1, URZ ;  /* 0xffffffff06067890 */ /* 0x000fe2000ff1e0ff */
[----:B------:R-:W-:Y:S01]  /*01b0*/  HFMA2 R11, -RZ, RZ, 0, 0 ;  /* 0x00000000ff0b7431 */ /* 0x000fe200000001ff */
[----:B------:R-:W-:Y:S01]  /*01c0*/  UMOV UR4, URZ ;  /* 0x000000ff00047c82 */ /* 0x000fe20008000000 */
[----:B------:R-:W-:Y:S01]  /*01d0*/  UMOV UR5, URZ ;  /* 0x000000ff00057c82 */ /* 0x000fe20008000000 */
[----:B------:R-:W-:Y:S02]  /*01e0*/  UIADD3.X UR7, UPT, UPT, UR9, -0x1, URZ, UP0, !UPT ;  /* 0xffffffff09077890 */ /* 0x000fe400087fe4ff */
[----:B------:R-:W-:Y:S02]  /*01f0*/  UISETP.NE.U32.AND UP0, UPT, UR6, 0x3, UPT ;  /* 0x000000030600788c */ /* 0x000fe4000bf05070 */
[----:B------:R-:W-:Y:S02]  /*0200*/  ULOP3.LUT UP1, URZ, UR6, 0x4, URZ, 0xc0, !UPT ;  /* 0x0000000406ff7892 */ /* 0x000fe4000f82c0ff */
[----:B------:R-:W-:-:S09]  /*0210*/  UISETP.NE.AND.EX UP0, UPT, UR7, URZ, UPT, UP0 ;  /* 0x000000ff0700728c */ /* 0x000fd2000bf05300 */
[----:B------:R-:W-:Y:S05]  /*0220*/  BRA.U !UP0, `(.L_x_1) ;  /* 0x0000000508887547 */ /* 0x000fea000b800000 */
[----:B------:R-:W1:Y:S01]  /*0230*/  LDCU.64 UR4, c[0x0][0x380] ;  /* 0x00007000ff0477ac */ /* 0x000e620008000a00 */
[----:B------:R-:W-:Y:S01]  /*0240*/  MOV R11, RZ ;  /* 0x000000ff000b7202 */ /* 0x000fe20000000f00 */
[----:B------:R-:W-:-:S04]  /*0250*/  USHF.R.U64 UR6, UR6, 0x2, UR7 ;  /* 0x0000000206067899 */ /* 0x000fc80008001207 */
[----:B------:R-:W-:-:S04]  /*0260*/  UIADD3 UR6, UP0, UPT, UR6, 0x1, URZ ;  /* 0x0000000106067890 */ /* 0x000fc8000ff1e0ff */
[----:B------:R-:W-:Y:S02]  /*0270*/  ULEA.HI.X UR7, UR7, URZ, URZ, 0x1e, UP0 ;  /* 0x000000ff07077291 */ /* 0x000fe400080ff4ff */
[----:B------:R-:W-:Y:S02]  /*0280*/  ULOP3.LUT UR6, UR6, 0xfffffffe, URZ, 0xc0, !UPT ;  /* 0xfffffffe06067892 */ /* 0x000fe4000f8ec0ff */
[----:B------:R-:W-:Y:S01]  /*0290*/  ULOP3.LUT UR7, UR7, 0x7fffffff, URZ, 0xc0, !UPT ;  /* 0x7fffffff07077892 */ /* 0x000fe2000f8ec0ff */
[----:B-1----:R-:W-:Y:S01]  /*02a0*/  LEA R8, P0, R2, UR4, 0x2 ;  /* 0x0000000402087c11 */ /* 0x002fe2000f8010ff */
[----:B------:R-:W-:-:S03]  /*02b0*/  UMOV UR4, URZ ;  /* 0x000000ff00047c82 */ /* 0x000fc60008000000 */
[----:B------:R-:W-:Y:S02]  /*02c0*/  IADD3 R8, P1, PT, R8, 0x10, RZ ;  /* 0x0000001008087810 */ /* 0x000fe40007f3e0ff */
[----:B------:R-:W-:Y:S01]  /*02d0*/  LEA.HI.X R9, R2, UR5, R13, 0x2, P0 ;  /* 0x0000000502097c11 */ /* 0x000fe200080f140d */
[----:B------:R-:W-:-:S03]  /*02e0*/  UMOV UR5, URZ ;  /* 0x000000ff00057c82 */ /* 0x000fc60008000000 */
[----:B------:R-:W-:-:S07]  /*02f0*/  IADD3.X R9, PT, PT, RZ, R9, RZ, P1, !PT ;  /* 0x00000009ff097210 */ /* 0x000fce0000ffe4ff */
.L_x_2:
[----:B0-----:R-:W2:Y:S04]  /*0300*/  LDG.E R12, desc[UR10][R8.64+-0xc] ;  /* 0xfffff40a080c7981 */ /* 0x001ea8000c1e1900 */
[----:B------:R-:W3:Y:S04]  /*0310*/  LDG.E R22, desc[UR10][R8.64+-0x10] ;  /* 0xfffff00a08167981 */ /* 0x000ee8000c1e1900 */
[----:B------:R-:W4:Y:S04]  /*0320*/  LDG.E R18, desc[UR10][R8.64+-0x8] ;  /* 0xfffff80a08127981 */ /* 0x000f28000c1e1900 */
[----:B------:R-:W5:Y:S04]  /*0330*/  LDG.E R20, desc[UR10][R8.64+-0x4] ;  /* 0xfffffc0a08147981 */ /* 0x000f68000c1e1900 */
[----:B------:R-:W5:Y:S04]  /*0340*/  LDG.E R24, desc[UR10][R8.64+0x4] ;  /* 0x0000040a08187981 */ /* 0x000f68000c1e1900 */
[----:B------:R-:W5:Y:S04]  /*0350*/  LDG.E R26, desc[UR10][R8.64] ;  /* 0x0000000a081a7981 */ /* 0x000f68000c1e1900 */
[----:B------:R-:W5:Y:S04]  /*0360*/  LDG.E R10, desc[UR10][R8.64+0x8] ;  /* 0x0000080a080a7981 */ /* 0x000f68000c1e1900 */
[----:B------:R0:W5:Y:S01]  /*0370*/  LDG.E R0, desc[UR10][R8.64+0xc] ;  /* 0x00000c0a08007981 */ /* 0x000162000c1e1900 */
[----:B------:R-:W-:Y:S01]  /*0380*/  HFMA2 R16, -RZ, RZ, 3.7421875, 0 ;  /* 0x437c0000ff107431 */ /* 0x000fe200000001ff */
[----:B------:R-:W-:Y:S01]  /*0390*/  MOV R19, 0x3bbb989d ;  /* 0x3bbb989d00137802 */ /* 0x000fe20000000f00 */
[----:B------:R-:W-:-:S02]  /*03a0*/  UIADD3 UR6, UP0, UPT, UR6, -0x2, URZ ;  /* 0xfffffffe06067890 */ /* 0x000fc4000ff1e0ff */
[----:B------:R-:W-:Y:S02]  /*03b0*/  UIADD3 UR4, UP2, UPT, UR4, 0x8, URZ ;  /* 0x0000000804047890 */ /* 0x000fe4000ff5e0ff */
[----:B------:R-:W-:Y:S02]  /*03c0*/  UIADD3.X UR7, UPT, UPT, UR7, -0x1, URZ, UP0, !UPT ;  /* 0xffffffff07077890 */ /* 0x000fe400087fe4ff */
[----:B------:R-:W-:Y:S01]  /*03d0*/  UISETP.NE.U32.AND UP0, UPT, UR6, URZ, UPT ;  /* 0x000000ff0600728c */ /* 0x000fe2000bf05070 */
[----:B0-----:R-:W-:Y:S01]  /*03e0*/  IADD3 R8, P0, PT, R8, 0x20, RZ ;  /* 0x0000002008087810 */ /* 0x001fe20007f1e0ff */
[----:B------:R-:W-:Y:S02]  /*03f0*/  UIADD3.X UR5, UPT, UPT, URZ, UR5, URZ, UP2, !UPT ;  /* 0x00000005ff057290 */ /* 0x000fe400097fe4ff */
[----:B------:R-:W-:Y:S01]  /*0400*/  UISETP.NE.AND.EX UP0, UPT, UR7, URZ, UPT, UP0 ;  /* 0x000000ff0700728c */ /* 0x000fe2000bf05300 */
[----:B------:R-:W-:Y:S01]  /*0410*/  IADD3.X R9, PT, PT, RZ, R9, RZ, P0, !PT ;  /* 0x00000009ff097210 */ /* 0x000fe200007fe4ff */
[----:B--2---:R-:W-:-:S04]  /*0420*/  FFMA.SAT R17, R12, R19, 0.5 ;  /* 0x3f0000000c117423 */ /* 0x004fc80000002013 */
[----:B------:R-:W-:-:S04]  /*0430*/  FFMA.RM R17, R17, R16, 12582913 ;  /* 0x4b40000111117423 */ /* 0x000fc80000004010 */
[----:B------:R-:W-:Y:S01]  /*0440*/  FADD R15, R17, -12583039 ;  /* 0xcb40007f110f7421 */ /* 0x000fe20000000000 */
[----:B----4-:R-:W-:-:S03]  /*0450*/  FFMA.SAT R23, R18, R19, 0.5 ;  /* 0x3f00000012177423 */ /* 0x010fc60000002013 */
[----:B------:R-:W-:Y:S01]  /*0460*/  FFMA R21, R12, 1.4426950216293334961, -R15 ;  /* 0x3fb8aa3b0c157823 */ /* 0x000fe2000000080f */
[-C--:B---3--:R-:W-:Y:S01]  /*0470*/  FFMA.SAT R15, R22, R19.reuse, 0.5 ;  /* 0x3f000000160f7423 */ /* 0x088fe20000002013 */
[-C--:B------:R-:W-:Y:S01]  /*0480*/  FFMA.RM R14, R23, R16.reuse, 12582913 ;  /* 0x4b400001170e7423 */ /* 0x080fe20000004010 */
[----:B-----5:R-:W-:Y:S01]  /*0490*/  FFMA.SAT R27, R20, R19, 0.5 ;  /* 0x3f000000141b7423 */ /* 0x020fe20000002013 */
[----:B------:R-:W-:Y:S01]  /*04a0*/  FFMA R21, R12, 1.925963033500011079e-08, R21 ;  /* 0x32a570600c157823 */ /* 0x000fe20000000015 */
[----:B------:R-:W-:Y:S01]  /*04b0*/  FFMA.RM R12, R15, R16, 12582913 ;  /* 0x4b4000010f0c7423 */ /* 0x000fe20000004010 */
[C---:B------:R-:W-:Y:S01]  /*04c0*/  FADD R25, R14.reuse, -12583039 ;  /* 0xcb40007f0e197421 */ /* 0x040fe20000000000 */
[----:B------:R-:W-:Y:S02]  /*04d0*/  SHF.L.U32 R14, R14, 0x17, RZ ;  /* 0x000000170e0e7819 */ /* 0x000fe400000006ff */
[----:B------:R-:W-:Y:S01]  /*04e0*/  FADD R15, R12, -12583039 ;  /* 0xcb40007f0c0f7421 */ /* 0x000fe20000000000 */
[----:B------:R-:W0:Y:S01]  /*04f0*/  MUFU.EX2 R21, R21 ;  /* 0x0000001500157308 */ /* 0x000e220000000800 */
[----:B------:R-:W-:Y:S01]  /*0500*/  FFMA R25, R18, 1.4426950216293334961, -R25 ;  /* 0x3fb8aa3b12197823 */ /* 0x000fe20000000819 */
[----:B------:R-:W-:Y:S01]  /*0510*/  SHF.L.U32 R12, R12, 0x17, RZ ;  /* 0x000000170c0c7819 */ /* 0x000fe200000006ff */
[----:B------:R-:W-:-:S04]  /*0520*/  FFMA R15, R22, 1.4426950216293334961, -R15 ;  /* 0x3fb8aa3b160f7823 */ /* 0x000fc8000000080f */
[----:B------:R-:W-:Y:S01]  /*0530*/  FFMA R23, R22, 1.925963033500011079e-08, R15 ;  /* 0x32a5706016177823 */ /* 0x000fe2000000000f */
[----:B------:R-:W-:Y:S01]  /*0540*/  FFMA.RM R15, R27, R16, 12582913 ;  /* 0x4b4000011b0f7423 */ /* 0x000fe20000004010 */
[----:B------:R-:W-:-:S03]  /*0550*/  SHF.L.U32 R22, R17, 0x17, RZ ;  /* 0x0000001711167819 */ /* 0x000fc600000006ff */
[C---:B------:R-:W-:Y:S01]  /*0560*/  FADD R27, R15.reuse, -12583039 ;  /* 0xcb40007f0f1b7421 */ /* 0x040fe20000000000 */
[----:B------:R-:W-:-:S03]  /*0570*/  SHF.L.U32 R15, R15, 0x17, RZ ;  /* 0x000000170f0f7819 */ /* 0x000fc600000006ff */
[----:B------:R-:W-:Y:S01]  /*0580*/  FFMA R27, R20, 1.4426950216293334961, -R27 ;  /* 0x3fb8aa3b141b7823 */ /* 0x000fe2000000081b */
[----:B0-----:R-:W-:Y:S01]  /*0590*/  FMUL R17, R22, R21 ;  /* 0x0000001516117220 */ /* 0x001fe20000400000 */
[-C--:B------:R-:W-:Y:S01]  /*05a0*/  FFMA.SAT R21, R24, R19.reuse, 0.5 ;  /* 0x3f00000018157423 */ /* 0x080fe20000002013 */
[----:B------:R-:W-:Y:S01]  /*05b0*/  FFMA R22, R18, 1.925963033500011079e-08, R25 ;  /* 0x32a5706012167823 */ /* 0x000fe20000000019 */
[----:B------:R-:W-:Y:S01]  /*05c0*/  FFMA.SAT R25, R26, R19, 0.5 ;  /* 0x3f0000001a197423 */ /* 0x000fe20000002013 */
[----:B------:R-:W-:Y:S01]  /*05d0*/  FFMA R27, R20, 1.925963033500011079e-08, R27 ;  /* 0x32a57060141b7823 */ /* 0x000fe2000000001b */
[-C--:B------:R-:W-:Y:S01]  /*05e0*/  FFMA.RM R21, R21, R16.reuse, 12582913 ;  /* 0x4b40000115157423 */ /* 0x080fe20000004010 */
[----:B------:R-:W0:Y:S01]  /*05f0*/  MUFU.EX2 R18, R23 ;  /* 0x0000001700127308 */ /* 0x000e220000000800 */
[----:B------:R-:W-:Y:S02]  /*0600*/  FFMA.RM R20, R25, R16, 12582913 ;  /* 0x4b40000119147423 */ /* 0x000fe40000004010 */
[C---:B------:R-:W-:Y:S01]  /*0610*/  FADD R29, R21.reuse, -12583039 ;  /* 0xcb40007f151d7421 */ /* 0x040fe20000000000 */
[----:B------:R-:W-:Y:S01]  /*0620*/  SHF.L.U32 R21, R21, 0x17, RZ ;  /* 0x0000001715157819 */ /* 0x000fe200000006ff */
[C---:B------:R-:W-:Y:S01]  /*0630*/  FADD R25, R20.reuse, -12583039 ;  /* 0xcb40007f14197421 */ /* 0x040fe20000000000 */
[----:B------:R-:W-:Y:S01]  /*0640*/  SHF.L.U32 R20, R20, 0x17, RZ ;  /* 0x0000001714147819 */ /* 0x000fe200000006ff */
[----:B------:R-:W-:Y:S01]  /*0650*/  FFMA R29, R24, 1.4426950216293334961, -R29 ;  /* 0x3fb8aa3b181d7823 */ /* 0x000fe2000000081d */
[----:B------:R-:W1:Y:S01]  /*0660*/  MUFU.EX2 R22, R22 ;  /* 0x0000001600167308 */ /* 0x000e620000000800 */
[----:B------:R-:W-:-:S02]  /*0670*/  FFMA R25, R26, 1.4426950216293334961, -R25 ;  /* 0x3fb8aa3b1a197823 */ /* 0x000fc40000000819 */
[----:B------:R-:W-:Y:S01]  /*0680*/  FFMA R24, R24, 1.925963033500011079e-08, R29 ;  /* 0x32a5706018187823 */ /* 0x000fe2000000001d */
[-C--:B------:R-:W-:Y:S01]  /*0690*/  FFMA.SAT R29, R10, R19.reuse, 0.5 ;  /* 0x3f0000000a1d7423 */ /* 0x080fe20000002013 */
[----:B------:R-:W-:Y:S01]  /*06a0*/  FFMA R25, R26, 1.925963033500011079e-08, R25 ;  /* 0x32a570601a197823 */ /* 0x000fe20000000019 */
[----:B------:R-:W-:Y:S02]  /*06b0*/  FFMA.SAT R26, R0, R19, 0.5 ;  /* 0x3f000000001a7423 */ /* 0x000fe40000002013 */
[-C--:B------:R-:W-:Y:S01]  /*06c0*/  FFMA.RM R19, R29, R16.reuse, 12582913 ;  /* 0x4b4000011d137423 */ /* 0x080fe20000004010 */
[----:B------:R-:W2:Y:S01]  /*06d0*/  MUFU.EX2 R24, R24 ;  /* 0x0000001800187308 */ /* 0x000ea20000000800 */
[----:B------:R-:W-:Y:S01]  /*06e0*/  FFMA.RM R16, R26, R16, 12582913 ;  /* 0x4b4000011a107423 */ /* 0x000fe20000004010 */
[----:B0-----:R-:W-:Y:S01]  /*06f0*/  FFMA R17, R12, R18, R17 ;  /* 0x000000120c117223 */ /* 0x001fe20000000011 */
[C---:B------:R-:W-:Y:S01]  /*0700*/  FADD R29, R19.reuse, -12583039 ;  /* 0xcb40007f131d7421 */ /* 0x040fe20000000000 */
[----:B------:R-:W-:-:S03]  /*0710*/  SHF.L.U32 R12, R19, 0x17, RZ ;  /* 0x00000017130c7819 */ /* 0x000fc600000006ff */
[----:B------:R-:W-:Y:S01]  /*0720*/  FFMA R29, R10, 1.4426950216293334961, -R29 ;  /* 0x3fb8aa3b0a1d7823 */ /* 0x000fe2000000081d */
[----:B------:R-:W0:Y:S01]  /*0730*/  MUFU.EX2 R25, R25 ;  /* 0x0000001900197308 */ /* 0x000e220000000800 */
[----:B-1----:R-:W-:Y:S02]  /*0740*/  FFMA R14, R14, R22, R17 ;  /* 0x000000160e0e7223 */ /* 0x002fe40000000011 */
[----:B------:R-:W-:Y:S01]  /*0750*/  FFMA R10, R10, 1.925963033500011079e-08, R29 ;  /* 0x32a570600a0a7823 */ /* 0x000fe2000000001d */
[C---:B------:R-:W-:Y:S01]  /*0760*/  FADD R29, R16.reuse, -12583039 ;  /* 0xcb40007f101d7421 */ /* 0x040fe20000000000 */
[----:B------:R-:W-:-:S03]  /*0770*/  SHF.L.U32 R16, R16, 0x17, RZ ;  /* 0x0000001710107819 */ /* 0x000fc600000006ff */
[C---:B------:R-:W-:Y:S01]  /*0780*/  FFMA R29, R0.reuse, 1.4426950216293334961, -R29 ;  /* 0x3fb8aa3b001d7823 */ /* 0x040fe2000000081d */
[----:B------:R-:W1:Y:S01]  /*0790*/  MUFU.EX2 R23, R27 ;  /* 0x0000001b00177308 */ /* 0x000e620000000800 */
[----:B--2---:R-:W-:Y:S02]  /*07a0*/  FMUL R21, R21, R24 ;  /* 0x0000001815157220 */ /* 0x004fe40000400000 */
[----:B------:R-:W-:-:S05]  /*07b0*/  FFMA R0, R0, 1.925963033500011079e-08, R29 ;  /* 0x32a5706000007823 */ /* 0x000fca000000001d */
[----:B------:R-:W2:Y:S01]  /*07c0*/  MUFU.EX2 R10, R10 ;  /* 0x0000000a000a7308 */ /* 0x000ea20000000800 */
[----:B0-----:R-:W-:-:S07]  /*07d0*/  FFMA R21, R20, R25, R21 ;  /* 0x0000001914157223 */ /* 0x001fce0000000015 */
[----:B------:R-:W0:Y:S01]  /*07e0*/  MUFU.EX2 R0, R0 ;  /* 0x0000000000007308 */ /* 0x000e220000000800 */
[----:B-1----:R-:W-:-:S04]  /*07f0*/  FFMA R14, R15, R23, R14 ;  /* 0x000000170f0e7223 */ /* 0x002fc8000000000e */
[----:B------:R-:W-:Y:S01]  /*0800*/  FADD R11, R14, R11 ;  /* 0x0000000b0e0b7221 */ /* 0x000fe20000000000 */
[----:B--2---:R-:W-:-:S04]  /*0810*/  FFMA R21, R12, R10, R21 ;  /* 0x0000000a0c157223 */ /* 0x004fc80000000015 */
[----:B0-----:R-:W-:-:S04]  /*0820*/  FFMA R0, R16, R0, R21 ;  /* 0x0000000010007223 */ /* 0x001fc80000000015 */
[----:B------:R-:W-:Y:S01]  /*0830*/  FADD R11, R11, R0 ;  /* 0x000000000b0b7221 */ /* 0x000fe20000000000 */
[----:B------:R-:W-:Y:S06]  /*0840*/  BRA.U UP0, `(.L_x_2) ;  /* 0xfffffff900ac7547 */ /* 0x000fec000b83ffff */
.L_x_1:
[----:B------:R-:W-:Y:S05]  /*0850*/  BRA.U UP1, `(.L_x_0) ;  /* 0x0000000101b87547 */ /* 0x000fea000b800000 */
[----:B------:R-:W1:Y:S01]  /*0860*/  LDCU.64 UR6, c[0x0][0x380] ;  /* 0x00007000ff0677ac */ /* 0x000e620008000a00 */
[----:B------:R-:W-:-:S04]  /*0870*/  IADD3 R0, P0, PT, R2, UR4, RZ ;  /* 0x0000000402007c10 */ /* 0x000fc8000ff1e0ff */
[----:B------:R-:W-:Y:S02]  /*0880*/  IADD3.X R9, PT, PT, R13, UR5, RZ, P0, !PT ;  /* 0x000000050d097c10 */ /* 0x000fe400087fe4ff */
[----:B-1----:R-:W-:-:S04]  /*0890*/  LEA R16, P0, R0, UR6, 0x2 ;  /* 0x0000000600107c11 */ /* 0x002fc8000f8010ff */
[----:B------:R-:W-:-:S05]  /*08a0*/  LEA.HI.X R17, R0, UR7, R9, 0x2, P0 ;  /* 0x0000000700117c11 */ /* 0x000fca00080f1409 */
[----:B0-----:R-:W2:Y:S04]  /*08b0*/  LDG.E R12, desc[UR10][R16.64+0x4] ;  /* 0x0000040a100c7981 */ /* 0x001ea8000c1e1900 */
[----:B------:R-:W3:Y:S04]  /*08c0*/  LDG.E R14, desc[UR10][R16.64] ;  /* 0x0000000a100e7981 */ /* 0x000ee8000c1e1900 */
[----:B------:R-:W4:Y:S04]  /*08d0*/  LDG.E R0, desc[UR10][R16.64+0x8] ;  /* 0x0000080a10007981 */ /* 0x000f28000c1e1900 */
[----:B------:R-:W5:Y:S01]  /*08e0*/  LDG.E R8, desc[UR10][R16.64+0xc] ;  /* 0x00000c0a10087981 */ /* 0x000f62000c1e1900 */
[----:B------:R-:W-:Y:S01]  /*08f0*/  HFMA2 R23, -RZ, RZ, 3.7421875, 0 ;  /* 0x437c0000ff177431 */ /* 0x000fe200000001ff */
[----:B------:R-:W-:Y:S01]  /*0900*/  MOV R21, 0x3bbb989d ;  /* 0x3bbb989d00157802 */ /* 0x000fe20000000f00 */
[----:B------:R-:W-:-:S04]  /*0910*/  UIADD3 UR4, UP0, UPT, UR4, 0x4, URZ ;  /* 0x0000000404047890 */ /* 0x000fc8000ff1e0ff */
[----:B------:R-:W-:Y:S01]  /*0920*/  UIADD3.X UR5, UPT, UPT, URZ, UR5, URZ, UP0, !UPT ;  /* 0x00000005ff057290 */ /* 0x000fe200087fe4ff */
[----:B--2---:R-:W-:-:S04]  /*0930*/  FFMA.SAT R10, R12, R21, 0.5 ;  /* 0x3f0000000c0a7423 */ /* 0x004fc80000002015 */
[----:B------:R-:W-:Y:S01]  /*0940*/  FFMA.RM R10, R10, R23, 12582913 ;  /* 0x4b4000010a0a7423 */ /* 0x000fe20000004017 */
[----:B---3--:R-:W-:-:S03]  /*0950*/  FFMA.SAT R9, R14, R21, 0.5 ;  /* 0x3f0000000e097423 */ /* 0x008fc60000002015 */
[----:B------:R-:W-:Y:S01]  /*0960*/  FADD R15, R10, -12583039 ;  /* 0xcb40007f0a0f7421 */ /* 0x000fe20000000000 */
[----:B------:R-:W-:Y:S01]  /*0970*/  FFMA.RM R9, R9, R23, 12582913 ;  /* 0x4b40000109097423 */ /* 0x000fe20000004017 */
[-C--:B----4-:R-:W-:Y:S01]  /*0980*/  FFMA.SAT R18, R0, R21.reuse, 0.5 ;  /* 0x3f00000000127423 */ /* 0x090fe20000002015 */
[----:B------:R-:W-:Y:S01]  /*0990*/  SHF.L.U32 R10, R10, 0x17, RZ ;  /* 0x000000170a0a7819 */ /* 0x000fe200000006ff */
[----:B------:R-:W-:Y:S01]  /*09a0*/  FFMA R19, R12, 1.4426950216293334961, -R15 ;  /* 0x3fb8aa3b0c137823 */ /* 0x000fe2000000080f */
[C---:B------:R-:W-:Y:S01]  /*09b0*/  FADD R15, R9.reuse, -12583039 ;  /* 0xcb40007f090f7421 */ /* 0x040fe20000000000 */
[----:B-----5:R-:W-:Y:S01]  /*09c0*/  FFMA.SAT R16, R8, R21, 0.5 ;  /* 0x3f00000008107423 */ /* 0x020fe20000002015 */
[----:B------:R-:W-:Y:S01]  /*09d0*/  SHF.L.U32 R9, R9, 0x17, RZ ;  /* 0x0000001709097819 */ /* 0x000fe200000006ff */
[----:B------:R-:W-:Y:S01]  /*09e0*/  FFMA R19, R12, 1.925963033500011079e-08, R19 ;  /* 0x32a570600c137823 */ /* 0x000fe20000000013 */
[----:B------:R-:W-:Y:S01]  /*09f0*/  FFMA R17, R14, 1.4426950216293334961, -R15 ;  /* 0x3fb8aa3b0e117823 */ /* 0x000fe2000000080f */
[----:B------:R-:W-:-:S02]  /*0a00*/  FFMA.RM R12, R18, R23, 12582913 ;  /* 0x4b400001120c7423 */ /* 0x000fc40000004017 */
[----:B------:R-:W0:Y:S01]  /*0a10*/  MUFU.EX2 R15, R19 ;  /* 0x00000013000f7308 */ /* 0x000e220000000800 */
[----:B------:R-:W-:Y:S01]  /*0a20*/  FFMA R17, R14, 1.925963033500011079e-08, R17 ;  /* 0x32a570600e117823 */ /* 0x000fe20000000011 */
[----:B------:R-:W-:Y:S01]  /*0a30*/  FADD R21, R12, -12583039 ;  /* 0xcb40007f0c157421 */ /* 0x000fe20000000000 */
[----:B------:R-:W-:Y:S01]  /*0a40*/  FFMA.RM R14, R16, R23, 12582913 ;  /* 0x4b400001100e7423 */ /* 0x000fe20000004017 */
[----:B------:R-:W-:Y:S02]  /*0a50*/  SHF.L.U32 R12, R12, 0x17, RZ ;  /* 0x000000170c0c7819 */ /* 0x000fe400000006ff */
[----:B------:R-:W-:Y:S01]  /*0a60*/  FFMA R21, R0, 1.4426950216293334961, -R21 ;  /* 0x3fb8aa3b00157823 */ /* 0x000fe20000000815 */
[C---:B------:R-:W-:Y:S01]  /*0a70*/  FADD R23, R14.reuse, -12583039 ;  /* 0xcb40007f0e177421 */ /* 0x040fe20000000000 */
[----:B------:R-:W1:Y:S01]  /*0a80*/  MUFU.EX2 R16, R17 ;  /* 0x0000001100107308 */ /* 0x000e620000000800 */
[----:B------:R-:W-:Y:S01]  /*0a90*/  SHF.L.U32 R14, R14, 0x17, RZ ;  /* 0x000000170e0e7819 */ /* 0x000fe200000006ff */
[----:B------:R-:W-:Y:S01]  /*0aa0*/  FFMA R21, R0, 1.925963033500011079e-08, R21 ;  /* 0x32a5706000157823 */ /* 0x000fe20000000015 */
[----:B------:R-:W-:-:S04]  /*0ab0*/  FFMA R23, R8, 1.4426950216293334961, -R23 ;  /* 0x3fb8aa3b08177823 */ /* 0x000fc80000000817 */
[----:B------:R-:W-:Y:S01]  /*0ac0*/  FFMA R23, R8, 1.925963033500011079e-08, R23 ;  /* 0x32a5706008177823 */ /* 0x000fe20000000017 */
[----:B------:R-:W2:Y:S01]  /*0ad0*/  MUFU.EX2 R21, R21 ;  /* 0x0000001500157308 */ /* 0x000ea20000000800 */
[----:B0-----:R-:W-:-:S07]  /*0ae0*/  FMUL R10, R10, R15 ;  /* 0x0000000f0a0a7220 */ /* 0x001fce0000400000 */
[----:B------:R-:W0:Y:S01]  /*0af0*/  MUFU.EX2 R23, R23 ;  /* 0x0000001700177308 */ /* 0x000e220000000800 */
[----:B-1----:R-:W-:-:S04]  /*0b00*/  FFMA R9, R9, R16, R10 ;  /* 0x0000001009097223 */ /* 0x002fc8000000000a */
[----:B--2---:R-:W-:-:S04]  /*0b10*/  FFMA R9, R12, R21, R9 ;  /* 0x000000150c097223 */ /* 0x004fc80000000009 */
[----:B0-----:R-:W-:-:S04]  /*0b20*/  FFMA R14, R14, R23, R9 ;  /* 0x000000170e0e7223 */ /* 0x001fc80000000009 */
[----:B------:R-:W-:-:S07]  /*0b30*/  FADD R11, R11, R14 ;  /* 0x0000000e0b0b7221 */ /* 0x000fce0000000000 */
.L_x_0:
[----:B------:R-:W1:Y:S02]  /*0b40*/  LDCU.64 UR8, c[0x0][0x390] ;  /* 0x00007200ff0877ac */ /* 0x000e640008000a00 */
[----:B-1----:R-:W-:-:S04]  /*0b50*/  UISETP.GE.U32.AND UP0, UPT, UR4, UR8, UPT ;  /* 0x000000080400728c */ /* 0x002fc8000bf06070 */
[----:B------:R-:W-:-:S09]  /*0b60*/  UISETP.GE.U32.AND.EX UP0, UPT, UR5, UR9, UPT, UP0 ;  /* 0x000000090500728c */ /* 0x000fd2000bf06100 */
[----:B------:R-:W-:Y:S05]  /*0b70*/  BRA.U UP0, `(.L_x_3) ;  /* 0x0000000d00307547 */ /* 0x000fea000b800000 */
[----:B------:R-:W-:Y:S02]  /*0b80*/  UIADD3 UR6, UP0, UPT, UR4, -UR8, URZ ;  /* 0x8000000804067290 */ /* 0x000fe4000ff1e0ff */
[----:B------:R-:W-:Y:S02]  /*0b90*/  UIADD3 UR7, UP2, UPT, -UR4, UR8, URZ ;  /* 0x0000000804077290 */ /* 0x000fe4000ff5e1ff */
[----:B------:R-:W-:Y:S02]  /*0ba0*/  UIADD3.X UR8, UPT, UPT, UR5, ~UR9, URZ, UP0, !UPT ;  /* 0x8000000905087290 */ /* 0x000fe400087fe4ff */
[----:B------:R-:W-:Y:S02]  /*0bb0*/  UISETP.GT.U32.AND UP1, UPT, UR6, -0x8, UPT ;  /* 0xfffffff80600788c */ /* 0x000fe4000bf24070 */
[----:B------:R-:W-:Y:S02]  /*0bc0*/  ULOP3.LUT UR12, UR7, 0x7, URZ, 0xc0, !UPT ;  /* 0x00000007070c7892 */ /* 0x000fe4000f8ec0ff */
[----:B------:R-:W-:-:S02]  /*0bd0*/  UISETP.GT.U32.AND.EX UP1, UPT, UR8, -0x1, UPT, UP1 ;  /* 0xffffffff0800788c */ /* 0x000fc4000bf24110 */
[----:B------:R-:W-:Y:S02]  /*0be0*/  UISETP.NE.U32.AND UP0, UPT, UR12, URZ, UPT ;  /* 0x000000ff0c00728c */ /* 0x000fe4000bf05070 */
[----:B------:R-:W-:Y:S02]  /*0bf0*/  UIADD3.X UR6, UPT, UPT, ~UR5, UR9, URZ, UP2, !UPT ;  /* 0x0000000905067290 */ /* 0x000fe400097fe5ff */
[----:B------:R-:W-:-:S03]  /*0c00*/  UISETP.NE.AND.EX UP0, UPT, URZ, URZ, UPT, UP0 ;  /* 0x000000ffff00728c */ /* 0x000fc6000bf05300 */
[----:B------:R-:W-:Y:S08]  /*0c10*/  BRA.U UP1, `(.L_x_4) ;  /* 0x00000005016c7547 */ /* 0x000ff0000b800000 */
[----:B------:R-:W1:Y:S01]  /*0c20*/  LDCU.64 UR8, c[0x0][0x380] ;  /* 0x00007000ff0877ac */ /* 0x000e620008000a00 */
[----:B------:R-:W-:-:S04]  /*0c30*/  IADD3 R0, P0, PT, R2, UR4, RZ ;  /* 0x0000000402007c10 */ /* 0x000fc8000ff1e0ff */
[----:B------:R-:W-:Y:S02]  /*0c40*/  IADD3.X R9, PT, PT, R13, UR5, RZ, P0, !PT ;  /* 0x000000050d097c10 */ /* 0x000fe400087fe4ff */
[----:B-1----:R-:W-:Y:S01]  /*0c50*/  LEA R8, P1, R0, UR8, 0x2 ;  /* 0x0000000800087c11 */ /* 0x002fe2000f8210ff */
[----:B------:R-:W-:-:S03]  /*0c60*/  ULOP3.LUT UR8, UR7, 0xfffffff8, URZ, 0xc0, !UPT ;  /* 0xfffffff807087892 */ /* 0x000fc6000f8ec0ff */
[----:B------:R-:W-:Y:S02]  /*0c70*/  IADD3 R8, P0, PT, R8, 0x10, RZ ;  /* 0x0000001008087810 */ /* 0x000fe40007f1e0ff */
[----:B------:R-:W-:-:S04]  /*0c80*/  LEA.HI.X R9, R0, UR9, R9, 0x2, P1 ;  /* 0x0000000900097c11 */ /* 0x000fc800088f1409 */
[----:B------:R-:W-:-:S07]  /*0c90*/  IADD3.X R9, PT, PT, RZ, R9, RZ, P0, !PT ;  /* 0x00000009ff097210 */ /* 0x000fce00007fe4ff */
.L_x_5:
        /* <DEDUP_REMOVED lines=19> */
[----:B------:R-:W-:Y:S01]  /*0dd0*/  FFMA.RM R19, R19, R0, 12582913 ;  /* 0x4b40000113137423 */ /* 0x000fe20000004000 */
[----:B---3--:R-:W-:-:S03]  /*0de0*/  FFMA.SAT R23, R18, R17, 0.5 ;  /* 0x3f00000012177423 */ /* 0x008fc60000002011 */
[C---:B------:R-:W-:Y:S01]  /*0df0*/  FADD R21, R19.reuse, -12583039 ;  /* 0xcb40007f13157421 */ /* 0x040fe20000000000 */
[-C--:B----4-:R-:W-:Y:S01]  /*0e00*/  FFMA.SAT R25, R26, R17.reuse, 0.5 ;  /* 0x3f0000001a197423 */ /* 0x090fe20000002011 */
[----:B------:R-:W-:Y:S02]  /*0e10*/  SHF.L.U32 R16, R19, 0x17, RZ ;  /* 0x0000001713107819 */ /* 0x000fe400000006ff */
[----:B------:R-:W-:Y:S01]  /*0e20*/  FFMA R21, R10, 1.4426950216293334961, -R21 ;  /* 0x3fb8aa3b0a157823 */ /* 0x000fe20000000815 */
[-C--:B------:R-:W-:Y:S01]  /*0e30*/  FFMA.RM R12, R25, R0.reuse, 12582913 ;  /* 0x4b400001190c7423 */ /* 0x080fe20000004000 */
[-C--:B-----5:R-:W-:Y:S02]  /*0e40*/  FFMA.SAT R25, R22, R17.reuse, 0.5 ;  /* 0x3f00000016197423 */ /* 0x0a0fe40000002011 */
[----:B------:R-:W-:Y:S01]  /*0e50*/  FFMA R21, R10, 1.925963033500011079e-08, R21 ;  /* 0x32a570600a157823 */ /* 0x000fe20000000015 */
[----:B------:R-:W-:Y:S01]  /*0e60*/  FFMA.RM R10, R23, R0, 12582913 ;  /* 0x4b400001170a7423 */ /* 0x000fe20000004000 */
[C---:B------:R-:W-:Y:S01]  /*0e70*/  FADD R23, R12.reuse, -12583039 ;  /* 0xcb40007f0c177421 */ /* 0x040fe20000000000 */
[----:B------:R-:W-:Y:S01]  /*0e80*/  SHF.L.U32 R12, R12, 0x17, RZ ;  /* 0x000000170c0c7819 */ /* 0x000fe200000006ff */
[----:B------:R-:W-:Y:S01]  /*0e90*/  FFMA.SAT R27, R20, R17, 0.5 ;  /* 0x3f000000141b7423 */ /* 0x000fe20000002011 */
[----:B------:R-:W-:Y:S01]  /*0ea0*/  FADD R19, R10, -12583039 ;  /* 0xcb40007f0a137421 */ /* 0x000fe20000000000 */
[----:B------:R-:W0:Y:S01]  /*0eb0*/  MUFU.EX2 R21, R21 ;  /* 0x0000001500157308 */ /* 0x000e220000000800 */
[----:B------:R-:W-:-:S02]  /*0ec0*/  FFMA R23, R26, 1.4426950216293334961, -R23 ;  /* 0x3fb8aa3b1a177823 */ /* 0x000fc40000000817 */
[----:B------:R-:W-:Y:S02]  /*0ed0*/  FFMA R19, R18, 1.4426950216293334961, -R19 ;  /* 0x3fb8aa3b12137823 */ /* 0x000fe40000000813 */
[----:B------:R-:W-:Y:S02]  /*0ee0*/  FFMA R26, R26, 1.925963033500011079e-08, R23 ;  /* 0x32a570601a1a7823 */ /* 0x000fe40000000017 */
[----:B------:R-:W-:-:S06]  /*0ef0*/  FFMA R19, R18, 1.925963033500011079e-08, R19 ;  /* 0x32a5706012137823 */ /* 0x000fcc0000000013 */
[----:B------:R-:W1:Y:S01]  /*0f00*/  MUFU.EX2 R19, R19 ;  /* 0x0000001300137308 */ /* 0x000e620000000800 */
[----:B0-----:R-:W-:Y:S01]  /*0f10*/  FFMA R16, R16, R21, R11 ;  /* 0x0000001510107223 */ /* 0x001fe2000000000b */
[----:B------:R-:W-:Y:S01]  /*0f20*/  FFMA.RM R11, R25, R0, 12582913 ;  /* 0x4b400001190b7423 */ /* 0x000fe20000004000 */
[----:B------:R-:W-:-:S03]  /*0f30*/  FFMA.SAT R25, R24, R17, 0.5 ;  /* 0x3f00000018197423 */ /* 0x000fc60000002011 */
[----:B------:R-:W-:Y:S01]  /*0f40*/  FADD R21, R11, -12583039 ;  /* 0xcb40007f0b157421 */ /* 0x000fe20000000000 */
[----:B------:R-:W-:-:S03]  /*0f50*/  FFMA.RM R18, R25, R0, 12582913 ;  /* 0x4b40000119127423 */ /* 0x000fc60000004000 */
[----:B------:R-:W-:Y:S01]  /*0f60*/  FFMA R21, R22, 1.4426950216293334961, -R21 ;  /* 0x3fb8aa3b16157823 */ /* 0x000fe20000000815 */
[----:B------:R-:W-:-:S03]  /*0f70*/  FADD R25, R18, -12583039 ;  /* 0xcb40007f12197421 */ /* 0x000fc60000000000 */
[----:B------:R-:W-:Y:S01]  /*0f80*/  FFMA R23, R22, 1.925963033500011079e-08, R21 ;  /* 0x32a5706016177823 */ /* 0x000fe20000000015 */
[----:B------:R-:W-:Y:S01]  /*0f90*/  FFMA.RM R21, R27, R0, 12582913 ;  /* 0x4b4000011b157423 */ /* 0x000fe20000004000 */
[C---:B------:R-:W-:Y:S01]  /*0fa0*/  FFMA R25, R24.reuse, 1.4426950216293334961, -R25 ;  /* 0x3fb8aa3b18197823 */ /* 0x040fe20000000819 */
[----:B------:R0:W2:Y:S02]  /*0fb0*/  MUFU.EX2 R22, R26 ;  /* 0x0000001a00167308 */ /* 0x0000a40000000800 */
[----:B------:R-:W-:Y:S01]  /*0fc0*/  FADD R27, R21, -12583039 ;  /* 0xcb40007f151b7421 */ /* 0x000fe20000000000 */
[----:B------:R-:W-:-:S03]  /*0fd0*/  FFMA R24, R24, 1.925963033500011079e-08, R25 ;  /* 0x32a5706018187823 */ /* 0x000fc60000000019 */
[C---:B------:R-:W-:Y:S01]  /*0fe0*/  FFMA R25, R20.reuse, 1.4426950216293334961, -R27 ;  /* 0x3fb8aa3b14197823 */ /* 0x040fe2000000081b */
[-C--:B------:R-:W-:Y:S01]  /*0ff0*/  FFMA.SAT R27, R15, R17.reuse, 0.5 ;  /* 0x3f0000000f1b7423 */ /* 0x080fe20000002011 */
[----:B------:R-:W3:Y:S02]  /*1000*/  MUFU.EX2 R23, R23 ;  /* 0x0000001700177308 */ /* 0x000ee40000000800 */
[----:B------:R-:W-:Y:S01]  /*1010*/  FFMA R25, R20, 1.925963033500011079e-08, R25 ;  /* 0x32a5706014197823 */ /* 0x000fe20000000019 */
[----:B------:R-:W-:Y:S01]  /*1020*/  FFMA.RM R20, R27, R0, 12582913 ;  /* 0x4b4000011b147423 */ /* 0x000fe20000004000 */
[----:B------:R-:W-:-:S03]  /*1030*/  FFMA.SAT R27, R14, R17, 0.5 ;  /* 0x3f0000000e1b7423 */ /* 0x000fc60000002011 */
[----:B0-----:R-:W-:Y:S01]  /*1040*/  FADD R26, R20, -12583039 ;  /* 0xcb40007f141a7421 */ /* 0x001fe20000000000 */
[----:B------:R-:W-:Y:S01]  /*1050*/  FFMA.RM R0, R27, R0, 12582913 ;  /* 0x4b4000011b007423 */ /* 0x000fe20000004000 */
[----:B------:R-:W0:Y:S01]  /*1060*/  MUFU.EX2 R17, R24 ;  /* 0x0000001800117308 */ /* 0x000e220000000800 */
[----:B------:R-:W-:Y:S01]  /*1070*/  SHF.L.U32 R27, R10, 0x17, RZ ;  /* 0x000000170a1b7819 */ /* 0x000fe200000006ff */
[C---:B------:R-:W-:Y:S01]  /*1080*/  FFMA R26, R15.reuse, 1.4426950216293334961, -R26 ;  /* 0x3fb8aa3b0f1a7823 */ /* 0x040fe2000000081a */
[C---:B------:R-:W-:Y:S01]  /*1090*/  FADD R29, R0.reuse, -12583039 ;  /* 0xcb40007f001d7421 */ /* 0x040fe20000000000 */
[----:B------:R-:W-:Y:S02]  /*10a0*/  SHF.L.U32 R0, R0, 0x17, RZ ;  /* 0x0000001700007819 */ /* 0x000fe400000006ff */
[----:B------:R-:W-:Y:S01]  /*10b0*/  FFMA R26, R15, 1.925963033500011079e-08, R26 ;  /* 0x32a570600f1a7823 */ /* 0x000fe2000000001a */
[C---:B------:R-:W-:Y:S01]  /*10c0*/  FFMA R29, R14.reuse, 1.4426950216293334961, -R29 ;  /* 0x3fb8aa3b0e1d7823 */ /* 0x040fe2000000081d */
[----:B------:R-:W4:Y:S01]  /*10d0*/  MUFU.EX2 R10, R25 ;  /* 0x00000019000a7308 */ /* 0x000f220000000800 */
[----:B-1----:R-:W-:Y:S01]  /*10e0*/  FFMA R19, R27, R19, R16 ;  /* 0x000000131b137223 */ /* 0x002fe20000000010 */
[----:B------:R-:W-:Y:S01]  /*10f0*/  SHF.L.U32 R15, R11, 0x17, RZ ;  /* 0x000000170b0f7819 */ /* 0x000fe200000006ff */
[----:B------:R-:W-:Y:S01]  /*1100*/  FFMA R29, R14, 1.925963033500011079e-08, R29 ;  /* 0x32a570600e1d7823 */ /* 0x000fe2000000001d */
[----:B------:R-:W-:Y:S01]  /*1110*/  SHF.L.U32 R14, R21, 0x17, RZ ;  /* 0x00000017150e7819 */ /* 0x000fe200000006ff */
[----:B--2---:R-:W-:Y:S01]  /*1120*/  FFMA R12, R12, R22, R19 ;  /* 0x000000160c0c7223 */ /* 0x004fe20000000013 */
[----:B------:R-:W-:-:S02]  /*1130*/  SHF.L.U32 R19, R18, 0x17, RZ ;  /* 0x0000001712137819 */ /* 0x000fc400000006ff */
[----:B------:R-:W1:Y:S01]  /*1140*/  MUFU.EX2 R11, R26 ;  /* 0x0000001a000b7308 */ /* 0x000e620000000800 */
[----:B---3--:R-:W-:Y:S01]  /*1150*/  FFMA R12, R15, R23, R12 ;  /* 0x000000170f0c7223 */ /* 0x008fe2000000000c */
[----:B------:R-:W-:-:S03]  /*1160*/  SHF.L.U32 R15, R20, 0x17, RZ ;  /* 0x00000017140f7819 */ /* 0x000fc600000006ff */
[----:B0-----:R-:W-:-:S03]  /*1170*/  FFMA R17, R19, R17, R12 ;  /* 0x0000001113117223 */ /* 0x001fc6000000000c */
[----:B------:R-:W0:Y:S01]  /*1180*/  MUFU.EX2 R29, R29 ;  /* 0x0000001d001d7308 */ /* 0x000e220000000800 */
[----:B----4-:R-:W-:-:S04]  /*1190*/  FFMA R10, R14, R10, R17 ;  /* 0x0000000a0e0a7223 */ /* 0x010fc80000000011 */
[----:B-1----:R-:W-:-:S04]  /*11a0*/  FFMA R11, R15, R11, R10 ;  /* 0x0000000b0f0b7223 */ /* 0x002fc8000000000a */
[----:B0-----:R-:W-:Y:S01]  /*11b0*/  FFMA R11, R0, R29, R11 ;  /* 0x0000001d000b7223 */ /* 0x001fe2000000000b */
[----:B------:R-:W-:Y:S06]  /*11c0*/  BRA.U UP1, `(.L_x_5) ;  /* 0xfffffff901b47547 */ /* 0x000fec000b83ffff */
.L_x_4:
[----:B------:R-:W-:Y:S05]  /*11d0*/  BRA.U !UP0, `(.L_x_3) ;  /* 0x0000000508987547 */ /* 0x000fea000b800000 */
[----:B------:R-:W-:Y:S02]  /*11e0*/  UISETP.GE.U32.AND UP1, UPT, UR12, 0x4, UPT ;  /* 0x000000040c00788c */ /* 0x000fe4000bf26070 */
[----:B------:R-:W-:Y:S02]  /*11f0*/  ULOP3.LUT UR8, UR7, 0x3, URZ, 0xc0, !UPT ;  /* 0x0000000307087892 */ /* 0x000fe4000f8ec0ff */
[----:B------:R-:W-:Y:S02]  /*1200*/  UISETP.GE.U32.AND.EX UP1, UPT, URZ, URZ, UPT, UP1 ;  /* 0x000000ffff00728c */ /* 0x000fe4000bf26110 */
[----:B------:R-:W-:-:S04]  /*1210*/  UISETP.NE.U32.AND UP0, UPT, UR8, URZ, UPT ;  /* 0x000000ff0800728c */ /* 0x000fc8000bf05070 */
[----:B------:R-:W-:-:S03]  /*1220*/  UISETP.NE.AND.EX UP0, UPT, URZ, URZ, UPT, UP0 ;  /* 0x000000ffff00728c */ /* 0x000fc6000bf05300 */
[----:B------:R-:W-:Y:S08]  /*1230*/  BRA.U !UP1, `(.L_x_6) ;  /* 0x0000000109b47547 */ /* 0x000ff0000b800000 */
        /* <DEDUP_REMOVED lines=18> */
[----:B----4-:R-:W-:Y:S01]  /*1360*/  FFMA.SAT R18, R0, R21, 0.5 ;  /* 0x3f00000000127423 */ /* 0x010fe20000002015 */
[----:B------:R-:W-:Y:S01]  /*1370*/  SHF.L.U32 R10, R10, 0x17, RZ ;  /* 0x000000170a0a7819 */ /* 0x000fe200000006ff */
[C---:B------:R-:W-:Y:S01]  /*1380*/  FFMA R15, R12.reuse, 1.4426950216293334961, -R15 ;  /* 0x3fb8aa3b0c0f7823 */ /* 0x040fe2000000080f */
[C---:B------:R-:W-:Y:S01]  /*1390*/  FADD R19, R9.reuse, -12583039 ;  /* 0xcb40007f09137421 */ /* 0x040fe20000000000 */
[----:B------:R-:W-:Y:S02]  /*13a0*/  SHF.L.U32 R9, R9, 0x17, RZ ;  /* 0x0000001709097819 */ /* 0x000fe400000006ff */
[----:B------:R-:W-:Y:S01]  /*13b0*/  FFMA R15, R12, 1.925963033500011079e-08, R15 ;  /* 0x32a570600c0f7823 */ /* 0x000fe2000000000f */
[----:B------:R-:W-:Y:S01]  /*13c0*/  FFMA.RM R12, R18, R23, 12582913 ;  /* 0x4b400001120c7423 */ /* 0x000fe20000004017 */
[----:B------:R-:W-:Y:S01]  /*13d0*/  FFMA R19, R14, 1.4426950216293334961, -R19 ;  /* 0x3fb8aa3b0e137823 */ /* 0x000fe20000000813 */
[----:B-----5:R-:W-:Y:S01]  /*13e0*/  FFMA.SAT R18, R8, R21, 0.5 ;  /* 0x3f00000008127423 */ /* 0x020fe20000002015 */
[----:B------:R-:W0:Y:S01]  /*13f0*/  MUFU.EX2 R16, R15 ;  /* 0x0000000f00107308 */ /* 0x000e220000000800 */
[----:B------:R-:W-:Y:S01]  /*1400*/  FADD R17, R12, -12583039 ;  /* 0xcb40007f0c117421 */ /* 0x000fe20000000000 */
[----:B------:R-:W-:Y:S01]  /*1410*/  FFMA R19, R14, 1.925963033500011079e-08, R19 ;  /* 0x32a570600e137823 */ /* 0x000fe20000000013 */
[----:B------:R-:W-:Y:S01]  /*1420*/  FFMA.RM R14, R18, R23, 12582913 ;  /* 0x4b400001120e7423 */ /* 0x000fe20000004017 */
[----:B------:R-:W-:Y:S01]  /*1430*/  SHF.L.U32 R12, R12, 0x17, RZ ;  /* 0x000000170c0c7819 */ /* 0x000fe200000006ff */
[----:B------:R-:W-:-:S02]  /*1440*/  FFMA R17, R0, 1.4426950216293334961, -R17 ;  /* 0x3fb8aa3b00117823 */ /* 0x000fc40000000811 */
[----:B------:R-:W-:Y:S01]  /*1450*/  FADD R21, R14, -12583039 ;  /* 0xcb40007f0e157421 */ /* 0x000fe20000000000 */
[----:B------:R-:W1:Y:S01]  /*1460*/  MUFU.EX2 R19, R19 ;  /* 0x0000001300137308 */ /* 0x000e620000000800 */
[----:B------:R-:W-:Y:S01]  /*1470*/  FFMA R17, R0, 1.925963033500011079e-08, R17 ;  /* 0x32a5706000117823 */ /* 0x000fe20000000011 */
[----:B------:R-:W-:Y:S01]  /*1480*/  SHF.L.U32 R14, R14, 0x17, RZ ;  /* 0x000000170e0e7819 */ /* 0x000fe200000006ff */
[----:B------:R-:W-:-:S04]  /*1490*/  FFMA R21, R8, 1.4426950216293334961, -R21 ;  /* 0x3fb8aa3b08157823 */ /* 0x000fc80000000815 */
[----:B------:R-:W-:Y:S01]  /*14a0*/  FFMA R21, R8, 1.925963033500011079e-08, R21 ;  /* 0x32a5706008157823 */ /* 0x000fe20000000015 */
[----:B------:R-:W2:Y:S01]  /*14b0*/  MUFU.EX2 R17, R17 ;  /* 0x0000001100117308 */ /* 0x000ea20000000800 */
[----:B0-----:R-:W-:-:S07]  /*14c0*/  FFMA R10, R10, R16, R11 ;  /* 0x000000100a0a7223 */ /* 0x001fce000000000b */
[----:B------:R-:W0:Y:S01]  /*14d0*/  MUFU.EX2 R21, R21 ;  /* 0x0000001500157308 */ /* 0x000e220000000800 */
[----:B-1----:R-:W-:-:S04]  /*14e0*/  FFMA R9, R9, R19, R10 ;  /* 0x0000001309097223 */ /* 0x002fc8000000000a */
[----:B--2---:R-:W-:-:S04]  /*14f0*/  FFMA R9, R12, R17, R9 ;  /* 0x000000110c097223 */ /* 0x004fc80000000009 */
[----:B0-----:R-:W-:-:S07]  /*1500*/  FFMA R11, R14, R21, R9 ;  /* 0x000000150e0b7223 */ /* 0x001fce0000000009 */
.L_x_6:
[----:B------:R-:W-:Y:S05]  /*1510*/  BRA.U !UP0, `(.L_x_3) ;  /* 0x0000000108c87547 */ /* 0x000fea000b800000 */
[----:B------:R-:W-:Y:S02]  /*1520*/  UISETP.NE.U32.AND UP1, UPT, UR8, 0x1, UPT ;  /* 0x000000010800788c */ /* 0x000fe4000bf25070 */
[----:B------:R-:W-:Y:S02]  /*1530*/  ULOP3.LUT UR6, UR7, 0x1, URZ, 0xc0, !UPT ;  /* 0x0000000107067892 */ /* 0x000fe4000f8ec0ff */
[----:B------:R-:W-:Y:S02]  /*1540*/  UISETP.NE.AND.EX UP1, UPT, URZ, URZ, UPT, UP1 ;  /* 0x000000ffff00728c */ /* 0x000fe4000bf25310 */
[----:B------:R-:W-:-:S04]  /*1550*/  UISETP.NE.U32.AND UP0, UPT, UR6, 0x1, UPT ;  /* 0x000000010600788c */ /* 0x000fc8000bf05070 */
[----:B------:R-:W-:-:S03]  /*1560*/  UISETP.NE.U32.AND.EX UP0, UPT, URZ, URZ, UPT, UP0 ;  /* 0x000000ffff00728c */ /* 0x000fc6000bf05100 */
[----:B------:R-:W-:Y:S08]  /*1570*/  BRA.U !UP1, `(.L_x_7) ;  /* 0x00000001096c7547 */ /* 0x000ff0000b800000 */
[----:B------:R-:W1:Y:S01]  /*1580*/  LDCU.64 UR6, c[0x0][0x380] ;  /* 0x00007000ff0677ac */ /* 0x000e620008000a00 */
[----:B------:R-:W-:-:S04]  /*1590*/  IADD3 R0, P0, PT, R2, UR4, RZ ;  /* 0x0000000402007c10 */ /* 0x000fc8000ff1e0ff */
[----:B------:R-:W-:Y:S02]  /*15a0*/  IADD3.X R9, PT, PT, R13, UR5, RZ, P0, !PT ;  /* 0x000000050d097c10 */ /* 0x000fe400087fe4ff */
[----:B-1----:R-:W-:-:S04]  /*15b0*/  LEA R8, P0, R0, UR6, 0x2 ;  /* 0x0000000600087c11 */ /* 0x002fc8000f8010ff */
[----:B------:R-:W-:-:S05]  /*15c0*/  LEA.HI.X R9, R0, UR7, R9, 0x2, P0 ;  /* 0x0000000700097c11 */ /* 0x000fca00080f1409 */
[----:B0-----:R-:W2:Y:S04]  /*15d0*/  LDG.E R0, desc[UR10][R8.64] ;  /* 0x0000000a08007981 */ /* 0x001ea8000c1e1900 */
[----:B------:R-:W3:Y:S01]  /*15e0*/  LDG.E R12, desc[UR10][R8.64+0x4] ;  /* 0x0000040a080c7981 */ /* 0x000ee2000c1e1900 */
        /* <DEDUP_REMOVED lines=9> */
[----:B------:R-:W-:Y:S02]  /*1680*/  SHF.L.U32 R10, R10, 0x17, RZ ;  /* 0x000000170a0a7819 */ /* 0x000fe400000006ff */
[----:B------:R-:W-:Y:S01]  /*1690*/  FFMA R15, R0, 1.4426950216293334961, -R15 ;  /* 0x3fb8aa3b000f7823 */ /* 0x000fe2000000080f */
[C---:B------:R-:W-:Y:S01]  /*16a0*/  FADD R17, R14.reuse, -12583039 ;  /* 0xcb40007f0e117421 */ /* 0x040fe20000000000 */
[----:B------:R-:W-:Y:S02]  /*16b0*/  SHF.L.U32 R9, R14, 0x17, RZ ;  /* 0x000000170e097819 */ /* 0x000fe400000006ff */
[----:B------:R-:W-:Y:S01]  /*16c0*/  FFMA R15, R0, 1.925963033500011079e-08, R15 ;  /* 0x32a57060000f7823 */ /* 0x000fe2000000000f */
[----:B------:R-:W-:-:S04]  /*16d0*/  FFMA R17, R12, 1.4426950216293334961, -R17 ;  /* 0x3fb8aa3b0c117823 */ /* 0x000fc80000000811 */
[----:B------:R-:W-:Y:S01]  /*16e0*/  FFMA R17, R12, 1.925963033500011079e-08, R17 ;  /* 0x32a570600c117823 */ /* 0x000fe20000000011 */
[----:B------:R-:W0:Y:S08]  /*16f0*/  MUFU.EX2 R15, R15 ;  /* 0x0000000f000f7308 */ /* 0x000e300000000800 */
[----:B------:R-:W1:Y:S01]  /*1700*/  MUFU.EX2 R17, R17 ;  /* 0x0000001100117308 */ /* 0x000e620000000800 */
[----:B0-----:R-:W-:-:S04]  /*1710*/  FFMA R10, R10, R15, R11 ;  /* 0x0000000f0a0a7223 */ /* 0x001fc8000000000b */
[----:B-1----:R-:W-:-:S07]  /*1720*/  FFMA R11, R9, R17, R10 ;  /* 0x00000011090b7223 */ /* 0x002fce000000000a */
.L_x_7:
[----:B------:R-:W-:Y:S05]  /*1730*/  BRA.U UP0, `(.L_x_3) ;  /* 0x0000000100407547 */ /* 0x000fea000b800000 */
[----:B------:R-:W1:Y:S01]  /*1740*/  LDCU.64 UR6, c[0x0][0x380] ;  /* 0x00007000ff0677ac */ /* 0x000e620008000a00 */
[----:B------:R-:W-:-:S04]  /*1750*/  IADD3 R0, P0, PT, R2, UR4, RZ ;  /* 0x0000000402007c10 */ /* 0x000fc8000ff1e0ff */
[----:B------:R-:W-:Y:S02]  /*1760*/  IADD3.X R9, PT, PT, R13, UR5, RZ, P0, !PT ;  /* 0x000000050d097c10 */ /* 0x000fe400087fe4ff */
[----:B-1----:R-:W-:-:S04]  /*1770*/  LEA R8, P0, R0, UR6, 0x2 ;  /* 0x0000000600087c11 */ /* 0x002fc8000f8010ff */
[----:B------:R-:W-:-:S05]  /*1780*/  LEA.HI.X R9, R0, UR7, R9, 0x2, P0 ;  /* 0x0000000700097c11 */ /* 0x000fca00080f1409 */
[----:B0-----:R-:W2:Y:S01]  /*1790*/  LDG.E R8, desc[UR10][R8.64] ;  /* 0x0000000a08087981 */ /* 0x001ea2000c1e1900 */
[----:B------:R-:W-:Y:S01]  /*17a0*/  HFMA2 R17, -RZ, RZ, 3.7421875, 0 ;  /* 0x437c0000ff117431 */ /* 0x000fe200000001ff */
[----:B------:R-:W-:-:S05]  /*17b0*/  MOV R15, 0x3bbb989d ;  /* 0x3bbb989d000f7802 */ /* 0x000fca0000000f00 */
[----:B--2---:R-:W-:-:S04]  /*17c0*/  FFMA.SAT R0, R8, R15, 0.5 ;  /* 0x3f00000008007423 */ /* 0x004fc8000000200f */
[----:B------:R-:W-:-:S04]  /*17d0*/  FFMA.RM R0, R0, R17, 12582913 ;  /* 0x4b40000100007423 */ /* 0x000fc80000004011 */
[C---:B------:R-:W-:Y:S01]  /*17e0*/  FADD R15, R0.reuse, -12583039 ;  /* 0xcb40007f000f7421 */ /* 0x040fe20000000000 */
[----:B------:R-:W-:-:S03]  /*17f0*/  SHF.L.U32 R0, R0, 0x17, RZ ;  /* 0x0000001700007819 */ /* 0x000fc600000006ff */
[----:B------:R-:W-:-:S04]  /*1800*/  FFMA R15, R8, 1.4426950216293334961, -R15 ;  /* 0x3fb8aa3b080f7823 */ /* 0x000fc8000000080f */
[----:B------:R-:W-:-:S06]  /*1810*/  FFMA R15, R8, 1.925963033500011079e-08, R15 ;  /* 0x32a57060080f7823 */ /* 0x000fcc000000000f */
[----:B------:R-:W0:Y:S02]  /*1820*/  MUFU.EX2 R15, R15 ;  /* 0x0000000f000f7308 */ /* 0x000e240000000800 */
[----:B0-----:R-:W-:-:S07]  /*1830*/  FFMA R11, R0, R15, R11 ;  /* 0x0000000f000b7223 */ /* 0x001fce000000000b */
.L_x_3:
[----:B------:R-:W1:Y:S01]  /*1840*/  LDCU.64 UR4, c[0x0][0x380] ;  /* 0x00007000ff0477ac */ /* 0x000e620008000a00 */
[----:B------:R-:W-:-:S04]  /*1850*/  IADD3 R3, P0, PT, R6, R2, RZ ;  /* 0x0000000206037210 */ /* 0x000fc80007f1e0ff */
[----:B------:R-:W-:Y:S02]  /*1860*/  IADD3.X R0, PT, PT, R7, R13, RZ, P0, !PT ;  /* 0x0000000d07007210 */ /* 0x000fe400007fe4ff */
[----:B-1----:R-:W-:-:S04]  /*1870*/  LEA R2, P0, R3, UR4, 0x2 ;  /* 0x0000000403027c11 */ /* 0x002fc8000f8010ff */
[----:B------:R-:W-:-:S05]  /*1880*/  LEA.HI.X R3, R3, UR5, R0, 0x2, P0 ;  /* 0x0000000503037c11 */ /* 0x000fca00080f1400 */
[----:B0-----:R0:W2:Y:S01]  /*1890*/  LDG.E R2, desc[UR10][R2.64] ;  /* 0x0000000a02027981 */ /* 0x0010a2000c1e1900 */
[----:B------:R-:W-:Y:S01]  /*18a0*/  MOV R9, 0x3bbb989d ;  /* 0x3bbb989d00097802 */ /* 0x000fe20000000f00 */
[----:B------:R-:W0:Y:S01]  /*18b0*/  MUFU.RCP R8, R11 ;  /* 0x0000000b00087308 */ /* 0x000e220000001000 */
[----:B------:R-:W-:Y:S01]  /*18c0*/  MOV R13, 0x437c0000 ;  /* 0x437c0000000d7802 */ /* 0x000fe20000000f00 */
[----:B------:R-:W-:Y:S01]  /*18d0*/  BSSY.RECONVERGENT B0, `(.L_x_8) ;  /* 0x0000014000007945 */ /* 0x000fe20003800200 */
[----:B0-----:R-:W-:-:S04]  /*18e0*/  FFMA R3, R8, -R11, 1 ;  /* 0x3f80000008037423 */ /* 0x001fc8000000080b */
[----:B------:R-:W-:Y:S01]  /*18f0*/  FFMA R3, R8, R3, R8 ;  /* 0x0000000308037223 */ /* 0x000fe20000000008 */
[----:B--2---:R-:W-:-:S04]  /*1900*/  FFMA.SAT R0, R2, R9, 0.5 ;  /* 0x3f00000002007423 */ /* 0x004fc80000002009 */
[----:B------:R-:W-:-:S04]  /*1910*/  FFMA.RM R0, R0, R13, 12582913 ;  /* 0x4b40000100007423 */ /* 0x000fc8000000400d */
[C---:B------:R-:W-:Y:S01]  /*1920*/  FADD R9, R0.reuse, -12583039 ;  /* 0xcb40007f00097421 */ /* 0x040fe20000000000 */
[----:B------:R-:W-:-:S03]  /*1930*/  SHF.L.U32 R0, R0, 0x17, RZ ;  /* 0x0000001700007819 */ /* 0x000fc600000006ff */
[----:B------:R-:W-:-:S04]  /*1940*/  FFMA R9, R2, 1.4426950216293334961, -R9 ;  /* 0x3fb8aa3b02097823 */ /* 0x000fc80000000809 */
[----:B------:R-:W-:-:S06]  /*1950*/  FFMA R9, R2, 1.925963033500011079e-08, R9 ;  /* 0x32a5706002097823 */ /* 0x000fcc0000000009 */
[----:B------:R-:W0:Y:S02]  /*1960*/  MUFU.EX2 R9, R9 ;  /* 0x0000000900097308 */ /* 0x000e240000000800 */
[----:B0-----:R-:W-:-:S06]  /*1970*/  FMUL R0, R0, R9 ;  /* 0x0000000900007220 */ /* 0x001fcc0000400000 */
[----:B------:R-:W0:Y:S01]  /*1980*/  FCHK P0, R0, R11 ;  /* 0x0000000b00007302 */ /* 0x000e220000000000 */
[----:B------:R-:W-:-:S04]  /*1990*/  FFMA R2, R0, R3, RZ ;  /* 0x0000000300027223 */ /* 0x000fc800000000ff */
[----:B------:R-:W-:-:S04]  /*19a0*/  FFMA R8, R2, -R11, R0 ;  /* 0x8000000b02087223 */ /* 0x000fc80000000000 */
[----:B------:R-:W-:Y:S01]  /*19b0*/  FFMA R13, R3, R8, R2 ;  /* 0x00000008030d7223 */ /* 0x000fe20000000002 */
[----:B0-----:R-:W-:Y:S06]  /*19c0*/  @!P0 BRA `(.L_x_9) ;  /* 0x0000000000108947 */ /* 0x001fec0003800000 */
[----:B------:R-:W-:Y:S02]  /*19d0*/  MOV R3, R11 ;  /* 0x0000000b00037202 */ /* 0x000fe40000000f00 */
[----:B------:R-:W-:-:S07]  /*19e0*/  MOV R2, 0x1a00 ;  /* 0x00001a0000027802 */ /* 0x000fce0000000f00 */
[----:B------:R-:W-:Y:S05]  /*19f0*/  CALL.REL.NOINC `($__internal_0_$__cuda_sm3x_div_rn_noftz_f32_slowpath) ;  /* 0x0000000000347944 */ /* 0x000fea0003c00000 */
[----:B------:R-:W-:-:S07]  /*1a00*/  MOV R13, R0 ;  /* 0x00000000000d7202 */ /* 0x000fce0000000f00 */
.L_x_9:
[----:B------:R-:W-:Y:S05]  /*1a10*/  BSYNC.RECONVERGENT B0 ;  /* 0x0000000000007941 */ /* 0x000fea0003800200 */
.L_x_8:
[----:B------:R-:W0:Y:S01]  /*1a20*/  LDCU.64 UR6, c[0x0][0x398] ;  /* 0x00007300ff0677ac */ /* 0x000e220008000a00 */
[----:B------:R-:W-:Y:S01]  /*1a30*/  HFMA2 R5, -RZ, RZ, 0, 0 ;  /* 0x00000000ff057431 */ /* 0x000fe200000001ff */
[----:B------:R-:W1:Y:S01]  /*1a40*/  LDCU.64 UR4, c[0x0][0x388] ;  /* 0x00007100ff0477ac */ /* 0x000e620008000a00 */
[----:B0-----:R-:W-:Y:S02]  /*1a50*/  IMAD R3, R7, UR6, RZ ;  /* 0x0000000607037c24 */ /* 0x001fe4000f8e02ff */
[----:B------:R-:W-:-:S04]  /*1a60*/  IMAD.WIDE.U32 R4, R6, UR6, R4 ;  /* 0x0000000606047c25 */ /* 0x000fc8000f8e0004 */
[----:B------:R-:W-:Y:S01]  /*1a70*/  IMAD R3, R6, UR7, R3 ;  /* 0x0000000706037c24 */ /* 0x000fe2000f8e0203 */
[----:B-1----:R-:W-:-:S04]  /*1a80*/  LEA R2, P0, R4, UR4, 0x2 ;  /* 0x0000000404027c11 */ /* 0x002fc8000f8010ff */
[----:B------:R-:W-:-:S04]  /*1a90*/  IADD3 R3, PT, PT, R5, R3, RZ ;  /* 0x0000000305037210 */ /* 0x000fc80007ffe0ff */
[----:B------:R-:W-:-:S05]  /*1aa0*/  LEA.HI.X R3, R4, UR5, R3, 0x2, P0 ;  /* 0x0000000504037c11 */ /* 0x000fca00080f1403 */
[----:B------:R-:W-:Y:S01]  /*1ab0*/  STG.E desc[UR10][R2.64], R13 ;  /* 0x0000000d02007986 */ /* 0x000fe2000c10190a */
[----:B------:R-:W-:Y:S05]  /*1ac0*/  EXIT ;  /* 0x000000000000794d */ /* 0x000fea0003800000 */
        .weak           $__internal_0_$__cuda_sm3x_div_rn_noftz_f32_slowpath
        .type           $__internal_0_$__cuda_sm3x_div_rn_noftz_f32_slowpath,@function
        .size           $__internal_0_$__cuda_sm3x_div_rn_noftz_f32_slowpath,(.L_x_231 - $__internal_0_$__cuda_sm3x_div_rn_noftz_f32_slowpath)
$__internal_0_$__cuda_sm3x_div_rn_noftz_f32_slowpath:
[----:B------:R-:W-:Y:S01]  /*1ad0*/  SHF.R.U32.HI R9, RZ, 0x17, R3 ;  /* 0x00000017ff097819 */ /* 0x000fe20000011603 */
[----:B------:R-:W-:Y:S01]  /*1ae0*/  BSSY.RECONVERGENT B1, `(.L_x_10) ;  /* 0x0000063000017945 */ /* 0x000fe20003800200 */
[----:B------:R-:W-:Y:S02]  /*1af0*/  SHF.R.U32.HI R8, RZ, 0x17, R0 ;  /* 0x00000017ff087819 */ /* 0x000fe40000011600 */
[----:B------:R-:W-:Y:S02]  /*1b00*/  LOP3.LUT R14, R9, 0xff, RZ, 0xc0, !PT ;  /* 0x000000ff090e7812 */ /* 0x000fe400078ec0ff */
[----:B------:R-:W-:Y:S02]  /*1b10*/  LOP3.LUT R9, R8, 0xff, RZ, 0xc0, !PT ;  /* 0x000000ff08097812 */ /* 0x000fe400078ec0ff */
[----:B------:R-:W-:Y:S02]  /*1b20*/  IADD3 R12, PT, PT, R14, -0x1, RZ ;  /* 0xffffffff0e0c7810 */ /* 0x000fe40007ffe0ff */
[----:B------:R-:W-:-:S02]  /*1b30*/  IADD3 R11, PT, PT, R9, -0x1, RZ ;  /* 0xffffffff090b7810 */ /* 0x000fc40007ffe0ff */
[----:B------:R-:W-:Y:S02]  /*1b40*/  ISETP.GT.U32.AND P0, PT, R12, 0xfd, PT ;  /* 0x000000fd0c00780c */ /* 0x000fe40003f04070 */
[----:B------:R-:W-:Y:S02]  /*1b50*/  MOV R10, R0 ;  /* 0x00000000000a7202 */ /* 0x000fe40000000f00 */
[----:B------:R-:W-:-:S13]  /*1b60*/  ISETP.GT.U32.OR P0, PT, R11, 0xfd, P0 ;  /* 0x000000fd0b00780c */ /* 0x000fda0000704470 */
[----:B------:R-:W-:Y:S01]  /*1b70*/  @!P0 MOV R8, RZ ;  /* 0x000000ff00088202 */ /* 0x000fe20000000f00 */
[----:B------:R-:W-:Y:S06]  /*1b80*/  @!P0 BRA `(.L_x_11) ;  /* 0x00000000005c8947 */ /* 0x000fec0003800000 */
[----:B------:R-:W-:Y:S02]  /*1b90*/  FSETP.GTU.FTZ.AND P1, PT, |R3|, +INF , PT ;  /* 0x7f8000000300780b */ /* 0x000fe40003f3c200 */
[----:B------:R-:W-:-:S04]  /*1ba0*/  FSETP.GTU.FTZ.AND P0, PT, |R0|, +INF , PT ;  /* 0x7f8000000000780b */ /* 0x000fc80003f1c200 */
[----:B------:R-:W-:-:S13]  /*1bb0*/  PLOP3.LUT P0, PT, P0, P1, PT, 0xf8, 0x8f ;  /* 0x00000000008f781c */ /* 0x000fda0000703f70 */
[----:B------:R-:W-:Y:S05]  /*1bc0*/  @P0 BRA `(.L_x_12) ;  /* 0x00000004004c0947 */ /* 0x000fea0003800000 */
[----:B------:R-:W-:-:S13]  /*1bd0*/  LOP3.LUT P0, RZ, R3, 0x7fffffff, R10, 0xc8, !PT ;  /* 0x7fffffff03ff7812 */ /* 0x000fda000780c80a */
[----:B------:R-:W-:Y:S05]  /*1be0*/  @!P0 BRA `(.L_x_13) ;  /* 0x00000004003c8947 */ /* 0x000fea0003800000 */
[C---:B------:R-:W-:Y:S02]  /*1bf0*/  FSETP.NEU.FTZ.AND P2, PT, |R0|.reuse, +INF , PT ;  /* 0x7f8000000000780b */ /* 0x040fe40003f5d200 */
[----:B------:R-:W-:Y:S02]  /*1c00*/  FSETP.NEU.FTZ.AND P1, PT, |R3|, +INF , PT ;  /* 0x7f8000000300780b */ /* 0x000fe40003f3d200 */
[----:B------:R-:W-:-:S11]  /*1c10*/  FSETP.NEU.FTZ.AND P0, PT, |R0|, +INF , PT ;  /* 0x7f8000000000780b */ /* 0x000fd60003f1d200 */
[----:B------:R-:W-:Y:S05]  /*1c20*/  @!P1 BRA !P2, `(.L_x_13) ;  /* 0x00000004002c9947 */ /* 0x000fea0005000000 */
[----:B------:R-:W-:-:S04]  /*1c30*/  LOP3.LUT P2, RZ, R10, 0x7fffffff, RZ, 0xc0, !PT ;  /* 0x7fffffff0aff7812 */ /* 0x000fc8000784c0ff */
[----:B------:R-:W-:-:S13]  /*1c40*/  PLOP3.LUT P1, PT, P1, P2, PT, 0x2f, 0xf2 ;  /* 0x0000000000f2781c */ /* 0x000fda0000f24577 */
[----:B------:R-:W-:Y:S05]  /*1c50*/  @P1 BRA `(.L_x_14) ;  /* 0x0000000400181947 */ /* 0x000fea0003800000 */
[----:B------:R-:W-:-:S04]  /*1c60*/  LOP3.LUT P1, RZ, R3, 0x7fffffff, RZ, 0xc0, !PT ;  /* 0x7fffffff03ff7812 */ /* 0x000fc8000782c0ff */
[----:B------:R-:W-:-:S13]  /*1c70*/  PLOP3.LUT P0, PT, P0, P1, PT, 0x2f, 0xf2 ;  /* 0x0000000000f2781c */ /* 0x000fda0000702577 */
[----:B------:R-:W-:Y:S05]  /*1c80*/  @P0 BRA `(.L_x_15) ;  /* 0x0000000400000947 */ /* 0x000fea0003800000 */
[----:B------:R-:W-:Y:S02]  /*1c90*/  ISETP.GE.AND P0, PT, R11, RZ, PT ;  /* 0x000000ff0b00720c */ /* 0x000fe40003f06270 */
[----:B------:R-:W-:-:S11]  /*1ca0*/  ISETP.GE.AND P1, PT, R12, RZ, PT ;  /* 0x000000ff0c00720c */ /* 0x000fd60003f26270 */
[----:B------:R-:W-:Y:S01]  /*1cb0*/  @P0 MOV R8, RZ ;  /* 0x000000ff00080202 */ /* 0x000fe20000000f00 */
[----:B------:R-:W-:Y:S01]  /*1cc0*/  @!P0 FFMA R10, R0, 1.84467440737095516160e+19, RZ ;  /* 0x5f800000000a8823 */ /* 0x000fe200000000ff */
[----:B------:R-:W-:Y:S01]  /*1cd0*/  @!P0 MOV R8, 0xffffffc0 ;  /* 0xffffffc000088802 */ /* 0x000fe20000000f00 */
[----:B------:R-:W-:-:S03]  /*1ce0*/  @!P1 FFMA R3, R3, 1.84467440737095516160e+19, RZ ;  /* 0x5f80000003039823 */ /* 0x000fc600000000ff */
[----:B------:R-:W-:-:S07]  /*1cf0*/  @!P1 IADD3 R8, PT, PT, R8, 0x40, RZ ;  /* 0x0000004008089810 */ /* 0x000fce0007ffe0ff */
.L_x_11:
[----:B------:R-:W-:Y:S01]  /*1d00*/  LEA R0, R14, 0xc0800000, 0x17 ;  /* 0xc08000000e007811 */ /* 0x000fe200078eb8ff */
[----:B------:R-:W-:Y:S01]  /*1d10*/  BSSY.RECONVERGENT B2, `(.L_x_16) ;  /* 0x0000036000027945 */ /* 0x000fe20003800200 */
[----:B------:R-:W-:Y:S02]  /*1d20*/  IADD3 R9, PT, PT, R9, -0x7f, RZ ;  /* 0xffffff8109097810 */ /* 0x000fe40007ffe0ff */
[----:B------:R-:W-:-:S03]  /*1d30*/  IADD3 R3, PT, PT, -R0, R3, RZ ;  /* 0x0000000300037210 */ /* 0x000fc60007ffe1ff */
[----:B------:R-:W-:Y:S01]  /*1d40*/  IMAD R0, R9, -0x800000, R10 ;  /* 0xff80000009007824 */ /* 0x000fe200078e020a */
[----:B------:R-:W0:Y:S01]  /*1d50*/  MUFU.RCP R11, R3 ;  /* 0x00000003000b7308 */ /* 0x000e220000001000 */
[----:B------:R-:W-:Y:S01]  /*1d60*/  FADD.FTZ R13, -R3, -RZ ;  /* 0x800000ff030d7221 */ /* 0x000fe20000010100 */
[----:B------:R-:W-:-:S04]  /*1d70*/  IADD3 R9, PT, PT, R9, 0x7f, -R14 ;  /* 0x0000007f09097810 */ /* 0x000fc80007ffe80e */
[----:B------:R-:W-:Y:S01]  /*1d80*/  IADD3 R9, PT, PT, R9, R8, RZ ;  /* 0x0000000809097210 */ /* 0x000fe20007ffe0ff */
[----:B0-----:R-:W-:-:S04]  /*1d90*/  FFMA R12, R11, R13, 1 ;  /* 0x3f8000000b0c7423 */ /* 0x001fc8000000000d */
[----:B------:R-:W-:-:S04]  /*1da0*/  FFMA R15, R11, R12, R11 ;  /* 0x0000000c0b0f7223 */ /* 0x000fc8000000000b */
[----:B------:R-:W-:-:S04]  /*1db0*/  FFMA R10, R0, R15, RZ ;  /* 0x0000000f000a7223 */ /* 0x000fc800000000ff */
[----:B------:R-:W-:-:S04]  /*1dc0*/  FFMA R11, R13, R10, R0 ;  /* 0x0000000a0d0b7223 */ /* 0x000fc80000000000 */
[----:B------:R-:W-:-:S04]  /*1dd0*/  FFMA R10, R15, R11, R10 ;  /* 0x0000000b0f0a7223 */ /* 0x000fc8000000000a */
[----:B------:R-:W-:-:S04]  /*1de0*/  FFMA R13, R13, R10, R0 ;  /* 0x0000000a0d0d7223 */ /* 0x000fc80000000000 */
[----:B------:R-:W-:-:S05]  /*1df0*/  FFMA R0, R15, R13, R10 ;  /* 0x0000000d0f007223 */ /* 0x000fca000000000a */
[----:B------:R-:W-:-:S04]  /*1e00*/  SHF.R.U32.HI R3, RZ, 0x17, R0 ;  /* 0x00000017ff037819 */ /* 0x000fc80000011600 */
[----:B------:R-:W-:-:S04]  /*1e10*/  LOP3.LUT R3, R3, 0xff, RZ, 0xc0, !PT ;  /* 0x000000ff03037812 */ /* 0x000fc800078ec0ff */
[----:B------:R-:W-:-:S04]  /*1e20*/  IADD3 R11, PT, PT, R3, R9, RZ ;  /* 0x00000009030b7210 */ /* 0x000fc80007ffe0ff */
[----:B------:R-:W-:-:S04]  /*1e30*/  IADD3 R3, PT, PT, R11, -0x1, RZ ;  /* 0xffffffff0b037810 */ /* 0x000fc80007ffe0ff */
[----:B------:R-:W-:-:S13]  /*1e40*/  ISETP.GE.U32.AND P0, PT, R3, 0xfe, PT ;  /* 0x000000fe0300780c */ /* 0x000fda0003f06070 */
[----:B------:R-:W-:Y:S05]  /*1e50*/  @!P0 BRA `(.L_x_17) ;  /* 0x0000000000808947 */ /* 0x000fea0003800000 */
[----:B------:R-:W-:-:S13]  /*1e60*/  ISETP.GT.AND P0, PT, R11, 0xfe, PT ;  /* 0x000000fe0b00780c */ /* 0x000fda0003f04270 */
[----:B------:R-:W-:Y:S05]  /*1e70*/  @P0 BRA `(.L_x_18) ;  /* 0x00000000006c0947 */ /* 0x000fea0003800000 */
[----:B------:R-:W-:-:S13]  /*1e80*/  ISETP.GE.AND P0, PT, R11, 0x1, PT ;  /* 0x000000010b00780c */ /* 0x000fda0003f06270 */
[----:B------:R-:W-:Y:S05]  /*1e90*/  @P0 BRA `(.L_x_19) ;  /* 0x0000000000740947 */ /* 0x000fea0003800000 */
[----:B------:R-:W-:Y:S02]  /*1ea0*/  ISETP.GE.AND P0, PT, R11, -0x18, PT ;  /* 0xffffffe80b00780c */ /* 0x000fe40003f06270 */
[----:B------:R-:W-:-:S11]  /*1eb0*/  LOP3.LUT R0, R0, 0x80000000, RZ, 0xc0, !PT ;  /* 0x8000000000007812 */ /* 0x000fd600078ec0ff */
[----:B------:R-:W-:Y:S05]  /*1ec0*/  @!P0 BRA `(.L_x_19) ;  /* 0x0000000000688947 */ /* 0x000fea0003800000 */
[CCC-:B------:R-:W-:Y:S01]  /*1ed0*/  FFMA.RZ R3, R15.reuse, R13.reuse, R10.reuse ;  /* 0x0000000d0f037223 */ /* 0x1c0fe2000000c00a */
[-CC-:B------:R-:W-:Y:S01]  /*1ee0*/  FFMA.RM R8, R15, R13.reuse, R10.reuse ;  /* 0x0000000d0f087223 */ /* 0x180fe2000000400a */
[C---:B------:R-:W-:Y:S02]  /*1ef0*/  ISETP.NE.AND P2, PT, R11.reuse, RZ, PT ;  /* 0x000000ff0b00720c */ /* 0x040fe40003f45270 */
[----:B------:R-:W-:Y:S02]  /*1f00*/  ISETP.NE.AND P1, PT, R11, RZ, PT ;  /* 0x000000ff0b00720c */ /* 0x000fe40003f25270 */
[----:B------:R-:W-:Y:S01]  /*1f10*/  LOP3.LUT R9, R3, 0x7fffff, RZ, 0xc0, !PT ;  /* 0x007fffff03097812 */ /* 0x000fe200078ec0ff */
[----:B------:R-:W-:Y:S01]  /*1f20*/  FFMA.RP R3, R15, R13, R10 ;  /* 0x0000000d0f037223 */ /* 0x000fe2000000800a */
[----:B------:R-:W-:Y:S02]  /*1f30*/  IADD3 R10, PT, PT, R11, 0x20, RZ ;  /* 0x000000200b0a7810 */ /* 0x000fe40007ffe0ff */
[----:B------:R-:W-:-:S02]  /*1f40*/  LOP3.LUT R9, R9, 0x800000, RZ, 0xfc, !PT ;  /* 0x0080000009097812 */ /* 0x000fc400078efcff */
[----:B------:R-:W-:Y:S02]  /*1f50*/  IADD3 R11, PT, PT, -R11, RZ, RZ ;  /* 0x000000ff0b0b7210 */ /* 0x000fe40007ffe1ff */
[----:B------:R-:W-:Y:S02]  /*1f60*/  SHF.L.U32 R10, R9, R10, RZ ;  /* 0x0000000a090a7219 */ /* 0x000fe400000006ff */
[----:B------:R-:W-:Y:S02]  /*1f70*/  FSETP.NEU.FTZ.AND P0, PT, R3, R8, PT ;  /* 0x000000080300720b */ /* 0x000fe40003f1d000 */
[----:B------:R-:W-:Y:S02]  /*1f80*/  SEL R8, R11, RZ, P2 ;  /* 0x000000ff0b087207 */ /* 0x000fe40001000000 */
[----:B------:R-:W-:Y:S02]  /*1f90*/  ISETP.NE.AND P1, PT, R10, RZ, P1 ;  /* 0x000000ff0a00720c */ /* 0x000fe40000f25270 */
[----:B------:R-:W-:-:S02]  /*1fa0*/  SHF.R.U32.HI R8, RZ, R8, R9 ;  /* 0x00000008ff087219 */ /* 0x000fc40000011609 */
[----:B------:R-:W-:Y:S02]  /*1fb0*/  PLOP3.LUT P0, PT, P0, P1, PT, 0xf8, 0x8f ;  /* 0x00000000008f781c */ /* 0x000fe40000703f70 */
[----:B------:R-:W-:Y:S02]  /*1fc0*/  SHF.R.U32.HI R10, RZ, 0x1, R8 ;  /* 0x00000001ff0a7819 */ /* 0x000fe40000011608 */
[----:B------:R-:W-:-:S04]  /*1fd0*/  SEL R3, RZ, 0x1, !P0 ;  /* 0x00000001ff037807 */ /* 0x000fc80004000000 */
[----:B------:R-:W-:-:S04]  /*1fe0*/  LOP3.LUT R3, R3, 0x1, R10, 0xf8, !PT ;  /* 0x0000000103037812 */ /* 0x000fc800078ef80a */
[----:B------:R-:W-:-:S04]  /*1ff0*/  LOP3.LUT R3, R3, R8, RZ, 0xc0, !PT ;  /* 0x0000000803037212 */ /* 0x000fc800078ec0ff */
[----:B------:R-:W-:-:S04]  /*2000*/  IADD3 R3, PT, PT, R10, R3, RZ ;  /* 0x000000030a037210 */ /* 0x000fc80007ffe0ff */
[----:B------:R-:W-:Y:S01]  /*2010*/  LOP3.LUT R0, R3, R0, RZ, 0xfc, !PT ;  /* 0x0000000003007212 */ /* 0x000fe200078efcff */
[----:B------:R-:W-:Y:S06]  /*2020*/  BRA `(.L_x_19) ;  /* 0x0000000000107947 */ /* 0x000fec0003800000 */
.L_x_18:
[----:B------:R-:W-:-:S04]  /*2030*/  LOP3.LUT R0, R0, 0x80000000, RZ, 0xc0, !PT ;  /* 0x8000000000007812 */ /* 0x000fc800078ec0ff */
[----:B------:R-:W-:Y:S01]  /*2040*/  LOP3.LUT R0, R0, 0x7f800000, RZ, 0xfc, !PT ;  /* 0x7f80000000007812 */ /* 0x000fe200078efcff */
[----:B------:R-:W-:Y:S06]  /*2050*/  BRA `(.L_x_19) ;  /* 0x0000000000047947 */ /* 0x000fec0003800000 */
.L_x_17:
[----:B------:R-:W-:-:S07]  /*2060*/  LEA R0, R9, R0, 0x17 ;  /* 0x0000000009007211 */ /* 0x000fce00078eb8ff */
.L_x_19:
[----:B------:R-:W-:Y:S05]  /*2070*/  BSYNC.RECONVERGENT B2 ;  /* 0x0000000000027941 */ /* 0x000fea0003800200 */
.L_x_16:
[----:B------:R-:W-:Y:S05]  /*2080*/  BRA `(.L_x_20) ;  /* 0x0000000000207947 */ /* 0x000fea0003800000 */
.L_x_15:
[----:B------:R-:W-:-:S04]  /*2090*/  LOP3.LUT R0, R3, 0x80000000, R10, 0x48, !PT ;  /* 0x8000000003007812 */ /* 0x000fc800078e480a */
[----:B------:R-:W-:Y:S01]  /*20a0*/  LOP3.LUT R0, R0, 0x7f800000, RZ, 0xfc, !PT ;  /* 0x7f80000000007812 */ /* 0x000fe200078efcff */
[----:B------:R-:W-:Y:S06]  /*20b0*/  BRA `(.L_x_20) ;  /* 0x0000000000147947 */ /* 0x000fec0003800000 */
.L_x_14:
[----:B------:R-:W-:Y:S01]  /*20c0*/  LOP3.LUT R0, R3, 0x80000000, R10, 0x48, !PT ;  /* 0x8000000003007812 */ /* 0x000fe200078e480a */
[----:B------:R-:W-:Y:S06]  /*20d0*/  BRA `(.L_x_20) ;  /* 0x00000000000c7947 */ /* 0x000fec0003800000 */
.L_x_13:
[----:B------:R-:W0:Y:S01]  /*20e0*/  MUFU.RSQ R0, -QNAN ;  /* 0xffc0000000007908 */ /* 0x000e220000001400 */
[----:B------:R-:W-:Y:S05]  /*20f0*/  BRA `(.L_x_20) ;  /* 0x0000000000047947 */ /* 0x000fea0003800000 */
.L_x_12:
[----:B------:R-:W-:-:S07]  /*2100*/  FADD.FTZ R0, R0, R3 ;  /* 0x0000000300007221 */ /* 0x000fce0000010000 */
.L_x_20:
[----:B------:R-:W-:Y:S05]  /*2110*/  BSYNC.RECONVERGENT B1 ;  /* 0x0000000000017941 */ /* 0x000fea0003800200 */
.L_x_10:
[----:B------:R-:W-:-:S04]  /*2120*/  HFMA2 R3, -RZ, RZ, 0, 0 ;  /* 0x00000000ff037431 */ /* 0x000fc800000001ff */
[----:B0-----:R-:W-:Y:S05]  /*2130*/  RET.REL.NODEC R2 `(softmax_at) ;  /* 0xffffffdc02b07950 */ /* 0x001fea0003c3ffff */
.L_x_21:
[----:B------:R-:W-:-:S00]  /*2140*/  BRA `(.L_x_21) ;  /* 0xfffffffc00fc7947 */ /* 0x000fc0000383ffff */
[----:B------:R-:W-:-:S00]  /*2150*/  NOP ;  /* 0x0000000000007918 */ /* 0x000fc00000000000 */
        /* <DEDUP_REMOVED lines=10> */
.L_x_231:


//--------------------- .text.softmax_a           --------------------------
	.section	.text.softmax_a,"ax",@progbits
	.align	128
        .global         softmax_a
        .type           softmax_a,@function
        .size           softmax_a,(.L_x_232 - softmax_a)
        .other          softmax_a,@"STO_CUDA_ENTRY STV_DEFAULT"
softmax_a:
.text.softmax_a:
[----:B------:R-:W-:Y:S01]  /*0000*/  LDC R1, c[0x0][0x37c] ;  /* 0x0000df00ff017b82 */ /* 0x000fe20000000800 */
[----:B------:R-:W0:Y:S01]  /*0010*/  S2R R6, SR_CTAID.Y ;  /* 0x0000000000067919 */ /* 0x000e220000002600 */
[----:B------:R-:W1:Y:S06]  /*0020*/  LDCU UR4, c[0x0][0x360] ;  /* 0x00006c00ff0477ac */ /* 0x000e6c0008000800 */
[----:B------:R-:W2:Y:S01]  /*0030*/  LDC.64 R8, c[0x0][0x398] ;  /* 0x0000e600ff087b82 */ /* 0x000ea20000000a00 */
[----:B------:R-:W-:Y:S01]  /*0040*/  HFMA2 R5, -RZ, RZ, 0, 0 ;  /* 0x00000000ff057431 */ /* 0x000fe200000001ff */
[----:B------:R-:W0:Y:S01]  /*0050*/  S2R R7, SR_TID.Y ;  /* 0x0000000000077919 */ /* 0x000e220000002200 */
[----:B------:R-:W0:Y:S01]  /*0060*/  LDCU UR5, c[0x0][0x364] ;  /* 0x00006c80ff0577ac */ /* 0x000e220008000800 */
[----:B------:R-:W1:Y:S04]  /*0070*/  S2R R3, SR_CTAID.X ;  /* 0x0000000000037919 */ /* 0x000e680000002500 */
[----:B------:R-:W3:Y:S01]  /*0080*/  LDC.64 R10, c[0x0][0x390] ;  /* 0x0000e400ff0a7b82 */ /* 0x000ee20000000a00 */
[----:B------:R-:W1:Y:S01]  /*0090*/  S2R R4, SR_TID.X ;  /* 0x0000000000047919 */ /* 0x000e620000002100 */
[----:B0-----:R-:W-:-:S05]  /*00a0*/  IMAD R6, R6, UR5, R7 ;  /* 0x0000000506067c24 */ /* 0x001fca000f8e0207 */
[----:B--2---:R-:W-:Y:S01]  /*00b0*/  ISETP.GE.U32.AND P0, PT, R6, R8, PT ;  /* 0x000000080600720c */ /* 0x004fe20003f06070 */
[----:B-1----:R-:W-:-:S03]  /*00c0*/  IMAD.WIDE.U32 R4, R3, UR4, R4 ;  /* 0x0000000403047c25 */ /* 0x002fc6000f8e0004 */
[----:B------:R-:W-:Y:S02]  /*00d0*/  ISETP.GE.U32.AND.EX P0, PT, RZ, R9, PT, P0 ;  /* 0x00000009ff00720c */ /* 0x000fe40003f06100 */
[----:B---3--:R-:W-:-:S04]  /*00e0*/  ISETP.GE.U32.AND P1, PT, R4, R10, PT ;  /* 0x0000000a0400720c */ /* 0x008fc80003f26070 */
[----:B------:R-:W-:-:S13]  /*00f0*/  ISETP.GE.U32.OR.EX P0, PT, R5, R11, P0, P1 ;  /* 0x0000000b0500720c */ /* 0x000fda0000706510 */
[----:B------:R-:W-:Y:S05]  /*0100*/  @P0 EXIT ;  /* 0x000000000000094d */ /* 0x000fea0003800000 */
[----:B------:R-:W-:Y:S01]  /*0110*/  LOP3.LUT R20, R10, 0xfffffffc, RZ, 0xc0, !PT ;  /* 0xfffffffc0a147812 */ /* 0x000fe200078ec0ff */
[----:B------:R-:W0:Y:S01]  /*0120*/  LDCU.64 UR10, c[0x0][0x358] ;  /* 0x00006b00ff0a77ac */ /* 0x000e220008000a00 */
[----:B------:R-:W-:Y:S02]  /*0130*/  MOV R17, RZ ;  /* 0x000000ff00117202 */ /* 0x000fe40000000f00 */
[----:B------:R-:W-:Y:S01]  /*0140*/  ISETP.NE.U32.AND P0, PT, R20, RZ, PT ;  /* 0x000000ff1400720c */ /* 0x000fe20003f05070 */
[----:B------:R-:W-:Y:S01]  /*0150*/  UMOV UR4, URZ ;  /* 0x000000ff00047c82 */ /* 0x000fe20008000000 */
[----:B------:R-:W-:Y:S02]  /*0160*/  UMOV UR5, URZ ;  /* 0x000000ff00057c82 */ /* 0x000fe40008000000 */
[----:B------:R-:W-:-:S13]  /*0170*/  ISETP.NE.AND.EX P0, PT, R11, RZ, PT, P0 ;  /* 0x000000ff0b00720c */ /* 0x000fda0003f05300 */
[----:B0-----:R-:W-:Y:S05]  /*0180*/  @!P0 BRA `(.L_x_22) ;  /* 0x0000000800d88947 */ /* 0x001fea0003800000 */
[----:B------:R-:W-:Y:S01]  /*0190*/  IADD3 R20, P0, PT, R20, -0x1, RZ ;  /* 0xffffffff14147810 */ /* 0x000fe20007f1e0ff */
[----:B------:R-:W-:Y:S01]  /*01a0*/  UMOV UR4, URZ ;  /* 0x000000ff00047c82 */ /* 0x000fe20008000000 */
[----:B------:R-:W-:Y:S01]  /*01b0*/  UMOV UR5, URZ ;  /* 0x000000ff00057c82 */ /* 0x000fe20008000000 */
[----:B------:R-:W-:Y:S01]  /*01c0*/  HFMA2 R17, -RZ, RZ, 0, 0 ;  /* 0x00000000ff117431 */ /* 0x000fe200000001ff */
[----:B------:R-:W-:Y:S02]  /*01d0*/  IADD3.X R11, PT, PT, R11, -0x1, RZ, P0, !PT ;  /* 0xffffffff0b0b7810 */ /* 0x000fe400007fe4ff */
[C---:B------:R-:W-:Y:S02]  /*01e0*/  ISETP.NE.U32.AND P0, PT, R20.reuse, 0x3, PT ;  /* 0x000000031400780c */ /* 0x040fe40003f05070 */
[----:B------:R-:W-:Y:S02]  /*01f0*/  LOP3.LUT P1, RZ, R20, 0x4, RZ, 0xc0, !PT ;  /* 0x0000000414ff7812 */ /* 0x000fe4000782c0ff */
[----:B------:R-:W-:-:S13]  /*0200*/  ISETP.NE.AND.EX P0, PT, R11, RZ, PT, P0 ;  /* 0x000000ff0b00720c */ /* 0x000fda0003f05300 */
[----:B------:R-:W-:Y:S05]  /*0210*/  @!P0 BRA `(.L_x_23) ;  /* 0x0000000400c88947 */ /* 0x000fea0003800000 */
[----:B------:R-:W0:Y:S01]  /*0220*/  LDCU.64 UR4, c[0x0][0x380] ;  /* 0x00007000ff0477ac */ /* 0x000e220008000a00 */
[----:B------:R-:W-:Y:S01]  /*0230*/  SHF.R.U64 R20, R20, 0x2, R11 ;  /* 0x0000000214147819 */ /* 0x000fe2000000120b */
[----:B------:R-:W-:Y:S01]  /*0240*/  IMAD.WIDE.U32 R2, R8, 0x4, RZ ;  /* 0x0000000408027825 */ /* 0x000fe200078e00ff */
[----:B------:R-:W-:Y:S02]  /*0250*/  SHF.L.U32 R13, R9, 0x2, RZ ;  /* 0x00000002090d7819 */ /* 0x000fe400000006ff */
[----:B------:R-:W-:Y:S02]  /*0260*/  IADD3 R20, P0, PT, R20, 0x1, RZ ;  /* 0x0000000114147810 */ /* 0x000fe40007f1e0ff */
[----:B------:R-:W-:Y:S02]  /*0270*/  SHF.L.U64.HI R16, R8, 0x5, R9 ;  /* 0x0000000508107819 */ /* 0x000fe40000010209 */
[----:B------:R-:W-:Y:S02]  /*0280*/  LEA.HI.X R0, R11, RZ, RZ, 0x1e, P0 ;  /* 0x000000ff0b007211 */ /* 0x000fe400000ff4ff */
[----:B------:R-:W-:-:S02]  /*0290*/  MOV R17, RZ ;  /* 0x000000ff00117202 */ /* 0x000fc40000000f00 */
[----:B------:R-:W-:Y:S02]  /*02a0*/  IADD3 R9, PT, PT, R3, R13, RZ ;  /* 0x0000000d03097210 */ /* 0x000fe40007ffe0ff */
[----:B------:R-:W-:Y:S02]  /*02b0*/  LOP3.LUT R20, R20, 0xfffffffe, RZ, 0xc0, !PT ;  /* 0xfffffffe14147812 */ /* 0x000fe400078ec0ff */
[----:B------:R-:W-:Y:S02]  /*02c0*/  LOP3.LUT R0, R0, 0x7fffffff, RZ, 0xc0, !PT ;  /* 0x7fffffff00007812 */ /* 0x000fe400078ec0ff */
[----:B0-----:R-:W-:Y:S01]  /*02d0*/  LEA R18, P2, R6, UR4, 0x2 ;  /* 0x0000000406127c11 */ /* 0x001fe2000f8410ff */
[----:B------:R-:W-:-:S03]  /*02e0*/  UMOV UR4, URZ ;  /* 0x000000ff00047c82 */ /* 0x000fc60008000000 */
[----:B------:R-:W-:Y:S01]  /*02f0*/  LEA.HI.X R19, R6, UR5, RZ, 0x2, P2 ;  /* 0x0000000506137c11 */ /* 0x000fe200090f14ff */
[----:B------:R-:W-:-:S08]  /*0300*/  UMOV UR5, URZ ;  /* 0x000000ff00057c82 */ /* 0x000fd00008000000 */
.L_x_24:
[----:B------:R-:W-:Y:S01]  /*0310*/  IADD3 R10, P0, PT, R18, R2, RZ ;  /* 0x00000002120a7210 */ /* 0x000fe20007f1e0ff */
[----:B------:R-:W2:Y:S03]  /*0320*/  LDG.E R15, desc[UR10][R18.64] ;  /* 0x0000000a120f7981 */ /* 0x000ea6000c1e1900 */
[----:B------:R-:W-:-:S05]  /*0330*/  IADD3.X R11, PT, PT, R19, R9, RZ, P0, !PT ;  /* 0x00000009130b7210 */ /* 0x000fca00007fe4ff */
[----:B------:R0:W3:Y:S01]  /*0340*/  LDG.E R25, desc[UR10][R10.64] ;  /* 0x0000000a0a197981 */ /* 0x0000e2000c1e1900 */
[----:B------:R-:W-:-:S04]  /*0350*/  IADD3 R12, P0, PT, R10, R2, RZ ;  /* 0x000000020a0c7210 */ /* 0x000fc80007f1e0ff */
[----:B------:R-:W-:-:S05]  /*0360*/  IADD3.X R13, PT, PT, R11, R9, RZ, P0, !PT ;  /* 0x000000090b0d7210 */ /* 0x000fca00007fe4ff */
[----:B------:R1:W4:Y:S01]  /*0370*/  LDG.E R23, desc[UR10][R12.64] ;  /* 0x0000000a0c177981 */ /* 0x000322000c1e1900 */
[----:B------:R-:W-:Y:S01]  /*0380*/  HFMA2 R21, -RZ, RZ, 3.7421875, 0 ;  /* 0x437c0000ff157431 */ /* 0x000fe200000001ff */
[----:B------:R-:W-:Y:S02]  /*0390*/  MOV R22, 0x3bbb989d ;  /* 0x3bbb989d00167802 */ /* 0x000fe40000000f00 */
[----:B0-----:R-:W-:-:S04]  /*03a0*/  IADD3 R10, P0, PT, R12, R2, RZ ;  /* 0x000000020c0a7210 */ /* 0x001fc80007f1e0ff */
[----:B------:R-:W-:Y:S02]  /*03b0*/  IADD3.X R11, PT, PT, R13, R9, RZ, P0, !PT ;  /* 0x000000090d0b7210 */ /* 0x000fe400007fe4ff */
[----:B-1----:R-:W-:-:S03]  /*03c0*/  IADD3 R12, P0, PT, R10, R2, RZ ;  /* 0x000000020a0c7210 */ /* 0x002fc60007f1e0ff */
[----:B------:R0:W5:Y:S01]  /*03d0*/  LDG.E R27, desc[UR10][R10.64] ;  /* 0x0000000a0a1b7981 */ /* 0x000162000c1e1900 */
[----:B------:R-:W-:Y:S01]  /*03e0*/  IADD3.X R13, PT, PT, R11, R9, RZ, P0, !PT ;  /* 0x000000090b0d7210 */ /* 0x000fe200007fe4ff */
[----:B---3--:R-:W-:-:S04]  /*03f0*/  FFMA.SAT R14, R25, R22, 0.5 ;  /* 0x3f000000190e7423 */ /* 0x008fc80000002016 */
[----:B------:R-:W-:-:S04]  /*0400*/  FFMA.RM R14, R14, R21, 12582913 ;  /* 0x4b4000010e0e7423 */ /* 0x000fc80000004015 */
[----:B------:R-:W-:-:S04]  /*0410*/  FADD R24, R14, -12583039 ;  /* 0xcb40007f0e187421 */ /* 0x000fc80000000000 */
[----:B------:R-:W-:-:S04]  /*0420*/  FFMA R24, R25, 1.4426950216293334961, -R24 ;  /* 0x3fb8aa3b19187823 */ /* 0x000fc80000000818 */
[----:B------:R-:W-:Y:S01]  /*0430*/  FFMA R25, R25, 1.925963033500011079e-08, R24 ;  /* 0x32a5706019197823 */ /* 0x000fe20000000018 */
[----:B--2---:R-:W-:-:S05]  /*0440*/  FFMA.SAT R24, R15, R22, 0.5 ;  /* 0x3f0000000f187423 */ /* 0x004fca0000002016 */
[----:B------:R-:W1:Y:S01]  /*0450*/  MUFU.EX2 R25, R25 ;  /* 0x0000001900197308 */ /* 0x000e620000000800 */
[----:B------:R-:W-:-:S04]  /*0460*/  FFMA.RM R24, R24, R21, 12582913 ;  /* 0x4b40000118187423 */ /* 0x000fc80000004015 */
[----:B------:R-:W-:Y:S01]  /*0470*/  FADD R26, R24, -12583039 ;  /* 0xcb40007f181a7421 */ /* 0x000fe20000000000 */
[----:B------:R-:W-:Y:S01]  /*0480*/  SHF.L.U32 R14, R14, 0x17, RZ ;  /* 0x000000170e0e7819 */ /* 0x000fe200000006ff */
[----:B----4-:R-:W-:Y:S02]  /*0490*/  FFMA.SAT R29, R23, R22, 0.5 ;  /* 0x3f000000171d7423 */ /* 0x010fe40000002016 */
[----:B------:R-:W-:-:S04]  /*04a0*/  FFMA R26, R15, 1.4426950216293334961, -R26 ;  /* 0x3fb8aa3b0f1a7823 */ /* 0x000fc8000000081a */
[----:B------:R-:W-:Y:S01]  /*04b0*/  FFMA R28, R15, 1.925963033500011079e-08, R26 ;  /* 0x32a570600f1c7823 */ /* 0x000fe2000000001a */
[----:B------:R-:W-:Y:S02]  /*04c0*/  FFMA.RM R26, R29, R21, 12582913 ;  /* 0x4b4000011d1a7423 */ /* 0x000fe40000004015 */
[----:B------:R5:W2:Y:S01]  /*04d0*/  LDG.E R29, desc[UR10][R12.64] ;  /* 0x0000000a0c1d7981 */ /* 0x000aa2000c1e1900 */
[----:B-1----:R-:W-:Y:S01]  /*04e0*/  FMUL R25, R14, R25 ;  /* 0x000000190e197220 */ /* 0x002fe20000400000 */
[----:B------:R-:W-:-:S04]  /*04f0*/  IADD3 R14, P0, PT, R12, R2, RZ ;  /* 0x000000020c0e7210 */ /* 0x000fc80007f1e0ff */
[----:B------:R-:W-:-:S05]  /*0500*/  IADD3.X R15, PT, PT, R13, R9, RZ, P0, !PT ;  /* 0x000000090d0f7210 */ /* 0x000fca00007fe4ff */
[----:B------:R-:W3:Y:S01]  /*0510*/  LDG.E R11, desc[UR10][R14.64] ;  /* 0x0000000a0e0b7981 */ /* 0x000ee2000c1e1900 */
[----:B0-----:R-:W-:-:S04]  /*0520*/  FADD R10, R26, -12583039 ;  /* 0xcb40007f1a0a7421 */ /* 0x001fc80000000000 */
[C---:B------:R-:W-:Y:S01]  /*0530*/  FFMA R10, R23.reuse, 1.4426950216293334961, -R10 ;  /* 0x3fb8aa3b170a7823 */ /* 0x040fe2000000080a */
[----:B------:R-:W0:Y:S03]  /*0540*/  MUFU.EX2 R28, R28 ;  /* 0x0000001c001c7308 */ /* 0x000e260000000800 */
[----:B------:R-:W-:-:S06]  /*0550*/  FFMA R10, R23, 1.925963033500011079e-08, R10 ;  /* 0x32a57060170a7823 */ /* 0x000fcc000000000a */
[----:B------:R-:W1:Y:S01]  /*0560*/  MUFU.EX2 R10, R10 ;  /* 0x0000000a000a7308 */ /* 0x000e620000000800 */
[----:B------:R-:W-:Y:S01]  /*0570*/  SHF.L.U32 R24, R24, 0x17, RZ ;  /* 0x0000001718187819 */ /* 0x000fe200000006ff */
[----:B-----5:R-:W-:-:S04]  /*0580*/  FFMA.SAT R12, R27, R22, 0.5 ;  /* 0x3f0000001b0c7423 */ /* 0x020fc80000002016 */
[----:B------:R-:W-:Y:S01]  /*0590*/  FFMA.RM R23, R12, R21, 12582913 ;  /* 0x4b4000010c177423 */ /* 0x000fe20000004015 */
[----:B0-----:R-:W-:Y:S01]  /*05a0*/  FFMA R25, R24, R28, R25 ;  /* 0x0000001c18197223 */ /* 0x001fe20000000019 */
[----:B------:R-:W-:Y:S02]  /*05b0*/  SHF.L.U32 R24, R26, 0x17, RZ ;  /* 0x000000171a187819 */ /* 0x000fe400000006ff */
[----:B------:R-:W-:-:S04]  /*05c0*/  FADD R12, R23, -12583039 ;  /* 0xcb40007f170c7421 */ /* 0x000fc80000000000 */
[----:B------:R-:W-:Y:S01]  /*05d0*/  FFMA R12, R27, 1.4426950216293334961, -R12 ;  /* 0x3fb8aa3b1b0c7823 */ /* 0x000fe2000000080c */
[----:B-1----:R-:W-:Y:S01]  /*05e0*/  FFMA R24, R24, R10, R25 ;  /* 0x0000000a18187223 */ /* 0x002fe20000000019 */
[----:B--2---:R-:W-:-:S04]  /*05f0*/  FFMA.SAT R26, R29, R22, 0.5 ;  /* 0x3f0000001d1a7423 */ /* 0x004fc80000002016 */
[----:B------:R-:W-:Y:S01]  /*0600*/  FFMA.RM R25, R26, R21, 12582913 ;  /* 0x4b4000011a197423 */ /* 0x000fe20000004015 */
[----:B------:R-:W-:-:S03]  /*0610*/  FFMA R26, R27, 1.925963033500011079e-08, R12 ;  /* 0x32a570601b1a7823 */ /* 0x000fc6000000000c */
[----:B------:R-:W-:Y:S01]  /*0620*/  FADD R10, R25, -12583039 ;  /* 0xcb40007f190a7421 */ /* 0x000fe20000000000 */
[----:B---3--:R-:W-:-:S03]  /*0630*/  FFMA.SAT R12, R11, R22, 0.5 ;  /* 0x3f0000000b0c7423 */ /* 0x008fc60000002016 */
[----:B------:R-:W-:Y:S01]  /*0640*/  FFMA R10, R29, 1.4426950216293334961, -R10 ;  /* 0x3fb8aa3b1d0a7823 */ /* 0x000fe2000000080a */
[----:B------:R-:W-:-:S03]  /*0650*/  FFMA.RM R27, R12, R21, 12582913 ;  /* 0x4b4000010c1b7423 */ /* 0x000fc60000004015 */
[----:B------:R-:W-:Y:S01]  /*0660*/  FFMA R28, R29, 1.925963033500011079e-08, R10 ;  /* 0x32a570601d1c7823 */ /* 0x000fe2000000000a */
[----:B------:R-:W-:-:S04]  /*0670*/  FADD R10, R27, -12583039 ;  /* 0xcb40007f1b0a7421 */ /* 0x000fc80000000000 */
[----:B------:R-:W-:Y:S01]  /*0680*/  FFMA R12, R11, 1.4426950216293334961, -R10 ;  /* 0x3fb8aa3b0b0c7823 */ /* 0x000fe2000000080a */
[----:B------:R-:W-:-:S03]  /*0690*/  IADD3 R10, P0, PT, R14, R2, RZ ;  /* 0x000000020e0a7210 */ /* 0x000fc60007f1e0ff */
[----:B------:R-:W-:Y:S01]  /*06a0*/  FFMA R14, R11, 1.925963033500011079e-08, R12 ;  /* 0x32a570600b0e7823 */ /* 0x000fe2000000000c */
[----:B------:R-:W-:Y:S02]  /*06b0*/  IADD3.X R11, PT, PT, R15, R9, RZ, P0, !PT ;  /* 0x000000090f0b7210 */ /* 0x000fe400007fe4ff */
[----:B------:R-:W-:-:S05]  /*06c0*/  IADD3 R12, P0, PT, R10, R2, RZ ;  /* 0x000000020a0c7210 */ /* 0x000fca0007f1e0ff */
[----:B------:R-:W-:Y:S02]  /*06d0*/  IMAD.X R13, R11, 0x1, R9, P0 ;  /* 0x000000010b0d7824 */ /* 0x000fe400000e0609 */
[----:B------:R-:W2:Y:S04]  /*06e0*/  LDG.E R11, desc[UR10][R10.64] ;  /* 0x0000000a0a0b7981 */ /* 0x000ea8000c1e1900 */
[----:B------:R-:W3:Y:S01]  /*06f0*/  LDG.E R13, desc[UR10][R12.64] ;  /* 0x0000000a0c0d7981 */ /* 0x000ee2000c1e1900 */
[----:B------:R-:W-:Y:S01]  /*0700*/  MUFU.EX2 R14, R14 ;  /* 0x0000000e000e7308 */ /* 0x000fe20000000800 */
[----:B------:R-:W-:Y:S02]  /*0710*/  SHF.L.U32 R29, R27, 0x17, RZ ;  /* 0x000000171b1d7819 */ /* 0x000fe400000006ff */
[----:B------:R-:W-:-:S05]  /*0720*/  IADD3 R20, P0, PT, R20, -0x2, RZ ;  /* 0xfffffffe14147810 */ /* 0x000fca0007f1e0ff */
[----:B------:R-:W0:Y:S01]  /*0730*/  MUFU.EX2 R27, R26 ;  /* 0x0000001a001b7308 */ /* 0x000e220000000800 */
[----:B------:R-:W-:Y:S02]  /*0740*/  IADD3.X R0, PT, PT, R0, -0x1, RZ, P0, !PT ;  /* 0xffffffff00007810 */ /* 0x000fe400007fe4ff */
[----:B------:R-:W-:Y:S02]  /*0750*/  ISETP.NE.U32.AND P0, PT, R20, RZ, PT ;  /* 0x000000ff1400720c */ /* 0x000fe40003f05070 */
[----:B------:R-:W-:Y:S02]  /*0760*/  SHF.L.U32 R25, R25, 0x17, RZ ;  /* 0x0000001719197819 */ /* 0x000fe400000006ff */
[----:B------:R-:W-:Y:S02]  /*0770*/  ISETP.NE.AND.EX P0, PT, R0, RZ, PT, P0 ;  /* 0x000000ff0000720c */ /* 0x000fe40003f05300 */
[----:B------:R-:W-:Y:S01]  /*0780*/  SHF.L.U32 R23, R23, 0x17, RZ ;  /* 0x0000001717177819 */ /* 0x000fe200000006ff */
[----:B------:R-:W-:Y:S01]  /*0790*/  UIADD3 UR4, UP0, UPT, UR4, 0x8, URZ ;  /* 0x0000000804047890 */ /* 0x000fe2000ff1e0ff */
[----:B------:R-:W-:-:S03]  /*07a0*/  LEA R18, P2, R8, R18, 0x5 ;  /* 0x0000001208127211 */ /* 0x000fc600078428ff */
[----:B0-----:R-:W-:Y:S01]  /*07b0*/  FFMA R24, R23, R27, R24 ;  /* 0x0000001b17187223 */ /* 0x001fe20000000018 */
[----:B------:R-:W-:-:S03]  /*07c0*/  UIADD3.X UR5, UPT, UPT, URZ, UR5, URZ, UP0, !UPT ;  /* 0x00000005ff057290 */ /* 0x000fc600087fe4ff */
[----:B------:R-:W-:Y:S01]  /*07d0*/  FADD R17, R24, R17 ;  /* 0x0000001118117221 */ /* 0x000fe20000000000 */
[----:B------:R-:W-:Y:S01]  /*07e0*/  IADD3.X R19, PT, PT, R19, R16, RZ, P2, !PT ;  /* 0x0000001013137210 */ /* 0x000fe200017fe4ff */
[-C--:B--2---:R-:W-:Y:S01]  /*07f0*/  FFMA.SAT R15, R11, R22.reuse, 0.5 ;  /* 0x3f0000000b0f7423 */ /* 0x084fe20000002016 */
[----:B---3--:R-:W-:-:S03]  /*0800*/  FFMA.SAT R10, R13, R22, 0.5 ;  /* 0x3f0000000d0a7423 */ /* 0x008fc60000002016 */
[-C--:B------:R-:W-:Y:S01]  /*0810*/  FFMA.RM R15, R15, R21.reuse, 12582913 ;  /* 0x4b4000010f0f7423 */ /* 0x080fe20000004015 */
[----:B------:R-:W-:-:S03]  /*0820*/  FFMA.RM R21, R10, R21, 12582913 ;  /* 0x4b4000010a157423 */ /* 0x000fc60000004015 */
[----:B------:R-:W-:Y:S01]  /*0830*/  FADD R10, R15, -12583039 ;  /* 0xcb40007f0f0a7421 */ /* 0x000fe20000000000 */
[----:B------:R-:W-:-:S03]  /*0840*/  FADD R12, R21, -12583039 ;  /* 0xcb40007f150c7421 */ /* 0x000fc60000000000 */
[----:B------:R-:W-:Y:S01]  /*0850*/  FFMA R10, R11, 1.4426950216293334961, -R10 ;  /* 0x3fb8aa3b0b0a7823 */ /* 0x000fe2000000080a */
[----:B------:R-:W-:Y:S01]  /*0860*/  FMUL R22, R29, R14 ;  /* 0x0000000e1d167220 */ /* 0x000fe20000400000 */
[----:B------:R-:W-:Y:S02]  /*0870*/  FFMA R12, R13, 1.4426950216293334961, -R12 ;  /* 0x3fb8aa3b0d0c7823 */ /* 0x000fe4000000080c */
[----:B------:R-:W-:Y:S01]  /*0880*/  FFMA R10, R11, 1.925963033500011079e-08, R10 ;  /* 0x32a570600b0a7823 */ /* 0x000fe2000000000a */
[----:B------:R-:W0:Y:S01]  /*0890*/  MUFU.EX2 R29, R28 ;  /* 0x0000001c001d7308 */ /* 0x000e220000000800 */
[----:B------:R-:W-:-:S07]  /*08a0*/  FFMA R11, R13, 1.925963033500011079e-08, R12 ;  /* 0x32a570600d0b7823 */ /* 0x000fce000000000c */
[----:B------:R-:W1:Y:S08]  /*08b0*/  MUFU.EX2 R10, R10 ;  /* 0x0000000a000a7308 */ /* 0x000e700000000800 */
[----:B------:R-:W2:Y:S01]  /*08c0*/  MUFU.EX2 R11, R11 ;  /* 0x0000000b000b7308 */ /* 0x000ea20000000800 */
[----:B------:R-:W-:Y:S01]  /*08d0*/  SHF.L.U32 R12, R15, 0x17, RZ ;  /* 0x000000170f0c7819 */ /* 0x000fe200000006ff */
[----:B0-----:R-:W-:Y:S01]  /*08e0*/  FFMA R25, R25, R29, R22 ;  /* 0x0000001d19197223 */ /* 0x001fe20000000016 */
[----:B------:R-:W-:-:S03]  /*08f0*/  SHF.L.U32 R21, R21, 0x17, RZ ;  /* 0x0000001715157819 */ /* 0x000fc600000006ff */
[----:B-1----:R-:W-:-:S04]  /*0900*/  FFMA R10, R12, R10, R25 ;  /* 0x0000000a0c0a7223 */ /* 0x002fc80000000019 */
[----:B--2---:R-:W-:-:S04]  /*0910*/  FFMA R10, R21, R11, R10 ;  /* 0x0000000b150a7223 */ /* 0x004fc8000000000a */
[----:B------:R-:W-:Y:S01]  /*0920*/  FADD R17, R17, R10 ;  /* 0x0000000a11117221 */ /* 0x000fe20000000000 */
[----:B------:R-:W-:Y:S06]  /*0930*/  @P0 BRA `(.L_x_24) ;  /* 0xfffffff800740947 */ /* 0x000fec000383ffff */
.L_x_23:
[----:B------:R-:W-:Y:S05]  /*0940*/  @P1 BRA `(.L_x_22) ;  /* 0x0000000000e81947 */ /* 0x000fea0003800000 */
[----:B------:R-:W0:Y:S01]  /*0950*/  LDC.64 R10, c[0x0][0x398] ;  /* 0x0000e600ff0a7b82 */ /* 0x000e220000000a00 */
[----:B------:R-:W1:Y:S01]  /*0960*/  LDCU.64 UR6, c[0x0][0x380] ;  /* 0x00007000ff0677ac */ /* 0x000e620008000a00 */
[----:B------:R-:W-:Y:S01]  /*0970*/  MOV R7, RZ ;  /* 0x000000ff00077202 */ /* 0x000fe20000000f00 */
[C---:B0-----:R-:W-:Y:S01]  /*0980*/  IMAD R0, R10.reuse, UR5, RZ ;  /* 0x000000050a007c24 */ /* 0x041fe2000f8e02ff */
[C---:B------:R-:W-:Y:S01]  /*0990*/  SHF.L.U32 R15, R10.reuse, 0x2, RZ ;  /* 0x000000020a0f7819 */ /* 0x040fe200000006ff */
[----:B------:R-:W-:-:S04]  /*09a0*/  IMAD.WIDE.U32 R2, R10, UR4, R6 ;  /* 0x000000040a027c25 */ /* 0x000fc8000f8e0006 */
[----:B------:R-:W-:Y:S01]  /*09b0*/  IMAD R9, R11, UR4, R0 ;  /* 0x000000040b097c24 */ /* 0x000fe2000f8e0200 */
[----:B-1----:R-:W-:-:S04]  /*09c0*/  LEA R8, P0, R2, UR6, 0x2 ;  /* 0x0000000602087c11 */ /* 0x002fc8000f8010ff */
[----:B------:R-:W-:-:S04]  /*09d0*/  IADD3 R3, PT, PT, R3, R9, RZ ;  /* 0x0000000903037210 */ /* 0x000fc80007ffe0ff */
[----:B------:R-:W-:Y:S02]  /*09e0*/  LEA.HI.X R9, R2, UR7, R3, 0x2, P0 ;  /* 0x0000000702097c11 */ /* 0x000fe400080f1403 */
[----:B------:R-:W-:Y:S02]  /*09f0*/  SHF.L.U64.HI R3, R10, 0x2, R11 ;  /* 0x000000020a037819 */ /* 0x000fe4000001020b */
[----:B------:R-:W-:Y:S01]  /*0a00*/  IADD3 R10, P0, PT, R15, R8, RZ ;  /* 0x000000080f0a7210 */ /* 0x000fe20007f1e0ff */
[----:B------:R-:W2:Y:S03]  /*0a10*/  LDG.E R16, desc[UR10][R8.64] ;  /* 0x0000000a08107981 */ /* 0x000ea6000c1e1900 */
[----:B------:R-:W-:Y:S02]  /*0a20*/  IADD3.X R11, PT, PT, R3, R9, RZ, P0, !PT ;  /* 0x00000009030b7210 */ /* 0x000fe400007fe4ff */
[----:B------:R-:W-:-:S03]  /*0a30*/  IADD3 R12, P0, PT, R10, R15, RZ ;  /* 0x0000000f0a0c7210 */ /* 0x000fc60007f1e0ff */
[----:B------:R-:W3:Y:S01]  /*0a40*/  LDG.E R10, desc[UR10][R10.64] ;  /* 0x0000000a0a0a7981 */ /* 0x000ee2000c1e1900 */
[----:B------:R-:W-:Y:S02]  /*0a50*/  IADD3.X R13, PT, PT, R11, R3, RZ, P0, !PT ;  /* 0x000000030b0d7210 */ /* 0x000fe400007fe4ff */
[----:B------:R-:W-:-:S03]  /*0a60*/  IADD3 R14, P0, PT, R12, R15, RZ ;  /* 0x0000000f0c0e7210 */ /* 0x000fc60007f1e0ff */
[----:B------:R-:W4:Y:S01]  /*0a70*/  LDG.E R0, desc[UR10][R12.64] ;  /* 0x0000000a0c007981 */ /* 0x000f22000c1e1900 */
[----:B------:R-:W-:-:S05]  /*0a80*/  IADD3.X R15, PT, PT, R13, R3, RZ, P0, !PT ;  /* 0x000000030d0f7210 */ /* 0x000fca00007fe4ff */
[----:B------:R-:W5:Y:S01]  /*0a90*/  LDG.E R3, desc[UR10][R14.64] ;  /* 0x0000000a0e037981 */ /* 0x000f62000c1e1900 */
[----:B------:R-:W-:Y:S01]  /*0aa0*/  HFMA2 R19, -RZ, RZ, 0.96630859375, -0.0022525787353515625 ;  /* 0x3bbb989dff137431 */ /* 0x000fe200000001ff */
[----:B------:R-:W-:Y:S01]  /*0ab0*/  MOV R21, 0x437c0000 ;  /* 0x437c000000157802 */ /* 0x000fe20000000f00 */
[----:B------:R-:W-:-:S04]  /*0ac0*/  UIADD3 UR4, UP0, UPT, UR4, 0x4, URZ ;  /* 0x0000000404047890 */ /* 0x000fc8000ff1e0ff */
[----:B------:R-:W-:Y:S01]  /*0ad0*/  UIADD3.X UR5, UPT, UPT, URZ, UR5, URZ, UP0, !UPT ;  /* 0x00000005ff057290 */ /* 0x000fe200087fe4ff */
[----:B--2---:R-:W-:-:S04]  /*0ae0*/  FFMA.SAT R2, R16, R19, 0.5 ;  /* 0x3f00000010027423 */ /* 0x004fc80000002013 */
[----:B------:R-:W-:Y:S01]  /*0af0*/  FFMA.RM R2, R2, R21, 12582913 ;  /* 0x4b40000102027423 */ /* 0x000fe20000004015 */
[----:B---3--:R-:W-:-:S03]  /*0b00*/  FFMA.SAT R8, R10, R19, 0.5 ;  /* 0x3f0000000a087423 */ /* 0x008fc60000002013 */
[C---:B------:R-:W-:Y:S01]  /*0b10*/  FADD R9, R2.reuse, -12583039 ;  /* 0xcb40007f02097421 */ /* 0x040fe20000000000 */
[----:B------:R-:W-:Y:S01]  /*0b20*/  SHF.L.U32 R2, R2, 0x17, RZ ;  /* 0x0000001702027819 */ /* 0x000fe200000006ff */
[----:B------:R-:W-:Y:S02]  /*0b30*/  FFMA.RM R8, R8, R21, 12582913 ;  /* 0x4b40000108087423 */ /* 0x000fe40000004015 */
[----:B------:R-:W-:Y:S01]  /*0b40*/  FFMA R9, R16, 1.4426950216293334961, -R9 ;  /* 0x3fb8aa3b10097823 */ /* 0x000fe20000000809 */
[----:B----4-:R-:W-:Y:S01]  /*0b50*/  FFMA.SAT R12, R0, R19, 0.5 ;  /* 0x3f000000000c7423 */ /* 0x010fe20000002013 */
[----:B------:R-:W-:Y:S02]  /*0b60*/  FADD R13, R8, -12583039 ;  /* 0xcb40007f080d7421 */ /* 0x000fe40000000000 */
[----:B------:R-:W-:Y:S01]  /*0b70*/  FFMA R11, R16, 1.925963033500011079e-08, R9 ;  /* 0x32a57060100b7823 */ /* 0x000fe20000000009 */
[----:B------:R-:W-:Y:S01]  /*0b80*/  FFMA.RM R9, R12, R21, 12582913 ;  /* 0x4b4000010c097423 */ /* 0x000fe20000004015 */
[----:B------:R-:W-:-:S02]  /*0b90*/  IMAD.SHL.U32 R8, R8, 0x800000, RZ ;  /* 0x0080000008087824 */ /* 0x000fc400078e00ff */
[C---:B------:R-:W-:Y:S01]  /*0ba0*/  FFMA R13, R10.reuse, 1.4426950216293334961, -R13 ;  /* 0x3fb8aa3b0a0d7823 */ /* 0x040fe2000000080d */
[----:B-----5:R-:W-:Y:S01]  /*0bb0*/  FFMA.SAT R12, R3, R19, 0.5 ;  /* 0x3f000000030c7423 */ /* 0x020fe20000002013 */
[C---:B------:R-:W-:Y:S01]  /*0bc0*/  FADD R15, R9.reuse, -12583039 ;  /* 0xcb40007f090f7421 */ /* 0x040fe20000000000 */
[----:B------:R-:W-:Y:S01]  /*0bd0*/  MUFU.EX2 R11, R11 ;  /* 0x0000000b000b7308 */ /* 0x000fe20000000800 */
[----:B------:R-:W-:Y:S01]  /*0be0*/  FFMA R13, R10, 1.925963033500011079e-08, R13 ;  /* 0x32a570600a0d7823 */ /* 0x000fe2000000000d */
[----:B------:R-:W-:Y:S01]  /*0bf0*/  FFMA.RM R12, R12, R21, 12582913 ;  /* 0x4b4000010c0c7423 */ /* 0x000fe20000004015 */
[----:B------:R-:W-:Y:S01]  /*0c00*/  FFMA R15, R0, 1.4426950216293334961, -R15 ;  /* 0x3fb8aa3b000f7823 */ /* 0x000fe2000000080f */
[----:B------:R-:W-:Y:S02]  /*0c10*/  SHF.L.U32 R9, R9, 0x17, RZ ;  /* 0x0000001709097819 */ /* 0x000fe400000006ff */
[----:B------:R-:W-:Y:S01]  /*0c20*/  FADD R10, R12, -12583039 ;  /* 0xcb40007f0c0a7421 */ /* 0x000fe20000000000 */
[----:B------:R-:W-:Y:S01]  /*0c30*/  FFMA R15, R0, 1.925963033500011079e-08, R15 ;  /* 0x32a57060000f7823 */ /* 0x000fe2000000000f */
[----:B------:R-:W0:Y:S02]  /*0c40*/  MUFU.EX2 R13, R13 ;  /* 0x0000000d000d7308 */ /* 0x000e240000000800 */
[----:B------:R-:W-:-:S04]  /*0c50*/  FFMA R10, R3, 1.4426950216293334961, -R10 ;  /* 0x3fb8aa3b030a7823 */ /* 0x000fc8000000080a */
[----:B------:R-:W-:Y:S02]  /*0c60*/  FFMA R10, R3, 1.925963033500011079e-08, R10 ;  /* 0x32a57060030a7823 */ /* 0x000fe4000000000a */
[----:B------:R-:W1:Y:S08]  /*0c70*/  MUFU.EX2 R15, R15 ;  /* 0x0000000f000f7308 */ /* 0x000e700000000800 */
[----:B------:R-:W2:Y:S01]  /*0c80*/  MUFU.EX2 R10, R10 ;  /* 0x0000000a000a7308 */ /* 0x000ea20000000800 */
[----:B0-----:R-:W-:-:S04]  /*0c90*/  FMUL R3, R8, R13 ;  /* 0x0000000d08037220 */ /* 0x001fc80000400000 */
[----:B------:R-:W-:Y:S01]  /*0ca0*/  FFMA R2, R2, R11, R3 ;  /* 0x0000000b02027223 */ /* 0x000fe20000000003 */
[----:B------:R-:W-:-:S03]  /*0cb0*/  SHF.L.U32 R3, R12, 0x17, RZ ;  /* 0x000000170c037819 */ /* 0x000fc600000006ff */
[----:B-1----:R-:W-:-:S04]  /*0cc0*/  FFMA R2, R9, R15, R2 ;  /* 0x0000000f09027223 */ /* 0x002fc80000000002 */
[----:B--2---:R-:W-:-:S04]  /*0cd0*/  FFMA R2, R3, R10, R2 ;  /* 0x0000000a03027223 */ /* 0x004fc80000000002 */
[----:B------:R-:W-:-:S07]  /*0ce0*/  FADD R17, R17, R2 ;  /* 0x0000000211117221 */ /* 0x000fce0000000000 */
.L_x_22:
[----:B------:R-:W0:Y:S02]  /*0cf0*/  LDCU.64 UR8, c[0x0][0x390] ;  /* 0x00007200ff0877ac */ /* 0x000e240008000a00 */
[----:B0-----:R-:W-:-:S04]  /*0d00*/  UISETP.GE.U32.AND UP0, UPT, UR4, UR8, UPT ;  /* 0x000000080400728c */ /* 0x001fc8000bf06070 */
[----:B------:R-:W-:-:S09]  /*0d10*/  UISETP.GE.U32.AND.EX UP0, UPT, UR5, UR9, UPT, UP0 ;  /* 0x000000090500728c */ /* 0x000fd2000bf06100 */
[----:B------:R-:W-:Y:S05]  /*0d20*/  BRA.U UP0, `(.L_x_25) ;  /* 0x0000000d00dc7547 */ /* 0x000fea000b800000 */
[----:B------:R-:W0:Y:S01]  /*0d30*/  LDC.64 R2, c[0x0][0x398] ;  /* 0x0000e600ff027b82 */ /* 0x000e220000000a00 */
        /* <DEDUP_REMOVED lines=11> */
[----:B------:R-:W-:Y:S01]  /*0df0*/  HFMA2 R9, -RZ, RZ, 0, 0 ;  /* 0x00000000ff097431 */ /* 0x000fe200000001ff */
[----:B------:R-:W-:Y:S01]  /*0e00*/  MOV R8, R6 ;  /* 0x0000000600087202 */ /* 0x000fe20000000f00 */
[C---:B0-----:R-:W-:Y:S01]  /*0e10*/  IMAD R0, R2.reuse, UR5, RZ ;  /* 0x0000000502007c24 */ /* 0x041fe2000f8e02ff */
[----:B------:R-:W-:Y:S01]  /*0e20*/  SHF.L.U32 R23, R3, 0x2, RZ ;  /* 0x0000000203177819 */ /* 0x000fe200000006ff */
[----:B------:R-:W-:Y:S01]  /*0e30*/  ULOP3.LUT UR8, UR7, 0xfffffff8, URZ, 0xc0, !UPT ;  /* 0xfffffff807087892 */ /* 0x000fe2000f8ec0ff */
[C---:B------:R-:W-:Y:S01]  /*0e40*/  SHF.L.U64.HI R16, R2.reuse, 0x5, R3 ;  /* 0x0000000502107819 */ /* 0x040fe20000010203 */
[----:B------:R-:W-:-:S04]  /*0e50*/  IMAD.WIDE.U32 R10, R2, UR4, R8 ;  /* 0x00000004020a7c25 */ /* 0x000fc8000f8e0008 */
[----:B------:R-:W-:Y:S01]  /*0e60*/  IMAD R9, R3, UR4, R0 ;  /* 0x0000000403097c24 */ /* 0x000fe2000f8e0200 */
[----:B-1----:R-:W-:-:S04]  /*0e70*/  LEA R20, P0, R10, UR14, 0x2 ;  /* 0x0000000e0a147c11 */ /* 0x002fc8000f8010ff */
[----:B------:R-:W-:Y:S01]  /*0e80*/  IADD3 R21, PT, PT, R11, R9, RZ ;  /* 0x000000090b157210 */ /* 0x000fe20007ffe0ff */
[----:B------:R-:W-:-:S03]  /*0e90*/  IMAD.WIDE.U32 R8, R2, 0x4, RZ ;  /* 0x0000000402087825 */ /* 0x000fc600078e00ff */
[----:B------:R-:W-:Y:S02]  /*0ea0*/  LEA.HI.X R21, R10, UR15, R21, 0x2, P0 ;  /* 0x0000000f0a157c11 */ /* 0x000fe400080f1415 */
[----:B------:R-:W-:-:S07]  /*0eb0*/  IADD3 R23, PT, PT, R9, R23, RZ ;  /* 0x0000001709177210 */ /* 0x000fce0007ffe0ff */
.L_x_27:
[----:B------:R-:W2:Y:S01]  /*0ec0*/  LDG.E R0, desc[UR10][R20.64] ;  /* 0x0000000a14007981 */ /* 0x000ea2000c1e1900 */
[----:B------:R-:W-:-:S04]  /*0ed0*/  IADD3 R12, P0, PT, R20, R8, RZ ;  /* 0x00000008140c7210 */ /* 0x000fc80007f1e0ff */
[----:B------:R-:W-:Y:S02]  /*0ee0*/  IADD3.X R13, PT, PT, R21, R23, RZ, P0, !PT ;  /* 0x00000017150d7210 */ /* 0x000fe400007fe4ff */
[----:B------:R-:W-:-:S03]  /*0ef0*/  IADD3 R18, P0, PT, R12, R8, RZ ;  /* 0x000000080c127210 */ /* 0x000fc60007f1e0ff */
[----:B------:R0:W3:Y:S01]  /*0f00*/  LDG.E R22, desc[UR10][R12.64] ;  /* 0x0000000a0c167981 */ /* 0x0000e2000c1e1900 */
[----:B------:R-:W-:-:S05]  /*0f10*/  IADD3.X R19, PT, PT, R13, R23, RZ, P0, !PT ;  /* 0x000000170d137210 */ /* 0x000fca00007fe4ff */
[----:B------:R1:W4:Y:S01]  /*0f20*/  LDG.E R25, desc[UR10][R18.64] ;  /* 0x0000000a12197981 */ /* 0x000322000c1e1900 */
[----:B------:R-:W-:-:S04]  /*0f30*/  IADD3 R26, P0, PT, R18, R8, RZ ;  /* 0x00000008121a7210 */ /* 0x000fc80007f1e0ff */
[----:B------:R-:W-:Y:S02]  /*0f40*/  IADD3.X R27, PT, PT, R19, R23, RZ, P0, !PT ;  /* 0x00000017131b7210 */ /* 0x000fe400007fe4ff */
[----:B------:R-:W-:-:S03]  /*0f50*/  IADD3 R14, P0, PT, R26, R8, RZ ;  /* 0x000000081a0e7210 */ /* 0x000fc60007f1e0ff */
[----:B------:R5:W4:Y:S01]  /*0f60*/  LDG.E R24, desc[UR10][R26.64] ;  /* 0x0000000a1a187981 */ /* 0x000b22000c1e1900 */
[----:B------:R-:W-:Y:S02]  /*0f70*/  IADD3.X R15, PT, PT, R27, R23, RZ, P0, !PT ;  /* 0x000000171b0f7210 */ /* 0x000fe400007fe4ff */
[----:B------:R-:W-:-:S03]  /*0f80*/  IADD3 R10, P0, PT, R14, R8, RZ ;  /* 0x000000080e0a7210 */ /* 0x000fc60007f1e0ff */
[----:B------:R2:W4:Y:S01]  /*0f90*/  LDG.E R14, desc[UR10][R14.64] ;  /* 0x0000000a0e0e7981 */ /* 0x000522000c1e1900 */
[----:B------:R-:W-:Y:S02]  /*0fa0*/  IADD3.X R11, PT, PT, R15, R23, RZ, P0, !PT ;  /* 0x000000170f0b7210 */ /* 0x000fe400007fe4ff */
[----:B0-----:R-:W-:-:S03]  /*0fb0*/  IADD3 R12, P0, PT, R10, R8, RZ ;  /* 0x000000080a0c7210 */ /* 0x001fc60007f1e0ff */
[----:B------:R3:W4:Y:S01]  /*0fc0*/  LDG.E R10, desc[UR10][R10.64] ;  /* 0x0000000a0a0a7981 */ /* 0x000722000c1e1900 */
[----:B------:R-:W-:Y:S02]  /*0fd0*/  IADD3.X R13, PT, PT, R11, R23, RZ, P0, !PT ;  /* 0x000000170b0d7210 */ /* 0x000fe400007fe4ff */
[----:B-1----:R-:W-:-:S03]  /*0fe0*/  IADD3 R18, P0, PT, R12, R8, RZ ;  /* 0x000000080c127210 */ /* 0x002fc60007f1e0ff */
[----:B------:R0:W4:Y:S02]  /*0ff0*/  LDG.E R12, desc[UR10][R12.64] ;  /* 0x0000000a0c0c7981 */ /* 0x000124000c1e1900 */
[----:B------:R-:W-:-:S05]  /*1000*/  IMAD.X R19, R13, 0x1, R23, P0 ;  /* 0x000000010d137824 */ /* 0x000fca00000e0617 */
[----:B------:R1:W4:Y:S01]  /*1010*/  LDG.E R18, desc[UR10][R18.64] ;  /* 0x0000000a12127981 */ /* 0x000322000c1e1900 */
[----:B-----5:R-:W-:Y:S02]  /*1020*/  MOV R27, 0x3bbb989d ;  /* 0x3bbb989d001b7802 */ /* 0x020fe40000000f00 */
[----:B------:R-:W-:Y:S01]  /*1030*/  MOV R26, 0x437c0000 ;  /* 0x437c0000001a7802 */ /* 0x000fe20000000f00 */
[----:B------:R-:W-:-:S04]  /*1040*/  UIADD3 UR8, UP1, UPT, UR8, -0x8, URZ ;  /* 0xfffffff808087890 */ /* 0x000fc8000ff3e0ff */
[----:B------:R-:W-:Y:S02]  /*1050*/  UIADD3.X UR6, UPT, UPT, UR6, -0x1, URZ, UP1, !UPT ;  /* 0xffffffff06067890 */ /* 0x000fe40008ffe4ff */
[----:B------:R-:W-:-:S04]  /*1060*/  UISETP.NE.U32.AND UP1, UPT, UR8, URZ, UPT ;  /* 0x000000ff0800728c */ /* 0x000fc8000bf25070 */
[----:B------:R-:W-:Y:S01]  /*1070*/  UISETP.NE.AND.EX UP1, UPT, UR6, URZ, UPT, UP1 ;  /* 0x000000ff0600728c */ /* 0x000fe2000bf25310 */
[----:B------:R-:W-:Y:S01]  /*1080*/  LEA R20, P0, R2, R20, 0x5 ;  /* 0x0000001402147211 */ /* 0x000fe200078028ff */
[----:B------:R-:W-:-:S03]  /*1090*/  UIADD3 UR4, UP2, UPT, UR4, 0x8, URZ ;  /* 0x0000000804047890 */ /* 0x000fc6000ff5e0ff */
[----:B------:R-:W-:Y:S01]  /*10a0*/  IADD3.X R21, PT, PT, R21, R16, RZ, P0, !PT ;  /* 0x0000001015157210 */ /* 0x000fe200007fe4ff */
[----:B------:R-:W-:Y:S01]  /*10b0*/  UIADD3.X UR5, UPT, UPT, URZ, UR5, URZ, UP2, !UPT ;  /* 0x00000005ff057290 */ /* 0x000fe200097fe4ff */
[----:B--2---:R-:W-:-:S04]  /*10c0*/  FFMA.SAT R15, R0, R27, 0.5 ;  /* 0x3f000000000f7423 */ /* 0x004fc8000000201b */
[----:B------:R-:W-:-:S04]  /*10d0*/  FFMA.RM R15, R15, R26, 12582913 ;  /* 0x4b4000010f0f7423 */ /* 0x000fc8000000401a */
[----:B------:R-:W-:-:S04]  /*10e0*/  FADD R29, R15, -12583039 ;  /* 0xcb40007f0f1d7421 */ /* 0x000fc80000000000 */
[----:B------:R-:W-:-:S04]  /*10f0*/  FFMA R29, R0, 1.4426950216293334961, -R29 ;  /* 0x3fb8aa3b001d7823 */ /* 0x000fc8000000081d */
[----:B------:R-:W-:Y:S01]  /*1100*/  FFMA R29, R0, 1.925963033500011079e-08, R29 ;  /* 0x32a57060001d7823 */ /* 0x000fe2000000001d */
[----:B---3--:R-:W-:-:S05]  /*1110*/  FFMA.SAT R11, R22, R27, 0.5 ;  /* 0x3f000000160b7423 */ /* 0x008fca000000201b */
[----:B------:R-:W2:Y:S01]  /*1120*/  MUFU.EX2 R29, R29 ;  /* 0x0000001d001d7308 */ /* 0x000ea20000000800 */
[----:B------:R-:W-:Y:S01]  /*1130*/  FFMA.RM R0, R11, R26, 12582913 ;  /* 0x4b4000010b007423 */ /* 0x000fe2000000401a */
[----:B------:R-:W-:-:S03]  /*1140*/  SHF.L.U32 R28, R15, 0x17, RZ ;  /* 0x000000170f1c7819 */ /* 0x000fc600000006ff */
[----:B------:R-:W-:Y:S01]  /*1150*/  FADD R11, R0, -12583039 ;  /* 0xcb40007f000b7421 */ /* 0x000fe20000000000 */
[----:B----4-:R-:W-:-:S03]  /*1160*/  FFMA.SAT R15, R25, R27, 0.5 ;  /* 0x3f000000190f7423 */ /* 0x010fc6000000201b */
[----:B0-----:R-:W-:Y:S01]  /*1170*/  FFMA R13, R22, 1.4426950216293334961, -R11 ;  /* 0x3fb8aa3b160d7823 */ /* 0x001fe2000000080b */
[----:B------:R-:W-:-:S03]  /*1180*/  FFMA.RM R11, R15, R26, 12582913 ;  /* 0x4b4000010f0b7423 */ /* 0x000fc6000000401a */
[----:B------:R-:W-:Y:S01]  /*1190*/  FFMA R22, R22, 1.925963033500011079e-08, R13 ;  /* 0x32a5706016167823 */ /* 0x000fe2000000000d */
[----:B--2---:R-:W-:Y:S01]  /*11a0*/  FFMA R17, R28, R29, R17 ;  /* 0x0000001d1c117223 */ /* 0x004fe20000000011 */
[----:B------:R-:W-:-:S04]  /*11b0*/  FADD R28, R11, -12583039 ;  /* 0xcb40007f0b1c7421 */ /* 0x000fc80000000000 */
[----:B------:R-:W0:Y:S01]  /*11c0*/  MUFU.EX2 R22, R22 ;  /* 0x0000001600167308 */ /* 0x000e220000000800 */
[----:B------:R-:W-:-:S04]  /*11d0*/  FFMA R28, R25, 1.4426950216293334961, -R28 ;  /* 0x3fb8aa3b191c7823 */ /* 0x000fc8000000081c */
[----:B------:R-:W-:Y:S01]  /*11e0*/  FFMA R25, R25, 1.925963033500011079e-08, R28 ;  /* 0x32a5706019197823 */ /* 0x000fe2000000001c */
[----:B------:R-:W-:-:S03]  /*11f0*/  SHF.L.U32 R0, R0, 0x17, RZ ;  /* 0x0000001700007819 */ /* 0x000fc600000006ff */
[----:B------:R-:W2:Y:S01]  /*1200*/  MUFU.EX2 R13, R25 ;  /* 0x00000019000d7308 */ /* 0x000ea20000000800 */
[-C--:B------:R-:W-:Y:S01]  /*1210*/  FFMA.SAT R15, R24, R27.reuse, 0.5 ;  /* 0x3f000000180f7423 */ /* 0x080fe2000000201b */
[-C--:B-1----:R-:W-:Y:S01]  /*1220*/  FFMA.SAT R19, R14, R27.reuse, 0.5 ;  /* 0x3f0000000e137423 */ /* 0x082fe2000000201b */
[----:B0-----:R-:W-:Y:S02]  /*1230*/  FFMA R28, R0, R22, R17 ;  /* 0x00000016001c7223 */ /* 0x001fe40000000011 */
[-C--:B------:R-:W-:Y:S01]  /*1240*/  FFMA.RM R0, R15, R26.reuse, 12582913 ;  /* 0x4b4000010f007423 */ /* 0x080fe2000000401a */
[----:B------:R-:W-:Y:S01]  /*1250*/  SHF.L.U32 R15, R11, 0x17, RZ ;  /* 0x000000170b0f7819 */ /* 0x000fe200000006ff */
[----:B------:R-:W-:Y:S02]  /*1260*/  FFMA.RM R11, R19, R26, 12582913 ;  /* 0x4b400001130b7423 */ /* 0x000fe4000000401a */
[----:B------:R-:W-:Y:S01]  /*1270*/  FADD R17, R0, -12583039 ;  /* 0xcb40007f00117421 */ /* 0x000fe20000000000 */
[----:B------:R-:W-:-:S03]  /*1280*/  FFMA.SAT R19, R10, R27, 0.5 ;  /* 0x3f0000000a137423 */ /* 0x000fc6000000201b */
[C---:B------:R-:W-:Y:S01]  /*1290*/  FFMA R17, R24.reuse, 1.4426950216293334961, -R17 ;  /* 0x3fb8aa3b18117823 */ /* 0x040fe20000000811 */
[----:B--2---:R-:W-:Y:S01]  /*12a0*/  FFMA R13, R15, R13, R28 ;  /* 0x0000000d0f0d7223 */ /* 0x004fe2000000001c */
[----:B------:R-:W-:Y:S02]  /*12b0*/  FADD R15, R11, -12583039 ;  /* 0xcb40007f0b0f7421 */ /* 0x000fe40000000000 */
[----:B------:R-:W-:Y:S02]  /*12c0*/  FFMA R22, R24, 1.925963033500011079e-08, R17 ;  /* 0x32a5706018167823 */ /* 0x000fe40000000011 */
[----:B------:R-:W-:Y:S01]  /*12d0*/  FFMA R17, R14, 1.4426950216293334961, -R15 ;  /* 0x3fb8aa3b0e117823 */ /* 0x000fe2000000080f */
[----:B------:R-:W-:Y:S01]  /*12e0*/  FFMA.RM R15, R19, R26, 12582913 ;  /* 0x4b400001130f7423 */ /* 0x000fe2000000401a */
[----:B------:R-:W-:-:S03]  /*12f0*/  FFMA.SAT R25, R12, R27, 0.5 ;  /* 0x3f0000000c197423 */ /* 0x000fc6000000201b */
[----:B------:R-:W-:Y:S01]  /*1300*/  FADD R19, R15, -12583039 ;  /* 0xcb40007f0f137421 */ /* 0x000fe20000000000 */
[----:B------:R-:W-:Y:S01]  /*1310*/  FFMA R17, R14, 1.925963033500011079e-08, R17 ;  /* 0x32a570600e117823 */ /* 0x000fe20000000011 */
[----:B------:R-:W-:Y:S02]  /*1320*/  FFMA.RM R14, R25, R26, 12582913 ;  /* 0x4b400001190e7423 */ /* 0x000fe4000000401a */
[----:B------:R-:W-:Y:S01]  /*1330*/  FFMA R19, R10, 1.4426950216293334961, -R19 ;  /* 0x3fb8aa3b0a137823 */ /* 0x000fe20000000813 */
[----:B------:R-:W-:-:S03]  /*1340*/  FFMA.SAT R27, R18, R27, 0.5 ;  /* 0x3f000000121b7423 */ /* 0x000fc6000000201b */
[----:B------:R-:W-:Y:S01]  /*1350*/  FFMA R10, R10, 1.925963033500011079e-08, R19 ;  /* 0x32a570600a0a7823 */ /* 0x000fe20000000013 */
[----:B------:R-:W-:Y:S01]  /*1360*/  FADD R19, R14, -12583039 ;  /* 0xcb40007f0e137421 */ /* 0x000fe20000000000 */
[----:B------:R-:W-:Y:S01]  /*1370*/  FFMA.RM R26, R27, R26, 12582913 ;  /* 0x4b4000011b1a7423 */ /* 0x000fe2000000401a */
[----:B------:R-:W0:Y:S02]  /*1380*/  MUFU.EX2 R22, R22 ;  /* 0x0000001600167308 */ /* 0x000e240000000800 */
[----:B------:R-:W-:Y:S01]  /*1390*/  FFMA R19, R12, 1.4426950216293334961, -R19 ;  /* 0x3fb8aa3b0c137823 */ /* 0x000fe20000000813 */
[----:B------:R-:W-:-:S03]  /*13a0*/  FADD R25, R26, -12583039 ;  /* 0xcb40007f1a197421 */ /* 0x000fc60000000000 */
[----:B------:R-:W-:Y:S02]  /*13b0*/  FFMA R12, R12, 1.925963033500011079e-08, R19 ;  /* 0x32a570600c0c7823 */ /* 0x000fe40000000013 */
[----:B------:R-:W1:Y:S01]  /*13c0*/  MUFU.EX2 R17, R17 ;  /* 0x0000001100117308 */ /* 0x000e620000000800 */
[----:B------:R-:W-:-:S04]  /*13d0*/  FFMA R25, R18, 1.4426950216293334961, -R25 ;  /* 0x3fb8aa3b12197823 */ /* 0x000fc80000000819 */
[----:B------:R-:W-:-:S03]  /*13e0*/  FFMA R25, R18, 1.925963033500011079e-08, R25 ;  /* 0x32a5706012197823 */ /* 0x000fc60000000019 */
[----:B------:R-:W2:Y:S01]  /*13f0*/  MUFU.EX2 R10, R10 ;  /* 0x0000000a000a7308 */ /* 0x000ea20000000800 */
[----:B------:R-:W-:Y:S02]  /*1400*/  SHF.L.U32 R18, R0, 0x17, RZ ;  /* 0x0000001700127819 */ /* 0x000fe400000006ff */
[----:B------:R-:W-:-:S05]  /*1410*/  SHF.L.U32 R11, R11, 0x17, RZ ;  /* 0x000000170b0b7819 */ /* 0x000fca00000006ff */
[----:B------:R-:W3:Y:S01]  /*1420*/  MUFU.EX2 R12, R12 ;  /* 0x0000000c000c7308 */ /* 0x000ee20000000800 */
[----:B0-----:R-:W-:Y:S01]  /*1430*/  FFMA R18, R18, R22, R13 ;  /* 0x0000001612127223 */ /* 0x001fe2000000000d */
[----:B------:R-:W-:-:S06]  /*1440*/  SHF.L.U32 R22, R15, 0x17, RZ ;  /* 0x000000170f167819 */ /* 0x000fcc00000006ff */
[----:B------:R-:W0:Y:S01]  /*1450*/  MUFU.EX2 R0, R25 ;  /* 0x0000001900007308 */ /* 0x000e220000000800 */
[----:B-1----:R-:W-:Y:S01]  /*1460*/  FFMA R11, R11, R17, R18 ;  /* 0x000000110b0b7223 */ /* 0x002fe20000000012 */
[----:B------:R-:W-:-:S03]  /*1470*/  SHF.L.U32 R14, R14, 0x17, RZ ;  /* 0x000000170e0e7819 */ /* 0x000fc600000006ff */
[----:B--2---:R-:W-:Y:S01]  /*1480*/  FFMA R11, R22, R10, R11 ;  /* 0x0000000a160b7223 */ /* 0x004fe2000000000b */
[----:B------:R-:W-:-:S03]  /*1490*/  SHF.L.U32 R26, R26, 0x17, RZ ;  /* 0x000000171a1a7819 */ /* 0x000fc600000006ff */
[----:B---3--:R-:W-:-:S04]  /*14a0*/  FFMA R11, R14, R12, R11 ;  /* 0x0000000c0e0b7223 */ /* 0x008fc8000000000b */
[----:B0-----:R-:W-:Y:S01]  /*14b0*/  FFMA R17, R26, R0, R11 ;  /* 0x000000001a117223 */ /* 0x001fe2000000000b */
[----:B------:R-:W-:Y:S06]  /*14c0*/  BRA.U UP1, `(.L_x_27) ;  /* 0xfffffff9017c7547 */ /* 0x000fec000b83ffff */
.L_x_26:
        /* <DEDUP_REMOVED lines=8> */
[----:B------:R-:W-:Y:S01]  /*1550*/  HFMA2 R9, -RZ, RZ, 0, 0 ;  /* 0x00000000ff097431 */ /* 0x000fe200000001ff */
[----:B------:R-:W-:Y:S01]  /*1560*/  MOV R8, R6 ;  /* 0x0000000600087202 */ /* 0x000fe20000000f00 */
[C---:B0-----:R-:W-:Y:S02]  /*1570*/  IMAD R0, R2.reuse, UR5, RZ ;  /* 0x0000000502007c24 */ /* 0x041fe4000f8e02ff */
[C---:B------:R-:W-:Y:S02]  /*1580*/  IMAD.SHL.U32 R21, R2.reuse, 0x4, RZ ;  /* 0x0000000402157824 */ /* 0x040fe400078e00ff */
[----:B------:R-:W-:Y:S02]  /*1590*/  IMAD R11, R3, UR4, R0 ;  /* 0x00000004030b7c24 */ /* 0x000fe4000f8e0200 */
[----:B------:R-:W-:-:S05]  /*15a0*/  IMAD.WIDE.U32 R8, R2, UR4, R8 ;  /* 0x0000000402087c25 */ /* 0x000fca000f8e0008 */
[----:B------:R-:W-:Y:S02]  /*15b0*/  IADD3 R11, PT, PT, R9, R11, RZ ;  /* 0x0000000b090b7210 */ /* 0x000fe40007ffe0ff */
[----:B-1----:R-:W-:Y:S02]  /*15c0*/  LEA R10, P0, R8, UR12, 0x2 ;  /* 0x0000000c080a7c11 */ /* 0x002fe4000f8010ff */
[----:B------:R-:W-:Y:S02]  /*15d0*/  SHF.L.U64.HI R9, R2, 0x2, R3 ;  /* 0x0000000202097819 */ /* 0x000fe40000010203 */
[----:B------:R-:W-:Y:S02]  /*15e0*/  LEA.HI.X R11, R8, UR13, R11, 0x2, P0 ;  /* 0x0000000d080b7c11 */ /* 0x000fe400080f140b */
[----:B------:R-:W-:-:S03]  /*15f0*/  IADD3 R14, P0, PT, R21, R10, RZ ;  /* 0x0000000a150e7210 */ /* 0x000fc60007f1e0ff */
[----:B------:R-:W2:Y:S01]  /*1600*/  LDG.E R12, desc[UR10][R10.64] ;  /* 0x0000000a0a0c7981 */ /* 0x000ea2000c1e1900 */
        /* <DEDUP_REMOVED lines=16> */
[----:B------:R-:W-:-:S03]  /*1710*/  FFMA.RM R10, R10, R25, 12582913 ;  /* 0x4b4000010a0a7423 */ /* 0x000fc60000004019 */
[----:B------:R-:W-:Y:S01]  /*1720*/  FFMA R13, R12, 1.4426950216293334961, -R13 ;  /* 0x3fb8aa3b0c0d7823 */ /* 0x000fe2000000080d */
[----:B----4-:R-:W-:Y:S01]  /*1730*/  FFMA.SAT R14, R0, R23, 0.5 ;  /* 0x3f000000000e7423 */ /* 0x010fe20000002017 */
[----:B------:R-:W-:Y:S02]  /*1740*/  FADD R15, R10, -12583039 ;  /* 0xcb40007f0a0f7421 */ /* 0x000fe40000000000 */
[----:B------:R-:W-:Y:S01]  /*1750*/  FFMA R13, R12, 1.925963033500011079e-08, R13 ;  /* 0x32a570600c0d7823 */ /* 0x000fe2000000000d */
[----:B------:R-:W-:Y:S01]  /*1760*/  FFMA.RM R12, R14, R25, 12582913 ;  /* 0x4b4000010e0c7423 */ /* 0x000fe20000004019 */
[----:B-----5:R-:W-:Y:S01]  /*1770*/  FFMA.SAT R16, R9, R23, 0.5 ;  /* 0x3f00000009107423 */ /* 0x020fe20000002017 */
[----:B------:R-:W-:Y:S01]  /*1780*/  FFMA R15, R8, 1.4426950216293334961, -R15 ;  /* 0x3fb8aa3b080f7823 */ /* 0x000fe2000000080f */
[----:B------:R-:W0:Y:S01]  /*1790*/  MUFU.EX2 R14, R13 ;  /* 0x0000000d000e7308 */ /* 0x000e220000000800 */
[----:B------:R-:W-:Y:S01]  /*17a0*/  FADD R19, R12, -12583039 ;  /* 0xcb40007f0c137421 */ /* 0x000fe20000000000 */
[----:B------:R-:W-:Y:S01]  /*17b0*/  FFMA.RM R16, R16, R25, 12582913 ;  /* 0x4b40000110107423 */ /* 0x000fe20000004019 */
[----:B------:R-:W-:-:S02]  /*17c0*/  FFMA R15, R8, 1.925963033500011079e-08, R15 ;  /* 0x32a57060080f7823 */ /* 0x000fc4000000000f */
[----:B------:R-:W-:Y:S01]  /*17d0*/  FFMA R19, R0, 1.4426950216293334961, -R19 ;  /* 0x3fb8aa3b00137823 */ /* 0x000fe20000000813 */
[----:B------:R-:W-:-:S03]  /*17e0*/  FADD R8, R16, -12583039 ;  /* 0xcb40007f10087421 */ /* 0x000fc60000000000 */
[----:B------:R-:W-:Y:S01]  /*17f0*/  FFMA R19, R0, 1.925963033500011079e-08, R19 ;  /* 0x32a5706000137823 */ /* 0x000fe20000000013 */
[----:B------:R-:W-:Y:S01]  /*1800*/  FFMA R8, R9, 1.4426950216293334961, -R8 ;  /* 0x3fb8aa3b09087823 */ /* 0x000fe20000000808 */
[----:B------:R-:W1:Y:S01]  /*1810*/  MUFU.EX2 R15, R15 ;  /* 0x0000000f000f7308 */ /* 0x000e620000000800 */
[----:B------:R-:W-:Y:S02]  /*1820*/  SHF.L.U32 R0, R11, 0x17, RZ ;  /* 0x000000170b007819 */ /* 0x000fe400000006ff */
[----:B------:R-:W-:Y:S01]  /*1830*/  FFMA R8, R9, 1.925963033500011079e-08, R8 ;  /* 0x32a5706009087823 */ /* 0x000fe20000000008 */
[----:B------:R-:W-:Y:S02]  /*1840*/  SHF.L.U32 R9, R10, 0x17, RZ ;  /* 0x000000170a097819 */ /* 0x000fe400000006ff */
[----:B0-----:R-:W-:Y:S01]  /*1850*/  FFMA R0, R0, R14, R17 ;  /* 0x0000000e00007223 */ /* 0x001fe20000000011 */
[----:B------:R-:W-:Y:S01]  /*1860*/  SHF.L.U32 R11, R12, 0x17, RZ ;  /* 0x000000170c0b7819 */ /* 0x000fe200000006ff */
[----:B------:R-:W0:Y:S01]  /*1870*/  MUFU.EX2 R19, R19 ;  /* 0x0000001300137308 */ /* 0x000e220000000800 */
[----:B------:R-:W-:-:S07]  /*1880*/  SHF.L.U32 R17, R16, 0x17, RZ ;  /* 0x0000001710117819 */ /* 0x000fce00000006ff */
[----:B------:R-:W2:Y:S01]  /*1890*/  MUFU.EX2 R8, R8 ;  /* 0x0000000800087308 */ /* 0x000ea20000000800 */
[----:B-1----:R-:W-:-:S04]  /*18a0*/  FFMA R0, R9, R15, R0 ;  /* 0x0000000f09007223 */ /* 0x002fc80000000000 */
[----:B0-----:R-:W-:-:S04]  /*18b0*/  FFMA R0, R11, R19, R0 ;  /* 0x000000130b007223 */ /* 0x001fc80000000000 */
[----:B--2---:R-:W-:-:S07]  /*18c0*/  FFMA R17, R17, R8, R0 ;  /* 0x0000000811117223 */ /* 0x004fce0000000000 */
.L_x_28:
        /* <DEDUP_REMOVED lines=8> */
[----:B------:R-:W-:Y:S01]  /*1950*/  HFMA2 R9, -RZ, RZ, 0, 0 ;  /* 0x00000000ff097431 */ /* 0x000fe200000001ff */
[----:B------:R-:W-:Y:S01]  /*1960*/  MOV R8, R6 ;  /* 0x0000000600087202 */ /* 0x000fe20000000f00 */
[----:B0-----:R-:W-:-:S04]  /*1970*/  IMAD R0, R2, UR5, RZ ;  /* 0x0000000502007c24 */ /* 0x001fc8000f8e02ff */
[----:B------:R-:W-:Y:S02]  /*1980*/  IMAD R11, R3, UR4, R0 ;  /* 0x00000004030b7c24 */ /* 0x000fe4000f8e0200 */
[----:B------:R-:W-:-:S05]  /*1990*/  IMAD.WIDE.U32 R8, R2, UR4, R8 ;  /* 0x0000000402087c25 */ /* 0x000fca000f8e0008 */
[----:B------:R-:W-:Y:S02]  /*19a0*/  IADD3 R11, PT, PT, R9, R11, RZ ;  /* 0x0000000b090b7210 */ /* 0x000fe40007ffe0ff */
[----:B-1----:R-:W-:-:S04]  /*19b0*/  LEA R10, P0, R8, UR6, 0x2 ;  /* 0x00000006080a7c11 */ /* 0x002fc8000f8010ff */
[----:B------:R-:W-:Y:S02]  /*19c0*/  LEA.HI.X R11, R8, UR7, R11, 0x2, P0 ;  /* 0x00000007080b7c11 */ /* 0x000fe400080f140b */
[----:B------:R-:W-:-:S03]  /*19d0*/  LEA R8, P0, R2, R10, 0x2 ;  /* 0x0000000a02087211 */ /* 0x000fc600078010ff */
[----:B------:R-:W2:Y:S01]  /*19e0*/  LDG.E R10, desc[UR10][R10.64] ;  /* 0x0000000a0a0a7981 */ /* 0x000ea2000c1e1900 */
[----:B------:R-:W-:-:S05]  /*19f0*/  LEA.HI.X R9, R2, R11, R3, 0x2, P0 ;  /* 0x0000000b02097211 */ /* 0x000fca00000f1403 */
        /* <DEDUP_REMOVED lines=11> */
[----:B------:R-:W-:-:S03]  /*1ab0*/  FADD R13, R0, -12583039 ;  /* 0xcb40007f000d7421 */ /* 0x000fc60000000000 */
[----:B------:R-:W-:Y:S01]  /*1ac0*/  FFMA R15, R10, 1.925963033500011079e-08, R15 ;  /* 0x32a570600a0f7823 */ /* 0x000fe2000000000f */
[----:B------:R-:W-:-:S04]  /*1ad0*/  FFMA R13, R8, 1.4426950216293334961, -R13 ;  /* 0x3fb8aa3b080d7823 */ /* 0x000fc8000000080d */
[----:B------:R-:W-:Y:S01]  /*1ae0*/  FFMA R13, R8, 1.925963033500011079e-08, R13 ;  /* 0x32a57060080d7823 */ /* 0x000fe2000000000d */
[----:B------:R-:W0:Y:S08]  /*1af0*/  MUFU.EX2 R15, R15 ;  /* 0x0000000f000f7308 */ /* 0x000e300000000800 */
[----:B------:R-:W1:Y:S01]  /*1b00*/  MUFU.EX2 R13, R13 ;  /* 0x0000000d000d7308 */ /* 0x000e620000000800 */
[----:B------:R-:W-:Y:S01]  /*1b10*/  SHF.L.U32 R12, R12, 0x17, RZ ;  /* 0x000000170c0c7819 */ /* 0x000fe200000006ff */
[----:B------:R-:W-:-:S04]  /*1b20*/  IMAD.SHL.U32 R0, R0, 0x800000, RZ ;  /* 0x0080000000007824 */ /* 0x000fc800078e00ff */
[----:B0-----:R-:W-:-:S04]  /*1b30*/  FFMA R17, R12, R15, R17 ;  /* 0x0000000f0c117223 */ /* 0x001fc80000000011 */
[----:B-1----:R-:W-:-:S07]  /*1b40*/  FFMA R17, R0, R13, R17 ;  /* 0x0000000d00117223 */ /* 0x002fce0000000011 */
.L_x_29:
[----:B------:R-:W-:Y:S05]  /*1b50*/  BRA.U UP0, `(.L_x_25) ;  /* 0x0000000100507547 */ /* 0x000fea000b800000 */
[----:B------:R-:W1:Y:S01]  /*1b60*/  LDCU.64 UR6, c[0x0][0x380] ;  /* 0x00007000ff0677ac */ /* 0x000e620008000a00 */
[----:B------:R-:W-:Y:S02]  /*1b70*/  HFMA2 R9, -RZ, RZ, 0, 0 ;  /* 0x00000000ff097431 */ /* 0x000fe400000001ff */
[----:B0-----:R-:W-:Y:S01]  /*1b80*/  IMAD R0, R2, UR5, RZ ;  /* 0x0000000502007c24 */ /* 0x001fe2000f8e02ff */
[----:B------:R-:W-:-:S03]  /*1b90*/  MOV R8, R6 ;  /* 0x0000000600087202 */ /* 0x000fc60000000f00 */
[----:B------:R-:W-:Y:S02]  /*1ba0*/  IMAD R11, R3, UR4, R0 ;  /* 0x00000004030b7c24 */ /* 0x000fe4000f8e0200 */
[----:B------:R-:W-:-:S05]  /*1bb0*/  IMAD.WIDE.U32 R2, R2, UR4, R8 ;  /* 0x0000000402027c25 */ /* 0x000fca000f8e0008 */
[----:B------:R-:W-:Y:S02]  /*1bc0*/  IADD3 R3, PT, PT, R3, R11, RZ ;  /* 0x0000000b03037210 */ /* 0x000fe40007ffe0ff */
[----:B-1----:R-:W-:-:S04]  /*1bd0*/  LEA R8, P0, R2, UR6, 0x2 ;  /* 0x0000000602087c11 */ /* 0x002fc8000f8010ff */
[----:B------:R-:W-:-:S05]  /*1be0*/  LEA.HI.X R9, R2, UR7, R3, 0x2, P0 ;  /* 0x0000000702097c11 */ /* 0x000fca00080f1403 */
[----:B------:R-:W2:Y:S01]  /*1bf0*/  LDG.E R8, desc[UR10][R8.64] ;  /* 0x0000000a08087981 */ /* 0x000ea2000c1e1900 */
        /* <DEDUP_REMOVED lines=10> */
.L_x_25:
[----:B------:R-:W0:Y:S01]  /*1ca0*/  LDCU.64 UR4, c[0x0][0x398] ;  /* 0x00007300ff0477ac */ /* 0x000e220008000a00 */
[----:B------:R-:W-:Y:S01]  /*1cb0*/  MOV R7, RZ ;  /* 0x000000ff00077202 */ /* 0x000fe20000000f00 */
[----:B------:R-:W1:Y:S01]  /*1cc0*/  LDCU.64 UR6, c[0x0][0x380] ;  /* 0x00007000ff0677ac */ /* 0x000e620008000a00 */
[----:B0-----:R-:W-:Y:S02]  /*1cd0*/  IMAD R3, R5, UR4, RZ ;  /* 0x0000000405037c24 */ /* 0x001fe4000f8e02ff */
[----:B------:R-:W-:-:S04]  /*1ce0*/  IMAD.WIDE.U32 R6, R4, UR4, R6 ;  /* 0x0000000404067c25 */ /* 0x000fc8000f8e0006 */
[----:B------:R-:W-:Y:S01]  /*1cf0*/  IMAD R3, R4, UR5, R3 ;  /* 0x0000000504037c24 */ /* 0x000fe2000f8e0203 */
[----:B------:R-:W-:-:S04]  /*1d00*/  SHF.L.U32 R2, R6, 0x2, RZ ;  /* 0x0000000206027819 */ /* 0x000fc800000006ff */
[----:B------:R-:W-:Y:S02]  /*1d10*/  IADD3 R3, PT, PT, R7, R3, RZ ;  /* 0x0000000307037210 */ /* 0x000fe40007ffe0ff */
[----:B-1----:R-:W-:Y:S02]  /*1d20*/  IADD3 R8, P0, PT, R2, UR6, RZ ;  /* 0x0000000602087c10 */ /* 0x002fe4000ff1e0ff */
[----:B------:R-:W-:-:S04]  /*1d30*/  SHF.L.U64.HI R4, R6, 0x2, R3 ;  /* 0x0000000206047819 */ /* 0x000fc80000010203 */
[----:B------:R-:W-:-:S05]  /*1d40*/  IADD3.X R9, PT, PT, R4, UR7, RZ, P0, !PT ;  /* 0x0000000704097c10 */ /* 0x000fca00087fe4ff */
[----:B------:R-:W2:Y:S01]  /*1d50*/  LDG.E R8, desc[UR10][R8.64] ;  /* 0x0000000a08087981 */ /* 0x000ea2000c1e1900 */
[----:B------:R-:W-:Y:S01]  /*1d60*/  MOV R3, 0x3bbb989d ;  /* 0x3bbb989d00037802 */ /* 0x000fe20000000f00 */
[----:B------:R-:W0:Y:S01]  /*1d70*/  MUFU.RCP R6, R17 ;  /* 0x0000001100067308 */ /* 0x000e220000001000 */
[----:B------:R-:W-:Y:S01]  /*1d80*/  MOV R5, 0x437c0000 ;  /* 0x437c000000057802 */ /* 0x000fe20000000f00 */
[----:B------:R-:W-:Y:S02]  /*1d90*/  BSSY.RECONVERGENT B0, `(.L_x_30) ;  /* 0x0000014000007945 */ /* 0x000fe40003800200 */
[----:B--2---:R-:W-:-:S04]  /*1da0*/  FFMA.SAT R0, R8, R3, 0.5 ;  /* 0x3f00000008007423 */ /* 0x004fc80000002003 */
[----:B------:R-:W-:Y:S01]  /*1db0*/  FFMA.RM R0, R0, R5, 12582913 ;  /* 0x4b40000100007423 */ /* 0x000fe20000004005 */
[----:B0-----:R-:W-:-:S03]  /*1dc0*/  FFMA R5, R6, -R17, 1 ;  /* 0x3f80000006057423 */ /* 0x001fc60000000811 */
[C---:B------:R-:W-:Y:S01]  /*1dd0*/  FADD R3, R0.reuse, -12583039 ;  /* 0xcb40007f00037421 */ /* 0x040fe20000000000 */
[----:B------:R-:W-:Y:S01]  /*1de0*/  SHF.L.U32 R0, R0, 0x17, RZ ;  /* 0x0000001700007819 */ /* 0x000fe200000006ff */
[----:B------:R-:W-:Y:S02]  /*1df0*/  FFMA R5, R6, R5, R6 ;  /* 0x0000000506057223 */ /* 0x000fe40000000006 */
        /* <DEDUP_REMOVED lines=11> */
[----:B------:R-:W-:Y:S05]  /*1eb0*/  CALL.REL.NOINC `($__internal_1_$__cuda_sm3x_div_rn_noftz_f32_slowpath) ;  /* 0x00000000001c7944 */ /* 0x000fea0003c00000 */
[----:B------:R-:W-:-:S07]  /*1ec0*/  MOV R5, R0 ;  /* 0x0000000000057202 */ /* 0x000fce0000000f00 */
.L_x_31:
[----:B------:R-:W-:Y:S05]  /*1ed0*/  BSYNC.RECONVERGENT B0 ;  /* 0x0000000000007941 */ /* 0x000fea0003800200 */
.L_x_30:
[----:B------:R-:W0:Y:S02]  /*1ee0*/  LDCU.64 UR4, c[0x0][0x388] ;  /* 0x00007100ff0477ac */ /* 0x000e240008000a00 */
[----:B0-----:R-:W-:-:S04]  /*1ef0*/  IADD3 R2, P0, PT, R2, UR4, RZ ;  /* 0x0000000402027c10 */ /* 0x001fc8000ff1e0ff */
[----:B------:R-:W-:-:S05]  /*1f00*/  IADD3.X R3, PT, PT, R4, UR5, RZ, P0, !PT ;  /* 0x0000000504037c10 */ /* 0x000fca00087fe4ff */
[----:B------:R-:W-:Y:S01]  /*1f10*/  STG.E desc[UR10][R2.64], R5 ;  /* 0x0000000502007986 */ /* 0x000fe2000c10190a */
[----:B------:R-:W-:Y:S05]  /*1f20*/  EXIT ;  /* 0x000000000000794d */ /* 0x000fea0003800000 */
        .weak           $__internal_1_$__cuda_sm3x_div_rn_noftz_f32_slowpath
        .type           $__internal_1_$__cuda_sm3x_div_rn_noftz_f32_slowpath,@function
        .size           $__internal_1_$__cuda_sm3x_div_rn_noftz_f32_slowpath,(.L_x_232 - $__internal_1_$__cuda_sm3x_div_rn_noftz_f32_slowpath)
$__internal_1_$__cuda_sm3x_div_rn_noftz_f32_slowpath:
[----:B------:R-:W-:Y:S01]  /*1f30*/  SHF.R.U32.HI R7, RZ, 0x17, R3 ;  /* 0x00000017ff077819 */ /* 0x000fe20000011603 */
[----:B------:R-:W-:Y:S01]  /*1f40*/  BSSY.RECONVERGENT B1, `(.L_x_32) ;  /* 0x0000063000017945 */ /* 0x000fe20003800200 */
[----:B------:R-:W-:Y:S02]  /*1f50*/  SHF.R.U32.HI R5, RZ, 0x17, R0 ;  /* 0x00000017ff057819 */ /* 0x000fe40000011600 */
[----:B------:R-:W-:Y:S02]  /*1f60*/  LOP3.LUT R13, R7, 0xff, RZ, 0xc0, !PT ;  /* 0x000000ff070d7812 */ /* 0x000fe400078ec0ff */
[----:B------:R-:W-:Y:S02]  /*1f70*/  LOP3.LUT R5, R5, 0xff, RZ, 0xc0, !PT ;  /* 0x000000ff05057812 */ /* 0x000fe400078ec0ff */
[----:B------:R-:W-:Y:S02]  /*1f80*/  IADD3 R10, PT, PT, R13, -0x1, RZ ;  /* 0xffffffff0d0a7810 */ /* 0x000fe40007ffe0ff */
[----:B------:R-:W-:Y:S01]  /*1f90*/  MOV R7, R0 ;  /* 0x0000000000077202 */ /* 0x000fe20000000f00 */
[----:B------:R-:W-:Y:S01]  /*1fa0*/  VIADD R9, R5, 0xffffffff ;  /* 0xffffffff05097836 */ /* 0x000fe20000000000 */
[----:B------:R-:W-:-:S04]  /*1fb0*/  ISETP.GT.U32.AND P0, PT, R10, 0xfd, PT ;  /* 0x000000fd0a00780c */ /* 0x000fc80003f04070 */
        /* <DEDUP_REMOVED lines=26> */
.L_x_33:
[----:B------:R-:W-:Y:S01]  /*2160*/  LEA R0, R13, 0xc0800000, 0x17 ;  /* 0xc08000000d007811 */ /* 0x000fe200078eb8ff */
[----:B------:R-:W-:Y:S01]  /*2170*/  BSSY.RECONVERGENT B2, `(.L_x_38) ;  /* 0x0000036000027945 */ /* 0x000fe20003800200 */
[----:B------:R-:W-:Y:S02]  /*2180*/  IADD3 R10, PT, PT, R5, -0x7f, RZ ;  /* 0xffffff81050a7810 */ /* 0x000fe40007ffe0ff */
[----:B------:R-:W-:-:S03]  /*2190*/  IADD3 R3, PT, PT, -R0, R3, RZ ;  /* 0x0000000300037210 */ /* 0x000fc60007ffe1ff */
[----:B------:R-:W-:Y:S01]  /*21a0*/  IMAD R0, R10, -0x800000, R7 ;  /* 0xff8000000a007824 */ /* 0x000fe200078e0207 */
[----:B------:R-:W0:Y:S01]  /*21b0*/  MUFU.RCP R9, R3 ;  /* 0x0000000300097308 */ /* 0x000e220000001000 */
[----:B------:R-:W-:-:S04]  /*21c0*/  FADD.FTZ R11, -R3, -RZ ;  /* 0x800000ff030b7221 */ /* 0x000fc80000010100 */
[----:B0-----:R-:W-:-:S04]  /*21d0*/  FFMA R12, R9, R11, 1 ;  /* 0x3f800000090c7423 */ /* 0x001fc8000000000b */
[----:B------:R-:W-:-:S04]  /*21e0*/  FFMA R14, R9, R12, R9 ;  /* 0x0000000c090e7223 */ /* 0x000fc80000000009 */
[----:B------:R-:W-:-:S04]  /*21f0*/  FFMA R5, R0, R14, RZ ;  /* 0x0000000e00057223 */ /* 0x000fc800000000ff */
[----:B------:R-:W-:-:S04]  /*2200*/  FFMA R12, R11, R5, R0 ;  /* 0x000000050b0c7223 */ /* 0x000fc80000000000 */
[----:B------:R-:W-:Y:S01]  /*2210*/  FFMA R7, R14, R12, R5 ;  /* 0x0000000c0e077223 */ /* 0x000fe20000000005 */
[----:B------:R-:W-:-:S03]  /*2220*/  IADD3 R5, PT, PT, R10, 0x7f, -R13 ;  /* 0x0000007f0a057810 */ /* 0x000fc60007ffe80d */
[----:B------:R-:W-:Y:S01]  /*2230*/  FFMA R12, R11, R7, R0 ;  /* 0x000000070b0c7223 */ /* 0x000fe20000000000 */
[----:B------:R-:W-:-:S03]  /*2240*/  IADD3 R5, PT, PT, R5, R8, RZ ;  /* 0x0000000805057210 */ /* 0x000fc60007ffe0ff */
        /* <DEDUP_REMOVED lines=15> */
[C---:B------:R-:W-:Y:S01]  /*2340*/  IADD3 R10, PT, PT, R9.reuse, 0x20, RZ ;  /* 0x00000020090a7810 */ /* 0x040fe20007ffe0ff */
[CCC-:B------:R-:W-:Y:S01]  /*2350*/  FFMA.RM R8, R14.reuse, R12.reuse, R7.reuse ;  /* 0x0000000c0e087223 */ /* 0x1c0fe20000004007 */
[----:B------:R-:W-:Y:S02]  /*2360*/  ISETP.NE.AND P2, PT, R9, RZ, PT ;  /* 0x000000ff0900720c */ /* 0x000fe40003f45270 */
[----:B------:R-:W-:Y:S01]  /*2370*/  LOP3.LUT R5, R3, 0x7fffff, RZ, 0xc0, !PT ;  /* 0x007fffff03057812 */ /* 0x000fe200078ec0ff */
[----:B------:R-:W-:Y:S01]  /*2380*/  FFMA.RP R3, R14, R12, R7 ;  /* 0x0000000c0e037223 */ /* 0x000fe20000008007 */
[----:B------:R-:W-:Y:S02]  /*2390*/  ISETP.NE.AND P1, PT, R9, RZ, PT ;  /* 0x000000ff0900720c */ /* 0x000fe40003f25270 */
[----:B------:R-:W-:Y:S02]  /*23a0*/  LOP3.LUT R5, R5, 0x800000, RZ, 0xfc, !PT ;  /* 0x0080000005057812 */ /* 0x000fe400078efcff */
[----:B------:R-:W-:-:S02]  /*23b0*/  IADD3 R7, PT, PT, -R9, RZ, RZ ;  /* 0x000000ff09077210 */ /* 0x000fc40007ffe1ff */
[----:B------:R-:W-:Y:S02]  /*23c0*/  SHF.L.U32 R10, R5, R10, RZ ;  /* 0x0000000a050a7219 */ /* 0x000fe400000006ff */
[----:B------:R-:W-:Y:S02]  /*23d0*/  FSETP.NEU.FTZ.AND P0, PT, R3, R8, PT ;  /* 0x000000080300720b */ /* 0x000fe40003f1d000 */
[----:B------:R-:W-:Y:S02]  /*23e0*/  SEL R8, R7, RZ, P2 ;  /* 0x000000ff07087207 */ /* 0x000fe40001000000 */
[----:B------:R-:W-:Y:S02]  /*23f0*/  ISETP.NE.AND P1, PT, R10, RZ, P1 ;  /* 0x000000ff0a00720c */ /* 0x000fe40000f25270 */
[----:B------:R-:W-:Y:S02]  /*2400*/  SHF.R.U32.HI R8, RZ, R8, R5 ;  /* 0x00000008ff087219 */ /* 0x000fe40000011605 */
[----:B------:R-:W-:-:S02]  /*2410*/  PLOP3.LUT P0, PT, P0, P1, PT, 0xf8, 0x8f ;  /* 0x00000000008f781c */ /* 0x000fc40000703f70 */
[----:B------:R-:W-:Y:S02]  /*2420*/  SHF.R.U32.HI R10, RZ, 0x1, R8 ;  /* 0x00000001ff0a7819 */ /* 0x000fe40000011608 */
[----:B------:R-:W-:-:S04]  /*2430*/  SEL R3, RZ, 0x1, !P0 ;  /* 0x00000001ff037807 */ /* 0x000fc80004000000 */
[----:B------:R-:W-:-:S04]  /*2440*/  LOP3.LUT R3, R3, 0x1, R10, 0xf8, !PT ;  /* 0x0000000103037812 */ /* 0x000fc800078ef80a */
[----:B------:R-:W-:-:S04]  /*2450*/  LOP3.LUT R3, R3, R8, RZ, 0xc0, !PT ;  /* 0x0000000803037212 */ /* 0x000fc800078ec0ff */
[----:B------:R-:W-:-:S04]  /*2460*/  IADD3 R3, PT, PT, R10, R3, RZ ;  /* 0x000000030a037210 */ /* 0x000fc80007ffe0ff */
[----:B------:R-:W-:Y:S01]  /*2470*/  LOP3.LUT R0, R3, R0, RZ, 0xfc, !PT ;  /* 0x0000000003007212 */ /* 0x000fe200078efcff */
[----:B------:R-:W-:Y:S06]  /*2480*/  BRA `(.L_x_41) ;  /* 0x0000000000107947 */ /* 0x000fec0003800000 */
.L_x_40:
[----:B------:R-:W-:-:S04]  /*2490*/  LOP3.LUT R0, R0, 0x80000000, RZ, 0xc0, !PT ;  /* 0x8000000000007812 */ /* 0x000fc800078ec0ff */
[----:B------:R-:W-:Y:S01]  /*24a0*/  LOP3.LUT R0, R0, 0x7f800000, RZ, 0xfc, !PT ;  /* 0x7f80000000007812 */ /* 0x000fe200078efcff */
[----:B------:R-:W-:Y:S06]  /*24b0*/  BRA `(.L_x_41) ;  /* 0x0000000000047947 */ /* 0x000fec0003800000 */
.L_x_39:
[----:B------:R-:W-:-:S07]  /*24c0*/  LEA R0, R5, R0, 0x17 ;  /* 0x0000000005007211 */ /* 0x000fce00078eb8ff */
.L_x_41:
[----:B------:R-:W-:Y:S05]  /*24d0*/  BSYNC.RECONVERGENT B2 ;  /* 0x0000000000027941 */ /* 0x000fea0003800200 */
.L_x_38:
[----:B------:R-:W-:Y:S05]  /*24e0*/  BRA `(.L_x_42) ;  /* 0x0000000000207947 */ /* 0x000fea0003800000 */
.L_x_37:
[----:B------:R-:W-:-:S04]  /*24f0*/  LOP3.LUT R0, R3, 0x80000000, R7, 0x48, !PT ;  /* 0x8000000003007812 */ /* 0x000fc800078e4807 */
[----:B------:R-:W-:Y:S01]  /*2500*/  LOP3.LUT R0, R0, 0x7f800000, RZ, 0xfc, !PT ;  /* 0x7f80000000007812 */ /* 0x000fe200078efcff */
[----:B------:R-:W-:Y:S06]  /*2510*/  BRA `(.L_x_42) ;  /* 0x0000000000147947 */ /* 0x000fec0003800000 */
.L_x_36:
[----:B------:R-:W-:Y:S01]  /*2520*/  LOP3.LUT R0, R3, 0x80000000, R7, 0x48, !PT ;  /* 0x8000000003007812 */ /* 0x000fe200078e4807 */
[----:B------:R-:W-:Y:S06]  /*2530*/  BRA `(.L_x_42) ;  /* 0x00000000000c7947 */ /* 0x000fec0003800000 */
.L_x_35:
[----:B------:R-:W0:Y:S01]  /*2540*/  MUFU.RSQ R0, -QNAN ;  /* 0xffc0000000007908 */ /* 0x000e220000001400 */
[----:B------:R-:W-:Y:S05]  /*2550*/  BRA `(.L_x_42) ;  /* 0x0000000000047947 */ /* 0x000fea0003800000 */
.L_x_34:
[----:B------:R-:W-:-:S07]  /*2560*/  FADD.FTZ R0, R0, R3 ;  /* 0x0000000300007221 */ /* 0x000fce0000010000 */
.L_x_42:
[----:B------:R-:W-:Y:S05]  /*2570*/  BSYNC.RECONVERGENT B1 ;  /* 0x0000000000017941 */ /* 0x000fea0003800200 */
.L_x_32:
[----:B------:R-:W-:-:S04]  /*2580*/  HFMA2 R7, -RZ, RZ, 0, 0 ;  /* 0x00000000ff077431 */ /* 0x000fc800000001ff */
[----:B0-----:R-:W-:Y:S05]  /*2590*/  RET.REL.NODEC R6 `(softmax_a) ;  /* 0xffffffd806987950 */ /* 0x001fea0003c3ffff */
.L_x_43:
        /* <DEDUP_REMOVED lines=14> */
.L_x_232:


//--------------------- .text.tanh_at             --------------------------
	.section	.text.tanh_at,"ax",@progbits
	.align	128
        .global         tanh_at
        .type           tanh_at,@function
        .size           tanh_at,(.L_x_245 - tanh_at)
        .other          tanh_at,@"STO_CUDA_ENTRY STV_DEFAULT"
tanh_at:
.text.tanh_at:
[----:B------:R-:W-:Y:S01]  /*0000*/  LDC R1, c[0x0][0x37c] ;  /* 0x0000df00ff017b82 */ /* 0x000fe20000000800 */
[----:B------:R-:W0:Y:S01]  /*0010*/  S2R R4, SR_CTAID.Y ;  /* 0x0000000000047919 */ /* 0x000e220000002600 */
[----:B------:R-:W1:Y:S01]  /*0020*/  LDCU UR4, c[0x0][0x360] ;  /* 0x00006c00ff0477ac */ /* 0x000e620008000800 */
[----:B------:R-:W0:Y:S01]  /*0030*/  S2R R3, SR_TID.Y ;  /* 0x0000000000037919 */ /* 0x000e220000002200 */
[----:B------:R-:W0:Y:S01]  /*0040*/  LDCU UR5, c[0x0][0x364] ;  /* 0x00006c80ff0577ac */ /* 0x000e220008000800 */
[----:B------:R-:W1:Y:S01]  /*0050*/  S2R R5, SR_CTAID.X ;  /* 0x0000000000057919 */ /* 0x000e620000002500 */
[----:B------:R-:W2:Y:S01]  /*0060*/  LDCU.128 UR8, c[0x0][0x390] ;  /* 0x00007200ff0877ac */ /* 0x000ea20008000c00 */
[----:B------:R-:W1:Y:S01]  /*0070*/  S2R R2, SR_TID.X ;  /* 0x0000000000027919 */ /* 0x000e620000002100 */
[----:B0-----:R-:W-:Y:S02]  /*0080*/  IMAD R4, R4, UR5, R3 ;  /* 0x0000000504047c24 */ /* 0x001fe4000f8e0203 */
[----:B------:R-:W-:-:S03]  /*0090*/  HFMA2 R3, -RZ, RZ, 0, 0 ;  /* 0x00000000ff037431 */ /* 0x000fc600000001ff */
[----:B--2---:R-:W-:-:S04]  /*00a0*/  ISETP.GE.U32.AND P1, PT, R4, UR10, PT ;  /* 0x0000000a04007c0c */ /* 0x004fc8000bf26070 */
[----:B------:R-:W-:Y:S01]  /*00b0*/  ISETP.GE.U32.AND.EX P1, PT, RZ, UR11, PT, P1 ;  /* 0x0000000bff007c0c */ /* 0x000fe2000bf26110 */
[----:B-1----:R-:W-:-:S03]  /*00c0*/  IMAD.WIDE.U32 R2, R5, UR4, R2 ;  /* 0x0000000405027c25 */ /* 0x002fc6000f8e0002 */
[----:B------:R-:W-:-:S04]  /*00d0*/  ISETP.GE.U32.AND P0, PT, R2, UR8, PT ;  /* 0x0000000802007c0c */ /* 0x000fc8000bf06070 */
[----:B------:R-:W-:-:S13]  /*00e0*/  ISETP.GE.U32.OR.EX P0, PT, R3, UR9, P1, P0 ;  /* 0x0000000903007c0c */ /* 0x000fda0008f06500 */
[----:B------:R-:W-:Y:S05]  /*00f0*/  @P0 EXIT ;  /* 0x000000000000094d */ /* 0x000fea0003800000 */
[----:B------:R-:W0:Y:S01]  /*0100*/  LDCU.128 UR12, c[0x0][0x380] ;  /* 0x00007000ff0c77ac */ /* 0x000e220008000c00 */
[C---:B------:R-:W-:Y:S01]  /*0110*/  IMAD.WIDE.U32 R6, R4.reuse, UR8, R2 ;  /* 0x0000000804067c25 */ /* 0x040fe2000f8e0002 */
[----:B------:R-:W1:Y:S03]  /*0120*/  LDCU.64 UR4, c[0x0][0x358] ;  /* 0x00006b00ff0477ac */ /* 0x000e660008000a00 */
[----:B------:R-:W-:Y:S01]  /*0130*/  IMAD R5, R4, UR9, R7 ;  /* 0x0000000904057c24 */ /* 0x000fe2000f8e0207 */
[----:B0-----:R-:W-:-:S04]  /*0140*/  LEA R8, P0, R6, UR12, 0x2 ;  /* 0x0000000c06087c11 */ /* 0x001fc8000f8010ff */
[----:B------:R-:W-:-:S05]  /*0150*/  LEA.HI.X R9, R6, UR13, R5, 0x2, P0 ;  /* 0x0000000d06097c11 */ /* 0x000fca00080f1405 */
[----:B-1----:R0:W2:Y:S01]  /*0160*/  LDG.E R8, desc[UR4][R8.64] ;  /* 0x0000000408087981 */ /* 0x0020a2000c1e1900 */
[----:B------:R-:W-:Y:S01]  /*0170*/  MOV R13, 0x3c80f082 ;  /* 0x3c80f082000d7802 */ /* 0x000fe20000000f00 */
[----:B------:R-:W-:Y:S01]  /*0180*/  IMAD R11, R3, UR10, RZ ;  /* 0x0000000a030b7c24 */ /* 0x000fe2000f8e02ff */
[----:B------:R-:W-:Y:S02]  /*0190*/  MOV R10, 0x3f800000 ;  /* 0x3f800000000a7802 */ /* 0x000fe40000000f00 */
[----:B------:R-:W-:-:S03]  /*01a0*/  MOV R5, RZ ;  /* 0x000000ff00057202 */ /* 0x000fc60000000f00 */
[----:B------:R-:W-:-:S04]  /*01b0*/  IMAD.WIDE.U32 R4, R2, UR10, R4 ;  /* 0x0000000a02047c25 */ /* 0x000fc8000f8e0004 */
[----:B0-----:R-:W-:-:S05]  /*01c0*/  IMAD R9, R2, UR11, R11 ;  /* 0x0000000b02097c24 */ /* 0x001fca000f8e020b */
[----:B------:R-:W-:Y:S01]  /*01d0*/  IADD3 R9, PT, PT, R5, R9, RZ ;  /* 0x0000000905097210 */ /* 0x000fe20007ffe0ff */
[C---:B--2---:R-:W-:Y:S01]  /*01e0*/  FMUL R6, |R8|.reuse, 2.8853900432586669922 ;  /* 0x4038aa3b08067820 */ /* 0x044fe20000400200 */
[C---:B------:R-:W-:Y:S01]  /*01f0*/  FMUL R0, R8.reuse, R8 ;  /* 0x0000000808007220 */ /* 0x040fe20000400000 */
[C---:B------:R-:W-:Y:S02]  /*0200*/  FSETP.GE.AND P0, PT, |R8|.reuse, 0.60000002384185791016, PT ;  /* 0x3f19999a0800780b */ /* 0x040fe40003f06200 */
[----:B------:R-:W-:Y:S01]  /*0210*/  FSETP.GE.AND P1, PT, |R8|, 9.010913848876953125, PT ;  /* 0x41102cb40800780b */ /* 0x000fe20003f26200 */
[----:B------:R-:W-:Y:S01]  /*0220*/  FFMA R3, R0, R13, -0.052303962409496307373 ;  /* 0xbd563cae00037423 */ /* 0x000fe2000000000d */
[----:B------:R-:W0:Y:S02]  /*0230*/  MUFU.EX2 R6, R6 ;  /* 0x0000000600067308 */ /* 0x000e240000000800 */
[----:B0-----:R-:W-:-:S06]  /*0240*/  FADD R7, R6, 1 ;  /* 0x3f80000006077421 */ /* 0x001fcc0000000000 */
[----:B------:R-:W0:Y:S02]  /*0250*/  MUFU.RCP R7, R7 ;  /* 0x0000000700077308 */ /* 0x000e240000001000 */
[----:B0-----:R-:W-:Y:S01]  /*0260*/  FFMA R10, R7, -2, R10 ;  /* 0xc0000000070a7823 */ /* 0x001fe2000000000a */
[----:B------:R-:W-:-:S04]  /*0270*/  FFMA R7, R0, R3, 0.1331529766321182251 ;  /* 0x3e08594100077423 */ /* 0x000fc80000000003 */
[----:B------:R-:W-:Y:S01]  /*0280*/  FFMA R7, R0, R7, -0.33332768082618713379 ;  /* 0xbeaaa9ed00077423 */ /* 0x000fe20000000007 */
[----:B------:R-:W-:Y:S02]  /*0290*/  FSEL R3, R10, 1, !P1 ;  /* 0x3f8000000a037808 */ /* 0x000fe40004800000 */
[----:B------:R-:W-:Y:S01]  /*02a0*/  LEA R2, P1, R4, UR14, 0x2 ;  /* 0x0000000e04027c11 */ /* 0x000fe2000f8210ff */
[----:B------:R-:W-:Y:S01]  /*02b0*/  FFMA R7, R0, R7, RZ ;  /* 0x0000000700077223 */ /* 0x000fe200000000ff */
[--C-:B------:R-:W-:Y:S02]  /*02c0*/  LOP3.LUT R5, R3, 0x80000000, R8.reuse, 0xb8, !PT ;  /* 0x8000000003057812 */ /* 0x100fe400078eb808 */
[----:B------:R-:W-:Y:S01]  /*02d0*/  LEA.HI.X R3, R4, UR15, R9, 0x2, P1 ;  /* 0x0000000f04037c11 */ /* 0x000fe200088f1409 */
[----:B------:R-:W-:-:S05]  /*02e0*/  @!P0 FFMA R5, R8, R7, R8 ;  /* 0x0000000708058223 */ /* 0x000fca0000000008 */
[----:B------:R-:W-:Y:S01]  /*02f0*/  STG.E desc[UR4][R2.64], R5 ;  /* 0x0000000502007986 */ /* 0x000fe2000c101904 */
[----:B------:R-:W-:Y:S05]  /*0300*/  EXIT ;  /* 0x000000000000794d */ /* 0x000fea0003800000 */
.L_x_44:
        /* <DEDUP_REMOVED lines=15> */
.L_x_245:


//--------------------- .text.tanh_a              --------------------------
	.section	.text.tanh_a,"ax",@progbits
	.align	128
        .global         tanh_a
        .type           tanh_a,@function
        .size           tanh_a,(.L_x_246 - tanh_a)
        .other          tanh_a,@"STO_CUDA_ENTRY STV_DEFAULT"
tanh_a:
.text.tanh_a:
        /* <DEDUP_REMOVED lines=17> */
[----:B------:R-:W-:Y:S01]  /*0110*/  MOV R5, RZ ;  /* 0x000000ff00057202 */ /* 0x000fe20000000f00 */
[----:B------:R-:W-:Y:S01]  /*0120*/  IMAD R3, R3, UR10, RZ ;  /* 0x0000000a03037c24 */ /* 0x000fe2000f8e02ff */
[----:B------:R-:W1:Y:S01]  /*0130*/  LDCU.64 UR4, c[0x0][0x358] ;  /* 0x00006b00ff0477ac */ /* 0x000e620008000a00 */
[----:B------:R-:W-:-:S04]  /*0140*/  IMAD.WIDE.U32 R4, R2, UR10, R4 ;  /* 0x0000000a02047c25 */ /* 0x000fc8000f8e0004 */
[----:B------:R-:W-:Y:S02]  /*0150*/  IMAD R3, R2, UR11, R3 ;  /* 0x0000000b02037c24 */ /* 0x000fe4000f8e0203 */
[----:B------:R-:W-:-:S03]  /*0160*/  IMAD.SHL.U32 R9, R4, 0x4, RZ ;  /* 0x0000000404097824 */ /* 0x000fc600078e00ff */
[----:B------:R-:W-:Y:S02]  /*0170*/  IADD3 R3, PT, PT, R5, R3, RZ ;  /* 0x0000000305037210 */ /* 0x000fe40007ffe0ff */
[----:B0-----:R-:W-:Y:S02]  /*0180*/  IADD3 R2, P0, PT, R9, UR12, RZ ;  /* 0x0000000c09027c10 */ /* 0x001fe4000ff1e0ff */
[----:B------:R-:W-:-:S04]  /*0190*/  SHF.L.U64.HI R10, R4, 0x2, R3 ;  /* 0x00000002040a7819 */ /* 0x000fc80000010203 */
[----:B------:R-:W-:-:S05]  /*01a0*/  IADD3.X R3, PT, PT, R10, UR13, RZ, P0, !PT ;  /* 0x0000000d0a037c10 */ /* 0x000fca00087fe4ff */
[----:B-1----:R-:W2:Y:S01]  /*01b0*/  LDG.E R4, desc[UR4][R2.64] ;  /* 0x0000000402047981 */ /* 0x002ea2000c1e1900 */
[----:B------:R-:W-:Y:S01]  /*01c0*/  MOV R8, 0x3c80f082 ;  /* 0x3c80f08200087802 */ /* 0x000fe20000000f00 */
[----:B------:R-:W-:Y:S02]  /*01d0*/  IMAD.MOV.U32 R6, RZ, RZ, 0x3f800000 ;  /* 0x3f800000ff067424 */ /* 0x000fe400078e00ff */
[C---:B--2---:R-:W-:Y:S01]  /*01e0*/  FMUL R0, |R4|.reuse, 2.8853900432586669922 ;  /* 0x4038aa3b04007820 */ /* 0x044fe20000400200 */
[C---:B------:R-:W-:Y:S01]  /*01f0*/  FMUL R7, R4.reuse, R4 ;  /* 0x0000000404077220 */ /* 0x040fe20000400000 */
[C---:B------:R-:W-:Y:S02]  /*0200*/  FSETP.GE.AND P0, PT, |R4|.reuse, 0.60000002384185791016, PT ;  /* 0x3f19999a0400780b */ /* 0x040fe40003f06200 */
[----:B------:R-:W-:Y:S01]  /*0210*/  FSETP.GE.AND P1, PT, |R4|, 9.010913848876953125, PT ;  /* 0x41102cb40400780b */ /* 0x000fe20003f26200 */
[C---:B------:R-:W-:Y:S01]  /*0220*/  FFMA R8, R7.reuse, R8, -0.052303962409496307373 ;  /* 0xbd563cae07087423 */ /* 0x040fe20000000008 */
[----:B------:R-:W0:Y:S03]  /*0230*/  MUFU.EX2 R0, R0 ;  /* 0x0000000000007308 */ /* 0x000e260000000800 */
[----:B------:R-:W-:Y:S01]  /*0240*/  FFMA R8, R7, R8, 0.1331529766321182251 ;  /* 0x3e08594107087423 */ /* 0x000fe20000000008 */
[----:B0-----:R-:W-:-:S03]  /*0250*/  FADD R5, R0, 1 ;  /* 0x3f80000000057421 */ /* 0x001fc60000000000 */
[----:B------:R-:W-:-:S04]  /*0260*/  FFMA R0, R7, R8, -0.33332768082618713379 ;  /* 0xbeaaa9ed07007423 */ /* 0x000fc80000000008 */
[----:B------:R-:W-:Y:S01]  /*0270*/  FFMA R7, R7, R0, RZ ;  /* 0x0000000007077223 */ /* 0x000fe200000000ff */
[----:B------:R-:W0:Y:S02]  /*0280*/  MUFU.RCP R5, R5 ;  /* 0x0000000500057308 */ /* 0x000e240000001000 */
[----:B0-----:R-:W-:-:S05]  /*0290*/  FFMA R6, R5, -2, R6 ;  /* 0xc000000005067823 */ /* 0x001fca0000000006 */
[----:B------:R-:W-:Y:S02]  /*02a0*/  FSEL R3, R6, 1, !P1 ;  /* 0x3f80000006037808 */ /* 0x000fe40004800000 */
[----:B------:R-:W-:Y:S02]  /*02b0*/  IADD3 R2, P1, PT, R9, UR14, RZ ;  /* 0x0000000e09027c10 */ /* 0x000fe4000ff3e0ff */
[--C-:B------:R-:W-:Y:S01]  /*02c0*/  LOP3.LUT R5, R3, 0x80000000, R4.reuse, 0xb8, !PT ;  /* 0x8000000003057812 */ /* 0x100fe200078eb804 */
[----:B------:R-:W-:Y:S01]  /*02d0*/  @!P0 FFMA R5, R4, R7, R4 ;  /* 0x0000000704058223 */ /* 0x000fe20000000004 */
[----:B------:R-:W-:-:S05]  /*02e0*/  IADD3.X R3, PT, PT, R10, UR15, RZ, P1, !PT ;  /* 0x0000000f0a037c10 */ /* 0x000fca0008ffe4ff */
[----:B------:R-:W-:Y:S01]  /*02f0*/  STG.E desc[UR4][R2.64], R5 ;  /* 0x0000000502007986 */ /* 0x000fe2000c101904 */
[----:B------:R-:W-:Y:S05]  /*0300*/  EXIT ;  /* 0x000000000000794d */ /* 0x000fea0003800000 */
.L_x_45:
        /* <DEDUP_REMOVED lines=15> */
.L_x_246:


//--------------------- .text.sigmoid_at          --------------------------
	.section	.text.sigmoid_at,"ax",@progbits
	.align	128
        .global         sigmoid_at
        .type           sigmoid_at,@function
        .size           sigmoid_at,(.L_x_233 - sigmoid_at)
        .other          sigmoid_at,@"STO_CUDA_ENTRY STV_DEFAULT"
sigmoid_at:
.text.sigmoid_at:
[----:B------:R-:W-:Y:S01]  /*0000*/  LDC R1, c[0x0][0x37c] ;  /* 0x0000df00ff017b82 */ /* 0x000fe20000000800 */
[----:B------:R-:W0:Y:S01]  /*0010*/  S2R R4, SR_CTAID.Y ;  /* 0x0000000000047919 */ /* 0x000e220000002600 */
[----:B------:R-:W1:Y:S01]  /*0020*/  LDCU UR4, c[0x0][0x360] ;  /* 0x00006c00ff0477ac */ /* 0x000e620008000800 */
[----:B------:R-:W-:Y:S01]  /*0030*/  IMAD.MOV.U32 R7, RZ, RZ, RZ ;  /* 0x000000ffff077224 */ /* 0x000fe200078e00ff */
        /* <DEDUP_REMOVED lines=12> */
[----:B------:R-:W0:Y:S01]  /*0100*/  LDCU.64 UR6, c[0x0][0x380] ;  /* 0x00007000ff0677ac */ /* 0x000e220008000a00 */
[C---:B------:R-:W-:Y:S01]  /*0110*/  IMAD.WIDE.U32 R2, R4.reuse, UR8, R6 ;  /* 0x0000000804027c25 */ /* 0x040fe2000f8e0006 */
[----:B------:R-:W1:Y:S03]  /*0120*/  LDCU.64 UR4, c[0x0][0x358] ;  /* 0x00006b00ff0477ac */ /* 0x000e660008000a00 */
[----:B------:R-:W-:Y:S01]  /*0130*/  IMAD R3, R4, UR9, R3 ;  /* 0x0000000904037c24 */ /* 0x000fe2000f8e0203 */
[----:B0-----:R-:W-:-:S04]  /*0140*/  LEA R8, P0, R2, UR6, 0x2 ;  /* 0x0000000602087c11 */ /* 0x001fc8000f8010ff */
[----:B------:R-:W-:-:S05]  /*0150*/  LEA.HI.X R9, R2, UR7, R3, 0x2, P0 ;  /* 0x0000000702097c11 */ /* 0x000fca00080f1403 */
[----:B-1----:R-:W2:Y:S01]  /*0160*/  LDG.E R8, desc[UR4][R8.64] ;  /* 0x0000000408087981 */ /* 0x002ea2000c1e1900 */
[----:B------:R-:W-:Y:S01]  /*0170*/  IMAD.MOV.U32 R3, RZ, RZ, 0x3bbb989d ;  /* 0x3bbb989dff037424 */ /* 0x000fe200078e00ff */
[----:B------:R-:W-:Y:S01]  /*0180*/  BSSY.RECONVERGENT B0, `(.L_x_46) ;  /* 0x0000016000007945 */ /* 0x000fe20003800200 */
[----:B------:R-:W-:Y:S02]  /*0190*/  IMAD.MOV.U32 R11, RZ, RZ, 0x437c0000 ;  /* 0x437c0000ff0b7424 */ /* 0x000fe400078e00ff */
[----:B--2---:R-:W-:-:S04]  /*01a0*/  FFMA.SAT R0, R8, -R3, 0.5 ;  /* 0x3f00000008007423 */ /* 0x004fc80000002803 */
[----:B------:R-:W-:-:S04]  /*01b0*/  FFMA.RM R0, R0, R11, 12582913 ;  /* 0x4b40000100007423 */ /* 0x000fc8000000400b */
[C---:B------:R-:W-:Y:S01]  /*01c0*/  FADD R3, R0.reuse, -12583039 ;  /* 0xcb40007f00037421 */ /* 0x040fe20000000000 */
[----:B------:R-:W-:-:S03]  /*01d0*/  SHF.L.U32 R0, R0, 0x17, RZ ;  /* 0x0000001700007819 */ /* 0x000fc600000006ff */
[----:B------:R-:W-:-:S04]  /*01e0*/  FFMA R3, R8, -1.4426950216293334961, -R3 ;  /* 0xbfb8aa3b08037823 */ /* 0x000fc80000000803 */
[----:B------:R-:W-:-:S06]  /*01f0*/  FFMA R3, R8, -1.925963033500011079e-08, R3 ;  /* 0xb2a5706008037823 */ /* 0x000fcc0000000003 */
[----:B------:R-:W0:Y:S02]  /*0200*/  MUFU.EX2 R3, R3 ;  /* 0x0000000300037308 */ /* 0x000e240000000800 */
[----:B0-----:R-:W-:-:S04]  /*0210*/  FFMA R0, R0, R3, 1 ;  /* 0x3f80000000007423 */ /* 0x001fc80000000003 */
[----:B------:R-:W-:-:S05]  /*0220*/  VIADD R2, R0, 0x1800000 ;  /* 0x0180000000027836 */ /* 0x000fca0000000000 */
[----:B------:R-:W-:-:S04]  /*0230*/  LOP3.LUT R2, R2, 0x7f800000, RZ, 0xc0, !PT ;  /* 0x7f80000002027812 */ /* 0x000fc800078ec0ff */
[----:B------:R-:W-:-:S13]  /*0240*/  ISETP.GT.U32.AND P0, PT, R2, 0x1ffffff, PT ;  /* 0x01ffffff0200780c */ /* 0x000fda0003f04070 */
[----:B------:R-:W-:Y:S05]  /*0250*/  @P0 BRA `(.L_x_47) ;  /* 0x0000000000100947 */ /* 0x000fea0003800000 */
[----:B------:R-:W-:-:S07]  /*0260*/  MOV R8, 0x280 ;  /* 0x0000028000087802 */ /* 0x000fce0000000f00 */
[----:B------:R-:W-:Y:S05]  /*0270*/  CALL.REL.NOINC `($__internal_2_$__cuda_sm20_rcp_rn_f32_slowpath) ;  /* 0x0000000000487944 */ /* 0x000fea0003c00000 */
[----:B------:R-:W-:Y:S01]  /*0280*/  IMAD.MOV.U32 R9, RZ, RZ, R3 ;  /* 0x000000ffff097224 */ /* 0x000fe200078e0003 */
[----:B------:R-:W-:Y:S06]  /*0290*/  BRA `(.L_x_48) ;  /* 0x0000000000107947 */ /* 0x000fec0003800000 */
.L_x_47:
[----:B------:R-:W0:Y:S02]  /*02a0*/  MUFU.RCP R9, R0 ;  /* 0x0000000000097308 */ /* 0x000e240000001000 */
[----:B0-----:R-:W-:-:S04]  /*02b0*/  FFMA R2, R0, R9, -1 ;  /* 0xbf80000000027423 */ /* 0x001fc80000000009 */
[----:B------:R-:W-:-:S04]  /*02c0*/  FADD.FTZ R2, -R2, -RZ ;  /* 0x800000ff02027221 */ /* 0x000fc80000010100 */
[----:B------:R-:W-:-:S07]  /*02d0*/  FFMA R9, R9, R2, R9 ;  /* 0x0000000209097223 */ /* 0x000fce0000000009 */
.L_x_48:
[----:B------:R-:W-:Y:S05]  /*02e0*/  BSYNC.RECONVERGENT B0 ;  /* 0x0000000000007941 */ /* 0x000fea0003800200 */
.L_x_46:
[----:B------:R-:W0:Y:S01]  /*02f0*/  LDCU.64 UR8, c[0x0][0x398] ;  /* 0x00007300ff0877ac */ /* 0x000e220008000a00 */
[----:B------:R-:W-:Y:S01]  /*0300*/  HFMA2 R5, -RZ, RZ, 0, 0 ;  /* 0x00000000ff057431 */ /* 0x000fe200000001ff */
[----:B------:R-:W1:Y:S01]  /*0310*/  LDCU.64 UR6, c[0x0][0x388] ;  /* 0x00007100ff0677ac */ /* 0x000e620008000a00 */
[----:B0-----:R-:W-:Y:S02]  /*0320*/  IMAD R3, R7, UR8, RZ ;  /* 0x0000000807037c24 */ /* 0x001fe4000f8e02ff */
[----:B------:R-:W-:-:S04]  /*0330*/  IMAD.WIDE.U32 R4, R6, UR8, R4 ;  /* 0x0000000806047c25 */ /* 0x000fc8000f8e0004 */
[----:B------:R-:W-:Y:S01]  /*0340*/  IMAD R3, R6, UR9, R3 ;  /* 0x0000000906037c24 */ /* 0x000fe2000f8e0203 */
[----:B-1----:R-:W-:-:S03]  /*0350*/  LEA R2, P0, R4, UR6, 0x2 ;  /* 0x0000000604027c11 */ /* 0x002fc6000f8010ff */
[----:B------:R-:W-:-:S05]  /*0360*/  IMAD.IADD R3, R5, 0x1, R3 ;  /* 0x0000000105037824 */ /* 0x000fca00078e0203 */
[----:B------:R-:W-:-:S05]  /*0370*/  LEA.HI.X R3, R4, UR7, R3, 0x2, P0 ;  /* 0x0000000704037c11 */ /* 0x000fca00080f1403 */
[----:B------:R-:W-:Y:S01]  /*0380*/  STG.E desc[UR4][R2.64], R9 ;  /* 0x0000000902007986 */ /* 0x000fe2000c101904 */
[----:B------:R-:W-:Y:S05]  /*0390*/  EXIT ;  /* 0x000000000000794d */ /* 0x000fea0003800000 */
        .weak           $__internal_2_$__cuda_sm20_rcp_rn_f32_slowpath
        .type           $__internal_2_$__cuda_sm20_rcp_rn_f32_slowpath,@function
        .size           $__internal_2_$__cuda_sm20_rcp_rn_f32_slowpath,(.L_x_233 - $__internal_2_$__cuda_sm20_rcp_rn_f32_slowpath)
$__internal_2_$__cuda_sm20_rcp_rn_f32_slowpath:
[----:B------:R-:W-:Y:S01]  /*03a0*/  IMAD.SHL.U32 R2, R0, 0x2, RZ ;  /* 0x0000000200027824 */ /* 0x000fe200078e00ff */
[----:B------:R-:W-:Y:S04]  /*03b0*/  BSSY.RECONVERGENT B1, `(.L_x_49) ;  /* 0x0000030000017945 */ /* 0x000fe80003800200 */
[----:B------:R-:W-:-:S04]  /*03c0*/  SHF.R.U32.HI R2, RZ, 0x18, R2 ;  /* 0x00000018ff027819 */ /* 0x000fc80000011602 */
[----:B------:R-:W-:-:S13]  /*03d0*/  ISETP.NE.U32.AND P0, PT, R2, RZ, PT ;  /* 0x000000ff0200720c */ /* 0x000fda0003f05070 */
[----:B------:R-:W-:Y:S05]  /*03e0*/  @P0 BRA `(.L_x_50) ;  /* 0x0000000000280947 */ /* 0x000fea0003800000 */
[----:B------:R-:W-:-:S04]  /*03f0*/  SHF.L.U32 R2, R0, 0x1, RZ ;  /* 0x0000000100027819 */ /* 0x000fc800000006ff */
[----:B------:R-:W-:-:S13]  /*0400*/  ISETP.NE.AND P0, PT, R2, RZ, PT ;  /* 0x000000ff0200720c */ /* 0x000fda0003f05270 */
[----:B------:R-:W-:Y:S01]  /*0410*/  @P0 FFMA R9, R0, 1.84467440737095516160e+19, RZ ;  /* 0x5f80000000090823 */ /* 0x000fe200000000ff */
[----:B------:R-:W-:Y:S08]  /*0420*/  @!P0 MUFU.RCP R3, R0 ;  /* 0x0000000000038308 */ /* 0x000ff00000001000 */
[----:B------:R-:W0:Y:S02]  /*0430*/  @P0 MUFU.RCP R2, R9 ;  /* 0x0000000900020308 */ /* 0x000e240000001000 */
[----:B0-----:R-:W-:-:S04]  /*0440*/  @P0 FFMA R10, R9, R2, -1 ;  /* 0xbf800000090a0423 */ /* 0x001fc80000000002 */
[----:B------:R-:W-:-:S04]  /*0450*/  @P0 FADD.FTZ R11, -R10, -RZ ;  /* 0x800000ff0a0b0221 */ /* 0x000fc80000010100 */
[----:B------:R-:W-:-:S04]  /*0460*/  @P0 FFMA R2, R2, R11, R2 ;  /* 0x0000000b02020223 */ /* 0x000fc80000000002 */
[----:B------:R-:W-:Y:S01]  /*0470*/  @P0 FFMA R3, R2, 1.84467440737095516160e+19, RZ ;  /* 0x5f80000002030823 */ /* 0x000fe200000000ff */
[----:B------:R-:W-:Y:S06]  /*0480*/  BRA `(.L_x_51) ;  /* 0x0000000000887947 */ /* 0x000fec0003800000 */
.L_x_50:
[----:B------:R-:W-:-:S05]  /*0490*/  VIADD R3, R2, 0xffffff03 ;  /* 0xffffff0302037836 */ /* 0x000fca0000000000 */
[----:B------:R-:W-:-:S13]  /*04a0*/  ISETP.GT.U32.AND P0, PT, R3, 0x1, PT ;  /* 0x000000010300780c */ /* 0x000fda0003f04070 */
[----:B------:R-:W-:Y:S05]  /*04b0*/  @P0 BRA `(.L_x_52) ;  /* 0x0000000000780947 */ /* 0x000fea0003800000 */
[----:B------:R-:W-:Y:S01]  /*04c0*/  LOP3.LUT R9, R0, 0x7fffff, RZ, 0xc0, !PT ;  /* 0x007fffff00097812 */ /* 0x000fe200078ec0ff */
[----:B------:R-:W-:-:S03]  /*04d0*/  IMAD.MOV.U32 R14, RZ, RZ, 0x3 ;  /* 0x00000003ff0e7424 */ /* 0x000fc600078e00ff */
[----:B------:R-:W-:Y:S02]  /*04e0*/  LOP3.LUT R9, R9, 0x3f800000, RZ, 0xfc, !PT ;  /* 0x3f80000009097812 */ /* 0x000fe400078efcff */
[----:B------:R-:W-:Y:S02]  /*04f0*/  SHF.L.U32 R13, R14, R3, RZ ;  /* 0x000000030e0d7219 */ /* 0x000fe400000006ff */
[----:B------:R-:W0:Y:S02]  /*0500*/  MUFU.RCP R10, R9 ;  /* 0x00000009000a7308 */ /* 0x000e240000001000 */
[----:B0-----:R-:W-:-:S04]  /*0510*/  FFMA R11, R9, R10, -1 ;  /* 0xbf800000090b7423 */ /* 0x001fc8000000000a */
[----:B------:R-:W-:-:S04]  /*0520*/  FADD.FTZ R11, -R11, -RZ ;  /* 0x800000ff0b0b7221 */ /* 0x000fc80000010100 */
[CCC-:B------:R-:W-:Y:S01]  /*0530*/  FFMA.RM R12, R10.reuse, R11.reuse, R10.reuse ;  /* 0x0000000b0a0c7223 */ /* 0x1c0fe2000000400a */
[----:B------:R-:W-:-:S04]  /*0540*/  FFMA.RP R11, R10, R11, R10 ;  /* 0x0000000b0a0b7223 */ /* 0x000fc8000000800a */
[C---:B------:R-:W-:Y:S02]  /*0550*/  LOP3.LUT R10, R12.reuse, 0x7fffff, RZ, 0xc0, !PT ;  /* 0x007fffff0c0a7812 */ /* 0x040fe400078ec0ff */
[----:B------:R-:W-:Y:S02]  /*0560*/  FSETP.NEU.FTZ.AND P0, PT, R12, R11, PT ;  /* 0x0000000b0c00720b */ /* 0x000fe40003f1d000 */
[----:B------:R-:W-:Y:S02]  /*0570*/  LOP3.LUT R10, R10, 0x800000, RZ, 0xfc, !PT ;  /* 0x008000000a0a7812 */ /* 0x000fe400078efcff */
[----:B------:R-:W-:Y:S02]  /*0580*/  SEL R11, RZ, 0xffffffff, !P0 ;  /* 0xffffffffff0b7807 */ /* 0x000fe40004000000 */
[----:B------:R-:W-:Y:S02]  /*0590*/  LOP3.LUT R12, R13, R10, RZ, 0xc0, !PT ;  /* 0x0000000a0d0c7212 */ /* 0x000fe400078ec0ff */
[----:B------:R-:W-:-:S02]  /*05a0*/  IADD3 R11, PT, PT, -R11, RZ, RZ ;  /* 0x000000ff0b0b7210 */ /* 0x000fc40007ffe1ff */
[-C--:B------:R-:W-:Y:S02]  /*05b0*/  SHF.R.U32.HI R12, RZ, R3.reuse, R12 ;  /* 0x00000003ff0c7219 */ /* 0x080fe4000001160c */
[----:B------:R-:W-:Y:S02]  /*05c0*/  LOP3.LUT P1, RZ, R11, R3, R10, 0xf8, !PT ;  /* 0x000000030bff7212 */ /* 0x000fe4000782f80a */
[C---:B------:R-:W-:Y:S02]  /*05d0*/  LOP3.LUT P0, RZ, R12.reuse, 0x1, RZ, 0xc0, !PT ;  /* 0x000000010cff7812 */ /* 0x040fe4000780c0ff */
[----:B------:R-:W-:-:S04]  /*05e0*/  LOP3.LUT P2, RZ, R12, 0x2, RZ, 0xc0, !PT ;  /* 0x000000020cff7812 */ /* 0x000fc8000784c0ff */
[----:B------:R-:W-:Y:S02]  /*05f0*/  PLOP3.LUT P0, PT, P0, P1, P2, 0xe0, 0x0 ;  /* 0x000000000000781c */ /* 0x000fe40000703c20 */
[----:B------:R-:W-:Y:S02]  /*0600*/  LOP3.LUT P1, RZ, R0, 0x7fffff, RZ, 0xc0, !PT ;  /* 0x007fffff00ff7812 */ /* 0x000fe4000782c0ff */
[----:B------:R-:W-:-:S05]  /*0610*/  SEL R3, RZ, 0x1, !P0 ;  /* 0x00000001ff037807 */ /* 0x000fca0004000000 */
[----:B------:R-:W-:-:S05]  /*0620*/  IMAD.MOV R3, RZ, RZ, -R3 ;  /* 0x000000ffff037224 */ /* 0x000fca00078e0a03 */
[----:B------:R-:W-:Y:S01]  /*0630*/  ISETP.GE.AND P0, PT, R3, RZ, PT ;  /* 0x000000ff0300720c */ /* 0x000fe20003f06270 */
[----:B------:R-:W-:-:S05]  /*0640*/  VIADD R3, R2, 0xffffff04 ;  /* 0xffffff0402037836 */ /* 0x000fca0000000000 */
[----:B------:R-:W-:-:S07]  /*0650*/  SHF.R.U32.HI R3, RZ, R3, R10 ;  /* 0x00000003ff037219 */ /* 0x000fce000001160a */
[----:B------:R-:W-:-:S05]  /*0660*/  @!P0 IADD3 R3, PT, PT, R3, 0x1, RZ ;  /* 0x0000000103038810 */ /* 0x000fca0007ffe0ff */
[----:B------:R-:W-:-:S05]  /*0670*/  @!P1 IMAD.SHL.U32 R3, R3, 0x2, RZ ;  /* 0x0000000203039824 */ /* 0x000fca00078e00ff */
[----:B------:R-:W-:Y:S01]  /*0680*/  LOP3.LUT R3, R3, 0x80000000, R0, 0xf8, !PT ;  /* 0x8000000003037812 */ /* 0x000fe200078ef800 */
[----:B------:R-:W-:Y:S06]  /*0690*/  BRA `(.L_x_51) ;  /* 0x0000000000047947 */ /* 0x000fec0003800000 */
.L_x_52:
[----:B------:R0:W1:Y:S02]  /*06a0*/  MUFU.RCP R3, R0 ;  /* 0x0000000000037308 */ /* 0x0000640000001000 */
.L_x_51:
[----:B------:R-:W-:Y:S05]  /*06b0*/  BSYNC.RECONVERGENT B1 ;  /* 0x0000000000017941 */ /* 0x000fea0003800200 */
.L_x_49:
[----:B------:R-:W-:-:S04]  /*06c0*/  MOV R9, 0x0 ;  /* 0x0000000000097802 */ /* 0x000fc80000000f00 */
[----:B01----:R-:W-:Y:S05]  /*06d0*/  RET.REL.NODEC R8 `(sigmoid_at) ;  /* 0xfffffff808487950 */ /* 0x003fea0003c3ffff */
.L_x_53:
        /* <DEDUP_REMOVED lines=10> */
.L_x_233:


//--------------------- .text.sigmoid_a           --------------------------
	.section	.text.sigmoid_a,"ax",@progbits
	.align	128
        .global         sigmoid_a
        .type           sigmoid_a,@function
        .size           sigmoid_a,(.L_x_234 - sigmoid_a)
        .other          sigmoid_a,@"STO_CUDA_ENTRY STV_DEFAULT"
sigmoid_a:
.text.sigmoid_a:
        /* <DEDUP_REMOVED lines=9> */
[----:B------:R-:W-:-:S03]  /*0090*/  IMAD.MOV.U32 R3, RZ, RZ, RZ ;  /* 0x000000ffff037224 */ /* 0x000fc600078e00ff */
[----:B--2---:R-:W-:Y:S01]  /*00a0*/  ISETP.GE.U32.AND P0, PT, R4, UR10, PT ;  /* 0x0000000a04007c0c */ /* 0x004fe2000bf06070 */
[----:B-1----:R-:W-:-:S03]  /*00b0*/  IMAD.WIDE.U32 R2, R5, UR4, R2 ;  /* 0x0000000405027c25 */ /* 0x002fc6000f8e0002 */
[----:B------:R-:W-:Y:S02]  /*00c0*/  ISETP.GE.U32.AND.EX P0, PT, RZ, UR11, PT, P0 ;  /* 0x0000000bff007c0c */ /* 0x000fe4000bf06100 */
[----:B------:R-:W-:-:S04]  /*00d0*/  ISETP.GE.U32.AND P1, PT, R2, UR8, PT ;  /* 0x0000000802007c0c */ /* 0x000fc8000bf26070 */
[----:B------:R-:W-:-:S13]  /*00e0*/  ISETP.GE.U32.OR.EX P0, PT, R3, UR9, P0, P1 ;  /* 0x0000000903007c0c */ /* 0x000fda0008706510 */
[----:B------:R-:W-:Y:S05]  /*00f0*/  @P0 EXIT ;  /* 0x000000000000094d */ /* 0x000fea0003800000 */
[----:B------:R-:W0:Y:S01]  /*0100*/  LDCU.64 UR6, c[0x0][0x380] ;  /* 0x00007000ff0677ac */ /* 0x000e220008000a00 */
[----:B------:R-:W-:Y:S02]  /*0110*/  IMAD R3, R3, UR10, RZ ;  /* 0x0000000a03037c24 */ /* 0x000fe4000f8e02ff */
[----:B------:R-:W-:Y:S01]  /*0120*/  IMAD.MOV.U32 R5, RZ, RZ, RZ ;  /* 0x000000ffff057224 */ /* 0x000fe200078e00ff */
[----:B------:R-:W1:Y:S01]  /*0130*/  LDCU.64 UR4, c[0x0][0x358] ;  /* 0x00006b00ff0477ac */ /* 0x000e620008000a00 */
[C---:B------:R-:W-:Y:S02]  /*0140*/  IMAD R3, R2.reuse, UR11, R3 ;  /* 0x0000000b02037c24 */ /* 0x040fe4000f8e0203 */
[----:B------:R-:W-:-:S04]  /*0150*/  IMAD.WIDE.U32 R4, R2, UR10, R4 ;  /* 0x0000000a02047c25 */ /* 0x000fc8000f8e0004 */
[----:B------:R-:W-:Y:S01]  /*0160*/  IMAD.IADD R5, R5, 0x1, R3 ;  /* 0x0000000105057824 */ /* 0x000fe200078e0203 */
[----:B------:R-:W-:-:S04]  /*0170*/  SHF.L.U32 R3, R4, 0x2, RZ ;  /* 0x0000000204037819 */ /* 0x000fc800000006ff */
[----:B------:R-:W-:Y:S02]  /*0180*/  SHF.L.U64.HI R4, R4, 0x2, R5 ;  /* 0x0000000204047819 */ /* 0x000fe40000010205 */
[----:B0-----:R-:W-:-:S04]  /*0190*/  IADD3 R6, P0, PT, R3, UR6, RZ ;  /* 0x0000000603067c10 */ /* 0x001fc8000ff1e0ff */
[----:B------:R-:W-:-:S05]  /*01a0*/  IADD3.X R7, PT, PT, R4, UR7, RZ, P0, !PT ;  /* 0x0000000704077c10 */ /* 0x000fca00087fe4ff */
[----:B-1----:R-:W2:Y:S01]  /*01b0*/  LDG.E R6, desc[UR4][R6.64] ;  /* 0x0000000406067981 */ /* 0x002ea2000c1e1900 */
[----:B------:R-:W-:Y:S01]  /*01c0*/  IMAD.MOV.U32 R5, RZ, RZ, 0x3bbb989d ;  /* 0x3bbb989dff057424 */ /* 0x000fe200078e00ff */
[----:B------:R-:W-:Y:S01]  /*01d0*/  BSSY.RECONVERGENT B0, `(.L_x_54) ;  /* 0x0000015000007945 */ /* 0x000fe20003800200 */
[----:B------:R-:W-:Y:S02]  /*01e0*/  IMAD.MOV.U32 R9, RZ, RZ, 0x437c0000 ;  /* 0x437c0000ff097424 */ /* 0x000fe400078e00ff */
[----:B--2---:R-:W-:-:S04]  /*01f0*/  FFMA.SAT R0, R6, -R5, 0.5 ;  /* 0x3f00000006007423 */ /* 0x004fc80000002805 */
[----:B------:R-:W-:-:S04]  /*0200*/  FFMA.RM R0, R0, R9, 12582913 ;  /* 0x4b40000100007423 */ /* 0x000fc80000004009 */
[C---:B------:R-:W-:Y:S01]  /*0210*/  FADD R5, R0.reuse, -12583039 ;  /* 0xcb40007f00057421 */ /* 0x040fe20000000000 */
[----:B------:R-:W-:-:S03]  /*0220*/  IMAD.SHL.U32 R0, R0, 0x800000, RZ ;  /* 0x0080000000007824 */ /* 0x000fc600078e00ff */
[----:B------:R-:W-:-:S04]  /*0230*/  FFMA R5, R6, -1.4426950216293334961, -R5 ;  /* 0xbfb8aa3b06057823 */ /* 0x000fc80000000805 */
[----:B------:R-:W-:-:S06]  /*0240*/  FFMA R5, R6, -1.925963033500011079e-08, R5 ;  /* 0xb2a5706006057823 */ /* 0x000fcc0000000005 */
[----:B------:R-:W0:Y:S02]  /*0250*/  MUFU.EX2 R5, R5 ;  /* 0x0000000500057308 */ /* 0x000e240000000800 */
[----:B0-----:R-:W-:-:S05]  /*0260*/  FFMA R0, R0, R5, 1 ;  /* 0x3f80000000007423 */ /* 0x001fca0000000005 */
[----:B------:R-:W-:-:S04]  /*0270*/  IADD3 R2, PT, PT, R0, 0x1800000, RZ ;  /* 0x0180000000027810 */ /* 0x000fc80007ffe0ff */
[----:B------:R-:W-:-:S04]  /*0280*/  LOP3.LUT R2, R2, 0x7f800000, RZ, 0xc0, !PT ;  /* 0x7f80000002027812 */ /* 0x000fc800078ec0ff */
[----:B------:R-:W-:-:S13]  /*0290*/  ISETP.GT.U32.AND P0, PT, R2, 0x1ffffff, PT ;  /* 0x01ffffff0200780c */ /* 0x000fda0003f04070 */
[----:B------:R-:W-:Y:S05]  /*02a0*/  @P0 BRA `(.L_x_55) ;  /* 0x00000000000c0947 */ /* 0x000fea0003800000 */
[----:B------:R-:W-:-:S07]  /*02b0*/  MOV R6, 0x2d0 ;  /* 0x000002d000067802 */ /* 0x000fce0000000f00 */
[----:B------:R-:W-:Y:S05]  /*02c0*/  CALL.REL.NOINC `($__internal_3_$__cuda_sm20_rcp_rn_f32_slowpath) ;  /* 0x00000000002c7944 */ /* 0x000fea0003c00000 */
[----:B------:R-:W-:Y:S05]  /*02d0*/  BRA `(.L_x_56) ;  /* 0x0000000000107947 */ /* 0x000fea0003800000 */
.L_x_55:
[----:B------:R-:W0:Y:S02]  /*02e0*/  MUFU.RCP R5, R0 ;  /* 0x0000000000057308 */ /* 0x000e240000001000 */
[----:B0-----:R-:W-:-:S04]  /*02f0*/  FFMA R2, R0, R5, -1 ;  /* 0xbf80000000027423 */ /* 0x001fc80000000005 */
[----:B------:R-:W-:-:S04]  /*0300*/  FADD.FTZ R2, -R2, -RZ ;  /* 0x800000ff02027221 */ /* 0x000fc80000010100 */
[----:B------:R-:W-:-:S07]  /*0310*/  FFMA R5, R5, R2, R5 ;  /* 0x0000000205057223 */ /* 0x000fce0000000005 */
.L_x_56:
[----:B------:R-:W-:Y:S05]  /*0320*/  BSYNC.RECONVERGENT B0 ;  /* 0x0000000000007941 */ /* 0x000fea0003800200 */
.L_x_54:
[----:B------:R-:W0:Y:S02]  /*0330*/  LDCU.64 UR6, c[0x0][0x388] ;  /* 0x00007100ff0677ac */ /* 0x000e240008000a00 */
[----:B0-----:R-:W-:-:S04]  /*0340*/  IADD3 R2, P0, PT, R3, UR6, RZ ;  /* 0x0000000603027c10 */ /* 0x001fc8000ff1e0ff */
[----:B------:R-:W-:-:S05]  /*0350*/  IADD3.X R3, PT, PT, R4, UR7, RZ, P0, !PT ;  /* 0x0000000704037c10 */ /* 0x000fca00087fe4ff */
[----:B------:R-:W-:Y:S01]  /*0360*/  STG.E desc[UR4][R2.64], R5 ;  /* 0x0000000502007986 */ /* 0x000fe2000c101904 */
[----:B------:R-:W-:Y:S05]  /*0370*/  EXIT ;  /* 0x000000000000794d */ /* 0x000fea0003800000 */
        .weak           $__internal_3_$__cuda_sm20_rcp_rn_f32_slowpath
        .type           $__internal_3_$__cuda_sm20_rcp_rn_f32_slowpath,@function
        .size           $__internal_3_$__cuda_sm20_rcp_rn_f32_slowpath,(.L_x_234 - $__internal_3_$__cuda_sm20_rcp_rn_f32_slowpath)
$__internal_3_$__cuda_sm20_rcp_rn_f32_slowpath:
[----:B------:R-:W-:Y:S01]  /*0380*/  IMAD.SHL.U32 R2, R0, 0x2, RZ ;  /* 0x0000000200027824 */ /* 0x000fe200078e00ff */
[----:B------:R-:W-:Y:S04]  /*0390*/  BSSY.RECONVERGENT B1, `(.L_x_57) ;  /* 0x0000030000017945 */ /* 0x000fe80003800200 */
[----:B------:R-:W-:-:S04]  /*03a0*/  SHF.R.U32.HI R2, RZ, 0x18, R2 ;  /* 0x00000018ff027819 */ /* 0x000fc80000011602 */
[----:B------:R-:W-:-:S13]  /*03b0*/  ISETP.NE.U32.AND P0, PT, R2, RZ, PT ;  /* 0x000000ff0200720c */ /* 0x000fda0003f05070 */
[----:B------:R-:W-:Y:S05]  /*03c0*/  @P0 BRA `(.L_x_58) ;  /* 0x0000000000280947 */ /* 0x000fea0003800000 */
[----:B------:R-:W-:-:S05]  /*03d0*/  IMAD.SHL.U32 R2, R0, 0x2, RZ ;  /* 0x0000000200027824 */ /* 0x000fca00078e00ff */
        /* <DEDUP_REMOVED lines=9> */
.L_x_58:
[----:B------:R-:W-:-:S04]  /*0470*/  IADD3 R5, PT, PT, R2, -0xfd, RZ ;  /* 0xffffff0302057810 */ /* 0x000fc80007ffe0ff */
        /* <DEDUP_REMOVED lines=15> */
[----:B------:R-:W-:-:S03]  /*0570*/  LOP3.LUT R10, R11, R8, RZ, 0xc0, !PT ;  /* 0x000000080b0a7212 */ /* 0x000fc600078ec0ff */
[----:B------:R-:W-:Y:S01]  /*0580*/  IMAD.MOV R9, RZ, RZ, -R9 ;  /* 0x000000ffff097224 */ /* 0x000fe200078e0a09 */
[----:B------:R-:W-:-:S04]  /*0590*/  SHF.R.U32.HI R10, RZ, R5, R10 ;  /* 0x00000005ff0a7219 */ /* 0x000fc8000001160a */
[----:B------:R-:W-:Y:S02]  /*05a0*/  LOP3.LUT P1, RZ, R9, R5, R8, 0xf8, !PT ;  /* 0x0000000509ff7212 */ /* 0x000fe4000782f808 */
[C---:B------:R-:W-:Y:S02]  /*05b0*/  LOP3.LUT P0, RZ, R10.reuse, 0x1, RZ, 0xc0, !PT ;  /* 0x000000010aff7812 */ /* 0x040fe4000780c0ff */
[----:B------:R-:W-:-:S04]  /*05c0*/  LOP3.LUT P2, RZ, R10, 0x2, RZ, 0xc0, !PT ;  /* 0x000000020aff7812 */ /* 0x000fc8000784c0ff */
[----:B------:R-:W-:Y:S02]  /*05d0*/  PLOP3.LUT P0, PT, P0, P1, P2, 0xe0, 0x0 ;  /* 0x000000000000781c */ /* 0x000fe40000703c20 */
[----:B------:R-:W-:Y:S02]  /*05e0*/  LOP3.LUT P1, RZ, R0, 0x7fffff, RZ, 0xc0, !PT ;  /* 0x007fffff00ff7812 */ /* 0x000fe4000782c0ff */
[----:B------:R-:W-:-:S04]  /*05f0*/  SEL R5, RZ, 0x1, !P0 ;  /* 0x00000001ff057807 */ /* 0x000fc80004000000 */
[----:B------:R-:W-:-:S04]  /*0600*/  IADD3 R5, PT, PT, -R5, RZ, RZ ;  /* 0x000000ff05057210 */ /* 0x000fc80007ffe1ff */
[----:B------:R-:W-:Y:S01]  /*0610*/  ISETP.GE.AND P0, PT, R5, RZ, PT ;  /* 0x000000ff0500720c */ /* 0x000fe20003f06270 */
[----:B------:R-:W-:-:S05]  /*0620*/  VIADD R5, R2, 0xffffff04 ;  /* 0xffffff0402057836 */ /* 0x000fca0000000000 */
[----:B------:R-:W-:-:S07]  /*0630*/  SHF.R.U32.HI R5, RZ, R5, R8 ;  /* 0x00000005ff057219 */ /* 0x000fce0000011608 */
[----:B------:R-:W-:-:S05]  /*0640*/  @!P0 VIADD R5, R5, 0x1 ;  /* 0x0000000105058836 */ /* 0x000fca0000000000 */
[----:B------:R-:W-:-:S04]  /*0650*/  @!P1 SHF.L.U32 R5, R5, 0x1, RZ ;  /* 0x0000000105059819 */ /* 0x000fc800000006ff */
[----:B------:R-:W-:Y:S01]  /*0660*/  LOP3.LUT R5, R5, 0x80000000, R0, 0xf8, !PT ;  /* 0x8000000005057812 */ /* 0x000fe200078ef800 */
[----:B------:R-:W-:Y:S06]  /*0670*/  BRA `(.L_x_59) ;  /* 0x0000000000047947 */ /* 0x000fec0003800000 */
.L_x_60:
[----:B------:R0:W1:Y:S02]  /*0680*/  MUFU.RCP R5, R0 ;  /* 0x0000000000057308 */ /* 0x0000640000001000 */
.L_x_59:
[----:B------:R-:W-:Y:S05]  /*0690*/  BSYNC.RECONVERGENT B1 ;  /* 0x0000000000017941 */ /* 0x000fea0003800200 */
.L_x_57:
[----:B------:R-:W-:-:S04]  /*06a0*/  IMAD.MOV.U32 R7, RZ, RZ, 0x0 ;  /* 0x00000000ff077424 */ /* 0x000fc800078e00ff */
[----:B01----:R-:W-:Y:S05]  /*06b0*/  RET.REL.NODEC R6 `(sigmoid_a) ;  /* 0xfffffff806507950 */ /* 0x003fea0003c3ffff */
.L_x_61:
        /* <DEDUP_REMOVED lines=12> */
.L_x_234:


//--------------------- .text.rdiv_at_b_for_scalar --------------------------
	.section	.text.rdiv_at_b_for_scalar,"ax",@progbits
	.align	128
        .global         rdiv_at_b_for_scalar
        .type           rdiv_at_b_for_scalar,@function
        .size           rdiv_at_b_for_scalar,(.L_x_235 - rdiv_at_b_for_scalar)
        .other          rdiv_at_b_for_scalar,@"STO_CUDA_ENTRY STV_DEFAULT"
rdiv_at_b_for_scalar:
.text.rdiv_at_b_for_scalar:
[----:B------:R-:W-:Y:S01]  /*0000*/  LDC R1, c[0x0][0x37c] ;  /* 0x0000df00ff017b82 */ /* 0x000fe20000000800 */
[----:B------:R-:W0:Y:S01]  /*0010*/  S2R R4, SR_CTAID.Y ;  /* 0x0000000000047919 */ /* 0x000e220000002600 */
[----:B------:R-:W1:Y:S01]  /*0020*/  LDCU UR4, c[0x0][0x360] ;  /* 0x00006c00ff0477ac */ /* 0x000e620008000800 */
[----:B------:R-:W-:Y:S01]  /*0030*/  IMAD.MOV.U32 R7, RZ, RZ, RZ ;  /* 0x000000ffff077224 */ /* 0x000fe200078e00ff */
[----:B------:R-:W0:Y:S01]  /*0040*/  S2R R5, SR_TID.Y ;  /* 0x0000000000057919 */ /* 0x000e220000002200 */
[----:B------:R-:W0:Y:S01]  /*0050*/  LDCU UR5, c[0x0][0x364] ;  /* 0x00006c80ff0577ac */ /* 0x000e220008000800 */
[----:B------:R-:W1:Y:S01]  /*0060*/  S2R R3, SR_CTAID.X ;  /* 0x0000000000037919 */ /* 0x000e620000002500 */
[----:B------:R-:W2:Y:S01]  /*0070*/  LDCU.64 UR6, c[0x0][0x3a0] ;  /* 0x00007400ff0677ac */ /* 0x000ea20008000a00 */
[----:B------:R-:W1:Y:S01]  /*0080*/  S2R R6, SR_TID.X ;  /* 0x0000000000067919 */ /* 0x000e620000002100 */
[----:B------:R-:W3:Y:S01]  /*0090*/  LDCU.64 UR8, c[0x0][0x398] ;  /* 0x00007300ff0877ac */ /* 0x000ee20008000a00 */
[----:B0-----:R-:W-:-:S05]  /*00a0*/  IMAD R4, R4, UR5, R5 ;  /* 0x0000000504047c24 */ /* 0x001fca000f8e0205 */
[----:B--2---:R-:W-:Y:S01]  /*00b0*/  ISETP.GE.U32.AND P0, PT, R4, UR6, PT ;  /* 0x0000000604007c0c */ /* 0x004fe2000bf06070 */
[----:B-1----:R-:W-:-:S03]  /*00c0*/  IMAD.WIDE.U32 R6, R3, UR4, R6 ;  /* 0x0000000403067c25 */ /* 0x002fc6000f8e0006 */
[----:B------:R-:W-:Y:S02]  /*00d0*/  ISETP.GE.U32.AND.EX P0, PT, RZ, UR7, PT, P0 ;  /* 0x00000007ff007c0c */ /* 0x000fe4000bf06100 */
[----:B---3--:R-:W-:-:S04]  /*00e0*/  ISETP.GE.U32.AND P1, PT, R6, UR8, PT ;  /* 0x0000000806007c0c */ /* 0x008fc8000bf26070 */
[----:B------:R-:W-:-:S13]  /*00f0*/  ISETP.GE.U32.OR.EX P0, PT, R7, UR9, P0, P1 ;  /* 0x0000000907007c0c */ /* 0x000fda0008706510 */
[----:B------:R-:W-:Y:S05]  /*0100*/  @P0 EXIT ;  /* 0x000000000000094d */ /* 0x000fea0003800000 */
[----:B------:R-:W0:Y:S01]  /*0110*/  LDCU.64 UR6, c[0x0][0x380] ;  /* 0x00007000ff0677ac */ /* 0x000e220008000a00 */
[C---:B------:R-:W-:Y:S01]  /*0120*/  IMAD.WIDE.U32 R2, R4.reuse, UR8, R6 ;  /* 0x0000000804027c25 */ /* 0x040fe2000f8e0006 */
[----:B------:R-:W1:Y:S03]  /*0130*/  LDCU.64 UR4, c[0x0][0x358] ;  /* 0x00006b00ff0477ac */ /* 0x000e660008000a00 */
[----:B------:R-:W-:Y:S01]  /*0140*/  IMAD R3, R4, UR9, R3 ;  /* 0x0000000904037c24 */ /* 0x000fe2000f8e0203 */
[C---:B0-----:R-:W-:Y:S01]  /*0150*/  LEA R8, P0, R2.reuse, UR6, 0x2 ;  /* 0x0000000602087c11 */ /* 0x041fe2000f8010ff */
[----:B------:R-:W0:Y:S03]  /*0160*/  LDCU UR6, c[0x0][0x388] ;  /* 0x00007100ff0677ac */ /* 0x000e260008000800 */
[----:B------:R-:W-:-:S06]  /*0170*/  LEA.HI.X R9, R2, UR7, R3, 0x2, P0 ;  /* 0x0000000702097c11 */ /* 0x000fcc00080f1403 */
[----:B-1----:R-:W2:Y:S01]  /*0180*/  LDG.E R9, desc[UR4][R8.64] ;  /* 0x0000000408097981 */ /* 0x002ea2000c1e1900 */
[----:B------:R-:W-:Y:S01]  /*0190*/  BSSY.RECONVERGENT B0, `(.L_x_62) ;  /* 0x000000d000007945 */ /* 0x000fe20003800200 */
[----:B0-----:R-:W-:Y:S01]  /*01a0*/  IMAD.U32 R10, RZ, RZ, UR6 ;  /* 0x00000006ff0a7e24 */ /* 0x001fe2000f8e00ff */
[----:B--2---:R-:W0:Y:S08]  /*01b0*/  MUFU.RCP R0, R9 ;  /* 0x0000000900007308 */ /* 0x004e300000001000 */
[----:B------:R-:W1:Y:S01]  /*01c0*/  FCHK P0, R10, R9 ;  /* 0x000000090a007302 */ /* 0x000e620000000000 */
[----:B0-----:R-:W-:-:S04]  /*01d0*/  FFMA R3, -R9, R0, 1 ;  /* 0x3f80000009037423 */ /* 0x001fc80000000100 */
[----:B------:R-:W-:-:S04]  /*01e0*/  FFMA R0, R0, R3, R0 ;  /* 0x0000000300007223 */ /* 0x000fc80000000000 */
[----:B------:R-:W-:-:S04]  /*01f0*/  FFMA R2, R0, UR6, RZ ;  /* 0x0000000600027c23 */ /* 0x000fc800080000ff */
[----:B------:R-:W-:-:S04]  /*0200*/  FFMA R3, -R9, R2, UR6 ;  /* 0x0000000609037e23 */ /* 0x000fc80008000102 */
[----:B------:R-:W-:Y:S01]  /*0210*/  FFMA R11, R0, R3, R2 ;  /* 0x00000003000b7223 */ /* 0x000fe20000000002 */
[----:B-1----:R-:W-:Y:S06]  /*0220*/  @!P0 BRA `(.L_x_63) ;  /* 0x00000000000c8947 */ /* 0x002fec0003800000 */
[----:B------:R-:W-:-:S07]  /*0230*/  MOV R2, 0x250 ;  /* 0x0000025000027802 */ /* 0x000fce0000000f00 */
[----:B------:R-:W-:Y:S05]  /*0240*/  CALL.REL.NOINC `($__internal_4_$__cuda_sm3x_div_rn_noftz_f32_slowpath) ;  /* 0x0000000000347944 */ /* 0x000fea0003c00000 */
[----:B------:R-:W-:-:S07]  /*0250*/  IMAD.MOV.U32 R11, RZ, RZ, R0 ;  /* 0x000000ffff0b7224 */ /* 0x000fce00078e0000 */
.L_x_63:
[----:B------:R-:W-:Y:S05]  /*0260*/  BSYNC.RECONVERGENT B0 ;  /* 0x0000000000007941 */ /* 0x000fea0003800200 */
.L_x_62:
[----:B------:R-:W0:Y:S01]  /*0270*/  LDCU.64 UR8, c[0x0][0x3a0] ;  /* 0x00007400ff0877ac */ /* 0x000e220008000a00 */
[----:B------:R-:W-:Y:S01]  /*0280*/  IMAD.MOV.U32 R5, RZ, RZ, RZ ;  /* 0x000000ffff057224 */ /* 0x000fe200078e00ff */
        /* <DEDUP_REMOVED lines=9> */
        .weak           $__internal_4_$__cuda_sm3x_div_rn_noftz_f32_slowpath
        .type           $__internal_4_$__cuda_sm3x_div_rn_noftz_f32_slowpath,@function
        .size           $__internal_4_$__cuda_sm3x_div_rn_noftz_f32_slowpath,(.L_x_235 - $__internal_4_$__cuda_sm3x_div_rn_noftz_f32_slowpath)
$__internal_4_$__cuda_sm3x_div_rn_noftz_f32_slowpath:
[----:B------:R-:W0:Y:S01]  /*0320*/  LDC R3, c[0x0][0x388] ;  /* 0x0000e200ff037b82 */ /* 0x000e220000000800 */
[----:B------:R-:W-:Y:S01]  /*0330*/  SHF.R.U32.HI R0, RZ, 0x17, R9 ;  /* 0x00000017ff007819 */ /* 0x000fe20000011609 */
[----:B------:R-:W1:Y:S01]  /*0340*/  LDCU UR6, c[0x0][0x388] ;  /* 0x00007100ff0677ac */ /* 0x000e620008000800 */
[----:B------:R-:W-:Y:S02]  /*0350*/  BSSY.RECONVERGENT B1, `(.L_x_64) ;  /* 0x0000064000017945 */ /* 0x000fe40003800200 */
[----:B------:R-:W-:-:S05]  /*0360*/  LOP3.LUT R11, R0, 0xff, RZ, 0xc0, !PT ;  /* 0x000000ff000b7812 */ /* 0x000fca00078ec0ff */
[----:B------:R-:W-:-:S05]  /*0370*/  VIADD R14, R11, 0xffffffff ;  /* 0xffffffff0b0e7836 */ /* 0x000fca0000000000 */
[----:B------:R-:W-:Y:S01]  /*0380*/  ISETP.GT.U32.AND P0, PT, R14, 0xfd, PT ;  /* 0x000000fd0e00780c */ /* 0x000fe20003f04070 */
[----:B-1----:R-:W-:Y:S01]  /*0390*/  IMAD.U32 R12, RZ, RZ, UR6 ;  /* 0x00000006ff0c7e24 */ /* 0x002fe2000f8e00ff */
[----:B0-----:R-:W-:-:S04]  /*03a0*/  SHF.R.U32.HI R0, RZ, 0x17, R3 ;  /* 0x00000017ff007819 */ /* 0x001fc80000011603 */
[----:B------:R-:W-:-:S05]  /*03b0*/  LOP3.LUT R10, R0, 0xff, RZ, 0xc0, !PT ;  /* 0x000000ff000a7812 */ /* 0x000fca00078ec0ff */
[----:B------:R-:W-:-:S05]  /*03c0*/  VIADD R13, R10, 0xffffffff ;  /* 0xffffffff0a0d7836 */ /* 0x000fca0000000000 */
[----:B------:R-:W-:-:S13]  /*03d0*/  ISETP.GT.U32.OR P0, PT, R13, 0xfd, P0 ;  /* 0x000000fd0d00780c */ /* 0x000fda0000704470 */
[----:B------:R-:W-:Y:S01]  /*03e0*/  @!P0 IMAD.MOV.U32 R8, RZ, RZ, RZ ;  /* 0x000000ffff088224 */ /* 0x000fe200078e00ff */
[----:B------:R-:W-:Y:S06]  /*03f0*/  @!P0 BRA `(.L_x_65) ;  /* 0x0000000000608947 */ /* 0x000fec0003800000 */
[----:B------:R-:W-:Y:S01]  /*0400*/  FSETP.GTU.FTZ.AND P0, PT, |R3|, +INF , PT ;  /* 0x7f8000000300780b */ /* 0x000fe20003f1c200 */
[----:B------:R-:W-:Y:S01]  /*0410*/  IMAD.MOV.U32 R0, RZ, RZ, R9 ;  /* 0x000000ffff007224 */ /* 0x000fe200078e0009 */
        /* <DEDUP_REMOVED lines=17> */
[----:B------:R-:W-:Y:S02]  /*0530*/  @P0 IMAD.MOV.U32 R8, RZ, RZ, RZ ;  /* 0x000000ffff080224 */ /* 0x000fe400078e00ff */
[----:B------:R-:W-:Y:S01]  /*0540*/  @!P0 FFMA R12, R3, 1.84467440737095516160e+19, RZ ;  /* 0x5f800000030c8823 */ /* 0x000fe200000000ff */
[----:B------:R-:W-:Y:S02]  /*0550*/  @!P0 IMAD.MOV.U32 R8, RZ, RZ, -0x40 ;  /* 0xffffffc0ff088424 */ /* 0x000fe400078e00ff */
[----:B------:R-:W-:Y:S02]  /*0560*/  @!P1 FFMA R9, R0, 1.84467440737095516160e+19, RZ ;  /* 0x5f80000000099823 */ /* 0x000fe400000000ff */
[----:B------:R-:W-:-:S07]  /*0570*/  @!P1 VIADD R8, R8, 0x40 ;  /* 0x0000004008089836 */ /* 0x000fce0000000000 */
.L_x_65:
[----:B------:R-:W-:Y:S01]  /*0580*/  LEA R0, R11, 0xc0800000, 0x17 ;  /* 0xc08000000b007811 */ /* 0x000fe200078eb8ff */
[----:B------:R-:W-:Y:S01]  /*0590*/  VIADD R10, R10, 0xffffff81 ;  /* 0xffffff810a0a7836 */ /* 0x000fe20000000000 */
[----:B------:R-:W-:Y:S03]  /*05a0*/  BSSY.RECONVERGENT B2, `(.L_x_70) ;  /* 0x0000035000027945 */ /* 0x000fe60003800200 */
[----:B------:R-:W-:Y:S01]  /*05b0*/  IMAD.IADD R9, R9, 0x1, -R0 ;  /* 0x0000000109097824 */ /* 0x000fe200078e0a00 */
[C---:B------:R-:W-:Y:S01]  /*05c0*/  IADD3 R11, PT, PT, R10.reuse, 0x7f, -R11 ;  /* 0x0000007f0a0b7810 */ /* 0x040fe20007ffe80b */
[----:B------:R-:W-:Y:S02]  /*05d0*/  IMAD R0, R10, -0x800000, R12 ;  /* 0xff8000000a007824 */ /* 0x000fe400078e020c */
[----:B------:R-:W0:Y:S01]  /*05e0*/  MUFU.RCP R3, R9 ;  /* 0x0000000900037308 */ /* 0x000e220000001000 */
[----:B------:R-:W-:Y:S01]  /*05f0*/  FADD.FTZ R13, -R9, -RZ ;  /* 0x800000ff090d7221 */ /* 0x000fe20000010100 */
[----:B------:R-:W-:-:S03]  /*0600*/  IMAD.IADD R11, R11, 0x1, R8 ;  /* 0x000000010b0b7824 */ /* 0x000fc600078e0208 */
        /* <DEDUP_REMOVED lines=8> */
[----:B------:R-:W-:-:S05]  /*0690*/  LOP3.LUT R3, R3, 0xff, RZ, 0xc0, !PT ;  /* 0x000000ff03037812 */ /* 0x000fca00078ec0ff */
[----:B------:R-:W-:-:S04]  /*06a0*/  IMAD.IADD R13, R3, 0x1, R11 ;  /* 0x00000001030d7824 */ /* 0x000fc800078e020b */
[----:B------:R-:W-:-:S05]  /*06b0*/  VIADD R3, R13, 0xffffffff ;  /* 0xffffffff0d037836 */ /* 0x000fca0000000000 */
        /* <DEDUP_REMOVED lines=10> */
[C---:B------:R-:W-:Y:S02]  /*0760*/  VIADD R10, R13.reuse, 0x20 ;  /* 0x000000200d0a7836 */ /* 0x040fe40000000000 */
[CC--:B------:R-:W-:Y:S01]  /*0770*/  FFMA.RM R8, R14.reuse, R12.reuse, R15 ;  /* 0x0000000c0e087223 */ /* 0x0c0fe2000000400f */
[----:B------:R-:W-:Y:S01]  /*0780*/  IMAD.MOV R11, RZ, RZ, -R13 ;  /* 0x000000ffff0b7224 */ /* 0x000fe200078e0a0d */
[----:B------:R-:W-:Y:S02]  /*0790*/  ISETP.NE.AND P2, PT, R13, RZ, PT ;  /* 0x000000ff0d00720c */ /* 0x000fe40003f45270 */
[----:B------:R-:W-:Y:S01]  /*07a0*/  LOP3.LUT R9, R3, 0x7fffff, RZ, 0xc0, !PT ;  /* 0x007fffff03097812 */ /* 0x000fe200078ec0ff */
[----:B------:R-:W-:Y:S01]  /*07b0*/  FFMA.RP R3, R14, R12, R15 ;  /* 0x0000000c0e037223 */ /* 0x000fe2000000800f */
[----:B------:R-:W-:Y:S02]  /*07c0*/  ISETP.NE.AND P1, PT, R13, RZ, PT ;  /* 0x000000ff0d00720c */ /* 0x000fe40003f25270 */
[----:B------:R-:W-:-:S02]  /*07d0*/  LOP3.LUT R9, R9, 0x800000, RZ, 0xfc, !PT ;  /* 0x0080000009097812 */ /* 0x000fc400078efcff */
[----:B------:R-:W-:Y:S02]  /*07e0*/  FSETP.NEU.FTZ.AND P0, PT, R3, R8, PT ;  /* 0x000000080300720b */ /* 0x000fe40003f1d000 */
[----:B------:R-:W-:Y:S02]  /*07f0*/  SHF.L.U32 R10, R9, R10, RZ ;  /* 0x0000000a090a7219 */ /* 0x000fe400000006ff */
[----:B------:R-:W-:Y:S02]  /*0800*/  SEL R8, R11, RZ, P2 ;  /* 0x000000ff0b087207 */ /* 0x000fe40001000000 */
[----:B------:R-:W-:Y:S02]  /*0810*/  ISETP.NE.AND P1, PT, R10, RZ, P1 ;  /* 0x000000ff0a00720c */ /* 0x000fe40000f25270 */
[----:B------:R-:W-:Y:S02]  /*0820*/  SHF.R.U32.HI R8, RZ, R8, R9 ;  /* 0x00000008ff087219 */ /* 0x000fe40000011609 */
[----:B------:R-:W-:-:S02]  /*0830*/  PLOP3.LUT P0, PT, P0, P1, PT, 0xf8, 0x8f ;  /* 0x00000000008f781c */ /* 0x000fc40000703f70 */
[----:B------:R-:W-:Y:S02]  /*0840*/  SHF.R.U32.HI R10, RZ, 0x1, R8 ;  /* 0x00000001ff0a7819 */ /* 0x000fe40000011608 */
[----:B------:R-:W-:-:S04]  /*0850*/  SEL R3, RZ, 0x1, !P0 ;  /* 0x00000001ff037807 */ /* 0x000fc80004000000 */
[----:B------:R-:W-:-:S04]  /*0860*/  LOP3.LUT R3, R3, 0x1, R10, 0xf8, !PT ;  /* 0x0000000103037812 */ /* 0x000fc800078ef80a */
[----:B------:R-:W-:-:S05]  /*0870*/  LOP3.LUT R3, R3, R8, RZ, 0xc0, !PT ;  /* 0x0000000803037212 */ /* 0x000fca00078ec0ff */
[----:B------:R-:W-:-:S05]  /*0880*/  IMAD.IADD R3, R10, 0x1, R3 ;  /* 0x000000010a037824 */ /* 0x000fca00078e0203 */
[----:B------:R-:W-:Y:S01]  /*0890*/  LOP3.LUT R0, R3, R0, RZ, 0xfc, !PT ;  /* 0x0000000003007212 */ /* 0x000fe200078efcff */
[----:B------:R-:W-:Y:S06]  /*08a0*/  BRA `(.L_x_73) ;  /* 0x0000000000107947 */ /* 0x000fec0003800000 */
.L_x_72:
[----:B------:R-:W-:-:S04]  /*08b0*/  LOP3.LUT R0, R0, 0x80000000, RZ, 0xc0, !PT ;  /* 0x8000000000007812 */ /* 0x000fc800078ec0ff */
[----:B------:R-:W-:Y:S01]  /*08c0*/  LOP3.LUT R0, R0, 0x7f800000, RZ, 0xfc, !PT ;  /* 0x7f80000000007812 */ /* 0x000fe200078efcff */
[----:B------:R-:W-:Y:S06]  /*08d0*/  BRA `(.L_x_73) ;  /* 0x0000000000047947 */ /* 0x000fec0003800000 */
.L_x_71:
[----:B------:R-:W-:-:S07]  /*08e0*/  IMAD R0, R11, 0x800000, R0 ;  /* 0x008000000b007824 */ /* 0x000fce00078e0200 */
.L_x_73:
[----:B------:R-:W-:Y:S05]  /*08f0*/  BSYNC.RECONVERGENT B2 ;  /* 0x0000000000027941 */ /* 0x000fea0003800200 */
.L_x_70:
[----:B------:R-:W-:Y:S05]  /*0900*/  BRA `(.L_x_74) ;  /* 0x0000000000207947 */ /* 0x000fea0003800000 */
.L_x_69:
[----:B------:R-:W-:-:S04]  /*0910*/  LOP3.LUT R0, R9, 0x80000000, R12, 0x48, !PT ;  /* 0x8000000009007812 */ /* 0x000fc800078e480c */
[----:B------:R-:W-:Y:S01]  /*0920*/  LOP3.LUT R0, R0, 0x7f800000, RZ, 0xfc, !PT ;  /* 0x7f80000000007812 */ /* 0x000fe200078efcff */
[----:B------:R-:W-:Y:S06]  /*0930*/  BRA `(.L_x_74) ;  /* 0x0000000000147947 */ /* 0x000fec0003800000 */
.L_x_68:
[----:B------:R-:W-:Y:S01]  /*0940*/  LOP3.LUT R0, R9, 0x80000000, R12, 0x48, !PT ;  /* 0x8000000009007812 */ /* 0x000fe200078e480c */
[----:B------:R-:W-:Y:S06]  /*0950*/  BRA `(.L_x_74) ;  /* 0x00000000000c7947 */ /* 0x000fec0003800000 */
.L_x_67:
[----:B------:R-:W0:Y:S01]  /*0960*/  MUFU.RSQ R0, -QNAN ;  /* 0xffc0000000007908 */ /* 0x000e220000001400 */
[----:B------:R-:W-:Y:S05]  /*0970*/  BRA `(.L_x_74) ;  /* 0x0000000000047947 */ /* 0x000fea0003800000 */
.L_x_66:
[----:B------:R-:W-:-:S07]  /*0980*/  FADD.FTZ R0, R0, R3 ;  /* 0x0000000300007221 */ /* 0x000fce0000010000 */
.L_x_74:
[----:B------:R-:W-:Y:S05]  /*0990*/  BSYNC.RECONVERGENT B1 ;  /* 0x0000000000017941 */ /* 0x000fea0003800200 */
.L_x_64:
[----:B------:R-:W-:-:S04]  /*09a0*/  IMAD.MOV.U32 R3, RZ, RZ, 0x0 ;  /* 0x00000000ff037424 */ /* 0x000fc800078e00ff */
[----:B0-----:R-:W-:Y:S05]  /*09b0*/  RET.REL.NODEC R2 `(rdiv_at_b_for_scalar) ;  /* 0xfffffff402907950 */ /* 0x001fea0003c3ffff */
.L_x_75:
        /* <DEDUP_REMOVED lines=12> */
.L_x_235:


//--------------------- .text.rdiv_a_b_for_scalar --------------------------
	.section	.text.rdiv_a_b_for_scalar,"ax",@progbits
	.align	128
        .global         rdiv_a_b_for_scalar
        .type           rdiv_a_b_for_scalar,@function
        .size           rdiv_a_b_for_scalar,(.L_x_236 - rdiv_a_b_for_scalar)
        .other          rdiv_a_b_for_scalar,@"STO_CUDA_ENTRY STV_DEFAULT"
rdiv_a_b_for_scalar:
.text.rdiv_a_b_for_scalar:
[----:B------:R-:W-:Y:S01]  /*0000*/  LDC R1, c[0x0][0x37c] ;  /* 0x0000df00ff017b82 */ /* 0x000fe20000000800 */
[----:B------:R-:W0:Y:S01]  /*0010*/  S2R R4, SR_CTAID.Y ;  /* 0x0000000000047919 */ /* 0x000e220000002600 */
[----:B------:R-:W1:Y:S01]  /*0020*/  LDCU UR4, c[0x0][0x360] ;  /* 0x00006c00ff0477ac */ /* 0x000e620008000800 */
[----:B------:R-:W0:Y:S01]  /*0030*/  S2R R3, SR_TID.Y ;  /* 0x0000000000037919 */ /* 0x000e220000002200 */
[----:B------:R-:W0:Y:S01]  /*0040*/  LDCU UR5, c[0x0][0x364] ;  /* 0x00006c80ff0577ac */ /* 0x000e220008000800 */
[----:B------:R-:W1:Y:S01]  /*0050*/  S2R R5, SR_CTAID.X ;  /* 0x0000000000057919 */ /* 0x000e620000002500 */
[----:B------:R-:W2:Y:S01]  /*0060*/  LDCU.64 UR6, c[0x0][0x3a0] ;  /* 0x00007400ff0677ac */ /* 0x000ea20008000a00 */
[----:B------:R-:W1:Y:S01]  /*0070*/  S2R R2, SR_TID.X ;  /* 0x0000000000027919 */ /* 0x000e620000002100 */
[----:B------:R-:W3:Y:S01]  /*0080*/  LDCU.64 UR8, c[0x0][0x398] ;  /* 0x00007300ff0877ac */ /* 0x000ee20008000a00 */
[----:B0-----:R-:W-:Y:S02]  /*0090*/  IMAD R4, R4, UR5, R3 ;  /* 0x0000000504047c24 */ /* 0x001fe4000f8e0203 */
[----:B------:R-:W-:-:S03]  /*00a0*/  IMAD.MOV.U32 R3, RZ, RZ, RZ ;  /* 0x000000ffff037224 */ /* 0x000fc600078e00ff */
[----:B--2---:R-:W-:Y:S01]  /*00b0*/  ISETP.GE.U32.AND P0, PT, R4, UR6, PT ;  /* 0x0000000604007c0c */ /* 0x004fe2000bf06070 */
[----:B-1----:R-:W-:-:S03]  /*00c0*/  IMAD.WIDE.U32 R2, R5, UR4, R2 ;  /* 0x0000000405027c25 */ /* 0x002fc6000f8e0002 */
[----:B------:R-:W-:Y:S02]  /*00d0*/  ISETP.GE.U32.AND.EX P0, PT, RZ, UR7, PT, P0 ;  /* 0x00000007ff007c0c */ /* 0x000fe4000bf06100 */
[----:B---3--:R-:W-:-:S04]  /*00e0*/  ISETP.GE.U32.AND P1, PT, R2, UR8, PT ;  /* 0x0000000802007c0c */ /* 0x008fc8000bf26070 */
[----:B------:R-:W-:-:S13]  /*00f0*/  ISETP.GE.U32.OR.EX P0, PT, R3, UR9, P0, P1 ;  /* 0x0000000903007c0c */ /* 0x000fda0008706510 */
[----:B------:R-:W-:Y:S05]  /*0100*/  @P0 EXIT ;  /* 0x000000000000094d */ /* 0x000fea0003800000 */
[----:B------:R-:W0:Y:S01]  /*0110*/  LDCU.64 UR8, c[0x0][0x380] ;  /* 0x00007000ff0877ac */ /* 0x000e220008000a00 */
[----:B------:R-:W-:Y:S02]  /*0120*/  IMAD R3, R3, UR6, RZ ;  /* 0x0000000603037c24 */ /* 0x000fe4000f8e02ff */
[----:B------:R-:W-:Y:S01]  /*0130*/  IMAD.MOV.U32 R5, RZ, RZ, RZ ;  /* 0x000000ffff057224 */ /* 0x000fe200078e00ff */
[----:B------:R-:W1:Y:S01]  /*0140*/  LDCU.64 UR4, c[0x0][0x358] ;  /* 0x00006b00ff0477ac */ /* 0x000e620008000a00 */
[C---:B------:R-:W-:Y:S02]  /*0150*/  IMAD R3, R2.reuse, UR7, R3 ;  /* 0x0000000702037c24 */ /* 0x040fe4000f8e0203 */
[----:B------:R-:W-:Y:S01]  /*0160*/  IMAD.WIDE.U32 R4, R2, UR6, R4 ;  /* 0x0000000602047c25 */ /* 0x000fe2000f8e0004 */
[----:B------:R-:W2:Y:S03]  /*0170*/  LDCU UR6, c[0x0][0x388] ;  /* 0x00007100ff0677ac */ /* 0x000ea60008000800 */
[----:B------:R-:W-:-:S02]  /*0180*/  IMAD.IADD R3, R5, 0x1, R3 ;  /* 0x0000000105037824 */ /* 0x000fc400078e0203 */
[----:B------:R-:W-:-:S03]  /*0190*/  IMAD.SHL.U32 R2, R4, 0x4, RZ ;  /* 0x0000000404027824 */ /* 0x000fc600078e00ff */
[----:B------:R-:W-:Y:S02]  /*01a0*/  SHF.L.U64.HI R4, R4, 0x2, R3 ;  /* 0x0000000204047819 */ /* 0x000fe40000010203 */
[----:B0-----:R-:W-:-:S04]  /*01b0*/  IADD3 R6, P0, PT, R2, UR8, RZ ;  /* 0x0000000802067c10 */ /* 0x001fc8000ff1e0ff */
[----:B------:R-:W-:-:S06]  /*01c0*/  IADD3.X R7, PT, PT, R4, UR9, RZ, P0, !PT ;  /* 0x0000000904077c10 */ /* 0x000fcc00087fe4ff */
[----:B-1----:R-:W3:Y:S01]  /*01d0*/  LDG.E R7, desc[UR4][R6.64] ;  /* 0x0000000406077981 */ /* 0x002ee2000c1e1900 */
[----:B--2---:R-:W-:Y:S01]  /*01e0*/  IMAD.U32 R10, RZ, RZ, UR6 ;  /* 0x00000006ff0a7e24 */ /* 0x004fe2000f8e00ff */
[----:B------:R-:W-:Y:S01]  /*01f0*/  BSSY.RECONVERGENT B0, `(.L_x_76) ;  /* 0x000000c000007945 */ /* 0x000fe20003800200 */
[----:B---3--:R-:W0:Y:S08]  /*0200*/  MUFU.RCP R0, R7 ;  /* 0x0000000700007308 */ /* 0x008e300000001000 */
        /* <DEDUP_REMOVED lines=8> */
[----:B------:R-:W-:Y:S05]  /*0290*/  CALL.REL.NOINC `($__internal_5_$__cuda_sm3x_div_rn_noftz_f32_slowpath) ;  /* 0x00000000001c7944 */ /* 0x000fea0003c00000 */
[----:B------:R-:W-:-:S07]  /*02a0*/  IMAD.MOV.U32 R5, RZ, RZ, R0 ;  /* 0x000000ffff057224 */ /* 0x000fce00078e0000 */
.L_x_77:
[----:B------:R-:W-:Y:S05]  /*02b0*/  BSYNC.RECONVERGENT B0 ;  /* 0x0000000000007941 */ /* 0x000fea0003800200 */
.L_x_76:
[----:B------:R-:W0:Y:S02]  /*02c0*/  LDCU.64 UR6, c[0x0][0x390] ;  /* 0x00007200ff0677ac */ /* 0x000e240008000a00 */
[----:B0-----:R-:W-:-:S04]  /*02d0*/  IADD3 R2, P0, PT, R2, UR6, RZ ;  /* 0x0000000602027c10 */ /* 0x001fc8000ff1e0ff */
[----:B------:R-:W-:-:S05]  /*02e0*/  IADD3.X R3, PT, PT, R4, UR7, RZ, P0, !PT ;  /* 0x0000000704037c10 */ /* 0x000fca00087fe4ff */
[----:B------:R-:W-:Y:S01]  /*02f0*/  STG.E desc[UR4][R2.64], R5 ;  /* 0x0000000502007986 */ /* 0x000fe2000c101904 */
[----:B------:R-:W-:Y:S05]  /*0300*/  EXIT ;  /* 0x000000000000794d */ /* 0x000fea0003800000 */
        .weak           $__internal_5_$__cuda_sm3x_div_rn_noftz_f32_slowpath
        .type           $__internal_5_$__cuda_sm3x_div_rn_noftz_f32_slowpath,@function
        .size           $__internal_5_$__cuda_sm3x_div_rn_noftz_f32_slowpath,(.L_x_236 - $__internal_5_$__cuda_sm3x_div_rn_noftz_f32_slowpath)
$__internal_5_$__cuda_sm3x_div_rn_noftz_f32_slowpath:
        /* <DEDUP_REMOVED lines=38> */
.L_x_79:
[----:B------:R-:W-:Y:S01]  /*0570*/  LEA R0, R8, 0xc0800000, 0x17 ;  /* 0xc080000008007811 */ /* 0x000fe200078eb8ff */
[----:B------:R-:W-:Y:S01]  /*0580*/  VIADD R5, R5, 0xffffff81 ;  /* 0xffffff8105057836 */ /* 0x000fe20000000000 */
[----:B------:R-:W-:Y:S03]  /*0590*/  BSSY.RECONVERGENT B2, `(.L_x_84) ;  /* 0x0000035000027945 */ /* 0x000fe60003800200 */
[----:B------:R-:W-:Y:S02]  /*05a0*/  IMAD.IADD R7, R7, 0x1, -R0 ;  /* 0x0000000107077824 */ /* 0x000fe400078e0a00 */
[C---:B------:R-:W-:Y:S01]  /*05b0*/  IMAD R0, R5.reuse, -0x800000, R9 ;  /* 0xff80000005007824 */ /* 0x040fe200078e0209 */
[----:B------:R-:W-:Y:S01]  /*05c0*/  IADD3 R5, PT, PT, R5, 0x7f, -R8 ;  /* 0x0000007f05057810 */ /* 0x000fe20007ffe808 */
[----:B------:R-:W0:Y:S01]  /*05d0*/  MUFU.RCP R3, R7 ;  /* 0x0000000700037308 */ /* 0x000e220000001000 */
[----:B------:R-:W-:-:S03]  /*05e0*/  FADD.FTZ R11, -R7, -RZ ;  /* 0x800000ff070b7221 */ /* 0x000fc60000010100 */
[----:B------:R-:W-:Y:S02]  /*05f0*/  IMAD.IADD R5, R5, 0x1, R10 ;  /* 0x0000000105057824 */ /* 0x000fe400078e020a */
        /* <DEDUP_REMOVED lines=22> */
[CCC-:B------:R-:W-:Y:S01]  /*0760*/  FFMA.RM R8, R14.reuse, R12.reuse, R9.reuse ;  /* 0x0000000c0e087223 */ /* 0x1c0fe20000004009 */
[----:B------:R-:W-:Y:S02]  /*0770*/  ISETP.NE.AND P2, PT, R7, RZ, PT ;  /* 0x000000ff0700720c */ /* 0x000fe40003f45270 */
[----:B------:R-:W-:Y:S01]  /*0780*/  LOP3.LUT R5, R3, 0x7fffff, RZ, 0xc0, !PT ;  /* 0x007fffff03057812 */ /* 0x000fe200078ec0ff */
[----:B------:R-:W-:Y:S01]  /*0790*/  FFMA.RP R3, R14, R12, R9 ;  /* 0x0000000c0e037223 */ /* 0x000fe20000008009 */
[----:B------:R-:W-:Y:S01]  /*07a0*/  ISETP.NE.AND P1, PT, R7, RZ, PT ;  /* 0x000000ff0700720c */ /* 0x000fe20003f25270 */
[----:B------:R-:W-:Y:S01]  /*07b0*/  IMAD.MOV R7, RZ, RZ, -R7 ;  /* 0x000000ffff077224 */ /* 0x000fe200078e0a07 */
        /* <DEDUP_REMOVED lines=14> */
.L_x_86:
[----:B------:R-:W-:-:S04]  /*08a0*/  LOP3.LUT R0, R0, 0x80000000, RZ, 0xc0, !PT ;  /* 0x8000000000007812 */ /* 0x000fc800078ec0ff */
[----:B------:R-:W-:Y:S01]  /*08b0*/  LOP3.LUT R0, R0, 0x7f800000, RZ, 0xfc, !PT ;  /* 0x7f80000000007812 */ /* 0x000fe200078efcff */
[----:B------:R-:W-:Y:S06]  /*08c0*/  BRA `(.L_x_87) ;  /* 0x0000000000047947 */ /* 0x000fec0003800000 */
.L_x_85:
[----:B------:R-:W-:-:S07]  /*08d0*/  IMAD R0, R5, 0x800000, R0 ;  /* 0x0080000005007824 */ /* 0x000fce00078e0200 */
.L_x_87:
[----:B------:R-:W-:Y:S05]  /*08e0*/  BSYNC.RECONVERGENT B2 ;  /* 0x0000000000027941 */ /* 0x000fea0003800200 */
.L_x_84:
[----:B------:R-:W-:Y:S05]  /*08f0*/  BRA `(.L_x_88) ;  /* 0x0000000000207947 */ /* 0x000fea0003800000 */
.L_x_83:
[----:B------:R-:W-:-:S04]  /*0900*/  LOP3.LUT R0, R7, 0x80000000, R9, 0x48, !PT ;  /* 0x8000000007007812 */ /* 0x000fc800078e4809 */
[----:B------:R-:W-:Y:S01]  /*0910*/  LOP3.LUT R0, R0, 0x7f800000, RZ, 0xfc, !PT ;  /* 0x7f80000000007812 */ /* 0x000fe200078efcff */
[----:B------:R-:W-:Y:S06]  /*0920*/  BRA `(.L_x_88) ;  /* 0x0000000000147947 */ /* 0x000fec0003800000 */
.L_x_82:
[----:B------:R-:W-:Y:S01]  /*0930*/  LOP3.LUT R0, R7, 0x80000000, R9, 0x48, !PT ;  /* 0x8000000007007812 */ /* 0x000fe200078e4809 */
[----:B------:R-:W-:Y:S06]  /*0940*/  BRA `(.L_x_88) ;  /* 0x00000000000c7947 */ /* 0x000fec0003800000 */
.L_x_81:
[----:B------:R-:W0:Y:S01]  /*0950*/  MUFU.RSQ R0, -QNAN ;  /* 0xffc0000000007908 */ /* 0x000e220000001400 */
[----:B------:R-:W-:Y:S05]  /*0960*/  BRA `(.L_x_88) ;  /* 0x0000000000047947 */ /* 0x000fea0003800000 */
.L_x_80:
[----:B------:R-:W-:-:S07]  /*0970*/  FADD.FTZ R0, R0, R3 ;  /* 0x0000000300007221 */ /* 0x000fce0000010000 */
.L_x_88:
[----:B------:R-:W-:Y:S05]  /*0980*/  BSYNC.RECONVERGENT B1 ;  /* 0x0000000000017941 */ /* 0x000fea0003800200 */
.L_x_78:
[----:B------:R-:W-:-:S04]  /*0990*/  IMAD.MOV.U32 R7, RZ, RZ, 0x0 ;  /* 0x00000000ff077424 */ /* 0x000fc800078e00ff */
[----:B0-----:R-:W-:Y:S05]  /*09a0*/  RET.REL.NODEC R6 `(rdiv_a_b_for_scalar) ;  /* 0xfffffff406947950 */ /* 0x001fea0003c3ffff */
.L_x_89:
        /* <DEDUP_REMOVED lines=13> */
.L_x_236:


//--------------------- .text.div_at_b_for_scalar --------------------------
	.section	.text.div_at_b_for_scalar,"ax",@progbits
	.align	128
        .global         div_at_b_for_scalar
        .type           div_at_b_for_scalar,@function
        .size           div_at_b_for_scalar,(.L_x_237 - div_at_b_for_scalar)
        .other          div_at_b_for_scalar,@"STO_CUDA_ENTRY STV_DEFAULT"
div_at_b_for_scalar:
.text.div_at_b_for_scalar:
        /* <DEDUP_REMOVED lines=19> */
[----:B------:R-:W1:Y:S01]  /*0130*/  LDC R13, c[0x0][0x388] ;  /* 0x0000e200ff0d7b82 */ /* 0x000e620000000800 */
[----:B------:R-:W2:Y:S02]  /*0140*/  LDCU.64 UR4, c[0x0][0x358] ;  /* 0x00006b00ff0477ac */ /* 0x000ea40008000a00 */
[----:B------:R-:W-:Y:S01]  /*0150*/  IMAD R3, R4, UR9, R3 ;  /* 0x0000000904037c24 */ /* 0x000fe2000f8e0203 */
[----:B0-----:R-:W-:-:S04]  /*0160*/  LEA R8, P0, R2, UR6, 0x2 ;  /* 0x0000000602087c11 */ /* 0x001fc8000f8010ff */
[----:B------:R-:W-:-:S05]  /*0170*/  LEA.HI.X R9, R2, UR7, R3, 0x2, P0 ;  /* 0x0000000702097c11 */ /* 0x000fca00080f1403 */
[----:B--2---:R-:W2:Y:S01]  /*0180*/  LDG.E R0, desc[UR4][R8.64] ;  /* 0x0000000408007981 */ /* 0x004ea2000c1e1900 */
[----:B-1----:R-:W0:Y:S01]  /*0190*/  MUFU.RCP R2, R13 ;  /* 0x0000000d00027308 */ /* 0x002e220000001000 */
[----:B------:R-:W-:Y:S01]  /*01a0*/  BSSY.RECONVERGENT B0, `(.L_x_90) ;  /* 0x000000b000007945 */ /* 0x000fe20003800200 */
[----:B0-----:R-:W-:-:S04]  /*01b0*/  FFMA R3, R2, -R13, 1 ;  /* 0x3f80000002037423 */ /* 0x001fc8000000080d */
[----:B------:R-:W-:Y:S02]  /*01c0*/  FFMA R3, R2, R3, R2 ;  /* 0x0000000302037223 */ /* 0x000fe40000000002 */
[----:B--2---:R-:W0:Y:S02]  /*01d0*/  FCHK P0, R0, R13 ;  /* 0x0000000d00007302 */ /* 0x004e240000000000 */
[----:B------:R-:W-:-:S04]  /*01e0*/  FFMA R2, R0, R3, RZ ;  /* 0x0000000300027223 */ /* 0x000fc800000000ff */
[----:B------:R-:W-:-:S04]  /*01f0*/  FFMA R10, R2, -R13, R0 ;  /* 0x8000000d020a7223 */ /* 0x000fc80000000000 */
[----:B------:R-:W-:Y:S01]  /*0200*/  FFMA R11, R3, R10, R2 ;  /* 0x0000000a030b7223 */ /* 0x000fe20000000002 */
[----:B0-----:R-:W-:Y:S06]  /*0210*/  @!P0 BRA `(.L_x_91) ;  /* 0x00000000000c8947 */ /* 0x001fec0003800000 */
[----:B------:R-:W-:-:S07]  /*0220*/  MOV R2, 0x240 ;  /* 0x0000024000027802 */ /* 0x000fce0000000f00 */
[----:B------:R-:W-:Y:S05]  /*0230*/  CALL.REL.NOINC `($__internal_6_$__cuda_sm3x_div_rn_noftz_f32_slowpath) ;  /* 0x0000000000347944 */ /* 0x000fea0003c00000 */
[----:B------:R-:W-:-:S07]  /*0240*/  IMAD.MOV.U32 R11, RZ, RZ, R0 ;  /* 0x000000ffff0b7224 */ /* 0x000fce00078e0000 */
.L_x_91:
[----:B------:R-:W-:Y:S05]  /*0250*/  BSYNC.RECONVERGENT B0 ;  /* 0x0000000000007941 */ /* 0x000fea0003800200 */
.L_x_90:
        /* <DEDUP_REMOVED lines=11> */
        .weak           $__internal_6_$__cuda_sm3x_div_rn_noftz_f32_slowpath
        .type           $__internal_6_$__cuda_sm3x_div_rn_noftz_f32_slowpath,@function
        .size           $__internal_6_$__cuda_sm3x_div_rn_noftz_f32_slowpath,(.L_x_237 - $__internal_6_$__cuda_sm3x_div_rn_noftz_f32_slowpath)
$__internal_6_$__cuda_sm3x_div_rn_noftz_f32_slowpath:
[----:B------:R-:W0:Y:S01]  /*0310*/  LDC R3, c[0x0][0x388] ;  /* 0x0000e200ff037b82 */ /* 0x000e220000000800 */
[--C-:B------:R-:W-:Y:S01]  /*0320*/  SHF.R.U32.HI R8, RZ, 0x17, R0.reuse ;  /* 0x00000017ff087819 */ /* 0x100fe20000011600 */
[----:B------:R-:W1:Y:S01]  /*0330*/  LDCU UR6, c[0x0][0x388] ;  /* 0x00007100ff0677ac */ /* 0x000e620008000800 */
[----:B------:R-:W-:Y:S01]  /*0340*/  BSSY.RECONVERGENT B1, `(.L_x_92) ;  /* 0x0000064000017945 */ /* 0x000fe20003800200 */
[----:B------:R-:W-:Y:S02]  /*0350*/  IMAD.MOV.U32 R11, RZ, RZ, R0 ;  /* 0x000000ffff0b7224 */ /* 0x000fe400078e0000 */
[----:B-1----:R-:W-:Y:S01]  /*0360*/  IMAD.U32 R12, RZ, RZ, UR6 ;  /* 0x00000006ff0c7e24 */ /* 0x002fe2000f8e00ff */
[----:B0-----:R-:W-:-:S04]  /*0370*/  SHF.R.U32.HI R9, RZ, 0x17, R3 ;  /* 0x00000017ff097819 */ /* 0x001fc80000011603 */
[----:B------:R-:W-:Y:S02]  /*0380*/  LOP3.LUT R10, R9, 0xff, RZ, 0xc0, !PT ;  /* 0x000000ff090a7812 */ /* 0x000fe400078ec0ff */
[----:B------:R-:W-:-:S03]  /*0390*/  LOP3.LUT R9, R8, 0xff, RZ, 0xc0, !PT ;  /* 0x000000ff08097812 */ /* 0x000fc600078ec0ff */
[----:B------:R-:W-:Y:S02]  /*03a0*/  VIADD R14, R10, 0xffffffff ;  /* 0xffffffff0a0e7836 */ /* 0x000fe40000000000 */
[----:B------:R-:W-:-:S03]  /*03b0*/  VIADD R13, R9, 0xffffffff ;  /* 0xffffffff090d7836 */ /* 0x000fc60000000000 */
[----:B------:R-:W-:-:S04]  /*03c0*/  ISETP.GT.U32.AND P0, PT, R14, 0xfd, PT ;  /* 0x000000fd0e00780c */ /* 0x000fc80003f04070 */
[----:B------:R-:W-:-:S13]  /*03d0*/  ISETP.GT.U32.OR P0, PT, R13, 0xfd, P0 ;  /* 0x000000fd0d00780c */ /* 0x000fda0000704470 */
[----:B------:R-:W-:Y:S01]  /*03e0*/  @!P0 IMAD.MOV.U32 R8, RZ, RZ, RZ ;  /* 0x000000ffff088224 */ /* 0x000fe200078e00ff */
        /* <DEDUP_REMOVED lines=24> */
.L_x_93:
        /* <DEDUP_REMOVED lines=35> */
[----:B------:R-:W-:Y:S01]  /*07a0*/  IMAD.MOV R11, RZ, RZ, -R13 ;  /* 0x000000ffff0b7224 */ /* 0x000fe200078e0a0d */
        /* <DEDUP_REMOVED lines=15> */
.L_x_100:
[----:B------:R-:W-:-:S04]  /*08a0*/  LOP3.LUT R0, R0, 0x80000000, RZ, 0xc0, !PT ;  /* 0x8000000000007812 */ /* 0x000fc800078ec0ff */
[----:B------:R-:W-:Y:S01]  /*08b0*/  LOP3.LUT R0, R0, 0x7f800000, RZ, 0xfc, !PT ;  /* 0x7f80000000007812 */ /* 0x000fe200078efcff */
[----:B------:R-:W-:Y:S06]  /*08c0*/  BRA `(.L_x_101) ;  /* 0x0000000000047947 */ /* 0x000fec0003800000 */
.L_x_99:
[----:B------:R-:W-:-:S07]  /*08d0*/  IMAD R0, R9, 0x800000, R0 ;  /* 0x0080000009007824 */ /* 0x000fce00078e0200 */
.L_x_101:
[----:B------:R-:W-:Y:S05]  /*08e0*/  BSYNC.RECONVERGENT B2 ;  /* 0x0000000000027941 */ /* 0x000fea0003800200 */
.L_x_98:
[----:B------:R-:W-:Y:S05]  /*08f0*/  BRA `(.L_x_102) ;  /* 0x0000000000207947 */ /* 0x000fea0003800000 */
.L_x_97:
[----:B------:R-:W-:-:S04]  /*0900*/  LOP3.LUT R0, R12, 0x80000000, R11, 0x48, !PT ;  /* 0x800000000c007812 */ /* 0x000fc800078e480b */
[----:B------:R-:W-:Y:S01]  /*0910*/  LOP3.LUT R0, R0, 0x7f800000, RZ, 0xfc, !PT ;  /* 0x7f80000000007812 */ /* 0x000fe200078efcff */
[----:B------:R-:W-:Y:S06]  /*0920*/  BRA `(.L_x_102) ;  /* 0x0000000000147947 */ /* 0x000fec0003800000 */
.L_x_96:
[----:B------:R-:W-:Y:S01]  /*0930*/  LOP3.LUT R0, R12, 0x80000000, R11, 0x48, !PT ;  /* 0x800000000c007812 */ /* 0x000fe200078e480b */
[----:B------:R-:W-:Y:S06]  /*0940*/  BRA `(.L_x_102) ;  /* 0x00000000000c7947 */ /* 0x000fec0003800000 */
.L_x_95:
[----:B------:R-:W0:Y:S01]  /*0950*/  MUFU.RSQ R0, -QNAN ;  /* 0xffc0000000007908 */ /* 0x000e220000001400 */
[----:B------:R-:W-:Y:S05]  /*0960*/  BRA `(.L_x_102) ;  /* 0x0000000000047947 */ /* 0x000fea0003800000 */
.L_x_94:
[----:B------:R-:W-:-:S07]  /*0970*/  FADD.FTZ R0, R0, R3 ;  /* 0x0000000300007221 */ /* 0x000fce0000010000 */
.L_x_102:
[----:B------:R-:W-:Y:S05]  /*0980*/  BSYNC.RECONVERGENT B1 ;  /* 0x0000000000017941 */ /* 0x000fea0003800200 */
.L_x_92:
[----:B------:R-:W-:-:S04]  /*0990*/  IMAD.MOV.U32 R3, RZ, RZ, 0x0 ;  /* 0x00000000ff037424 */ /* 0x000fc800078e00ff */
[----:B0-----:R-:W-:Y:S05]  /*09a0*/  RET.REL.NODEC R2 `(div_at_b_for_scalar) ;  /* 0xfffffff402947950 */ /* 0x001fea0003c3ffff */
.L_x_103:
        /* <DEDUP_REMOVED lines=13> */
.L_x_237:


//--------------------- .text.div_a_b_for_scalar  --------------------------
	.section	.text.div_a_b_for_scalar,"ax",@progbits
	.align	128
        .global         div_a_b_for_scalar
        .type           div_a_b_for_scalar,@function
        .size           div_a_b_for_scalar,(.L_x_238 - div_a_b_for_scalar)
        .other          div_a_b_for_scalar,@"STO_CUDA_ENTRY STV_DEFAULT"
div_a_b_for_scalar:
.text.div_a_b_for_scalar:
        /* <DEDUP_REMOVED lines=18> */
[----:B------:R-:W-:Y:S01]  /*0120*/  IMAD R3, R3, UR6, RZ ;  /* 0x0000000603037c24 */ /* 0x000fe2000f8e02ff */
[----:B------:R-:W1:Y:S01]  /*0130*/  LDC R9, c[0x0][0x388] ;  /* 0x0000e200ff097b82 */ /* 0x000e620000000800 */
[----:B------:R-:W-:Y:S01]  /*0140*/  IMAD.MOV.U32 R5, RZ, RZ, RZ ;  /* 0x000000ffff057224 */ /* 0x000fe200078e00ff */
[----:B------:R-:W2:Y:S01]  /*0150*/  LDCU.64 UR4, c[0x0][0x358] ;  /* 0x00006b00ff0477ac */ /* 0x000ea20008000a00 */
[C---:B------:R-:W-:Y:S02]  /*0160*/  IMAD R3, R2.reuse, UR7, R3 ;  /* 0x0000000702037c24 */ /* 0x040fe4000f8e0203 */
[----:B------:R-:W-:-:S04]  /*0170*/  IMAD.WIDE.U32 R4, R2, UR6, R4 ;  /* 0x0000000602047c25 */ /* 0x000fc8000f8e0004 */
[----:B------:R-:W-:Y:S02]  /*0180*/  IMAD.IADD R3, R5, 0x1, R3 ;  /* 0x0000000105037824 */ /* 0x000fe400078e0203 */
[----:B------:R-:W-:-:S03]  /*0190*/  IMAD.SHL.U32 R2, R4, 0x4, RZ ;  /* 0x0000000404027824 */ /* 0x000fc600078e00ff */
[----:B------:R-:W-:Y:S02]  /*01a0*/  SHF.L.U64.HI R4, R4, 0x2, R3 ;  /* 0x0000000204047819 */ /* 0x000fe40000010203 */
[----:B0-----:R-:W-:-:S04]  /*01b0*/  IADD3 R6, P0, PT, R2, UR8, RZ ;  /* 0x0000000802067c10 */ /* 0x001fc8000ff1e0ff */
[----:B------:R-:W-:-:S05]  /*01c0*/  IADD3.X R7, PT, PT, R4, UR9, RZ, P0, !PT ;  /* 0x0000000904077c10 */ /* 0x000fca00087fe4ff */
        /* <DEDUP_REMOVED lines=11> */
[----:B------:R-:W-:Y:S05]  /*0280*/  CALL.REL.NOINC `($__internal_7_$__cuda_sm3x_div_rn_noftz_f32_slowpath) ;  /* 0x00000000001c7944 */ /* 0x000fea0003c00000 */
[----:B------:R-:W-:-:S07]  /*0290*/  IMAD.MOV.U32 R5, RZ, RZ, R0 ;  /* 0x000000ffff057224 */ /* 0x000fce00078e0000 */
.L_x_105:
[----:B------:R-:W-:Y:S05]  /*02a0*/  BSYNC.RECONVERGENT B0 ;  /* 0x0000000000007941 */ /* 0x000fea0003800200 */
.L_x_104:
[----:B------:R-:W0:Y:S02]  /*02b0*/  LDCU.64 UR6, c[0x0][0x390] ;  /* 0x00007200ff0677ac */ /* 0x000e240008000a00 */
[----:B0-----:R-:W-:-:S04]  /*02c0*/  IADD3 R2, P0, PT, R2, UR6, RZ ;  /* 0x0000000602027c10 */ /* 0x001fc8000ff1e0ff */
[----:B------:R-:W-:-:S05]  /*02d0*/  IADD3.X R3, PT, PT, R4, UR7, RZ, P0, !PT ;  /* 0x0000000704037c10 */ /* 0x000fca00087fe4ff */
[----:B------:R-:W-:Y:S01]  /*02e0*/  STG.E desc[UR4][R2.64], R5 ;  /* 0x0000000502007986 */ /* 0x000fe2000c101904 */
[----:B------:R-:W-:Y:S05]  /*02f0*/  EXIT ;  /* 0x000000000000794d */ /* 0x000fea0003800000 */
        .weak           $__internal_7_$__cuda_sm3x_div_rn_noftz_f32_slowpath
        .type           $__internal_7_$__cuda_sm3x_div_rn_noftz_f32_slowpath,@function
        .size           $__internal_7_$__cuda_sm3x_div_rn_noftz_f32_slowpath,(.L_x_238 - $__internal_7_$__cuda_sm3x_div_rn_noftz_f32_slowpath)
$__internal_7_$__cuda_sm3x_div_rn_noftz_f32_slowpath:
[----:B------:R-:W0:Y:S01]  /*0300*/  LDC R3, c[0x0][0x388] ;  /* 0x0000e200ff037b82 */ /* 0x000e220000000800 */
[--C-:B------:R-:W-:Y:S01]  /*0310*/  SHF.R.U32.HI R5, RZ, 0x17, R0.reuse ;  /* 0x00000017ff057819 */ /* 0x100fe20000011600 */
[----:B------:R-:W1:Y:S01]  /*0320*/  LDCU UR6, c[0x0][0x388] ;  /* 0x00007100ff0677ac */ /* 0x000e620008000800 */
[----:B------:R-:W-:Y:S01]  /*0330*/  BSSY.RECONVERGENT B1, `(.L_x_106) ;  /* 0x0000064000017945 */ /* 0x000fe20003800200 */
[----:B------:R-:W-:Y:S01]  /*0340*/  IMAD.MOV.U32 R8, RZ, RZ, R0 ;  /* 0x000000ffff087224 */ /* 0x000fe200078e0000 */
[----:B------:R-:W-:-:S05]  /*0350*/  LOP3.LUT R5, R5, 0xff, RZ, 0xc0, !PT ;  /* 0x000000ff05057812 */ /* 0x000fca00078ec0ff */
[----:B------:R-:W-:Y:S02]  /*0360*/  VIADD R11, R5, 0xffffffff ;  /* 0xffffffff050b7836 */ /* 0x000fe40000000000 */
[----:B-1----:R-:W-:Y:S01]  /*0370*/  IMAD.U32 R9, RZ, RZ, UR6 ;  /* 0x00000006ff097e24 */ /* 0x002fe2000f8e00ff */
[----:B0-----:R-:W-:-:S04]  /*0380*/  SHF.R.U32.HI R7, RZ, 0x17, R3 ;  /* 0x00000017ff077819 */ /* 0x001fc80000011603 */
[----:B------:R-:W-:-:S05]  /*0390*/  LOP3.LUT R7, R7, 0xff, RZ, 0xc0, !PT ;  /* 0x000000ff07077812 */ /* 0x000fca00078ec0ff */
[----:B------:R-:W-:-:S05]  /*03a0*/  VIADD R12, R7, 0xffffffff ;  /* 0xffffffff070c7836 */ /* 0x000fca0000000000 */
        /* <DEDUP_REMOVED lines=27> */
.L_x_107:
        /* <DEDUP_REMOVED lines=29> */
[CC--:B------:R-:W-:Y:S01]  /*0730*/  FFMA.RZ R3, R12.reuse, R8.reuse, R13 ;  /* 0x000000080c037223 */ /* 0x0c0fe2000000c00d */
[C---:B------:R-:W-:Y:S01]  /*0740*/  VIADD R10, R7.reuse, 0x20 ;  /* 0x00000020070a7836 */ /* 0x040fe20000000000 */
[C---:B------:R-:W-:Y:S02]  /*0750*/  ISETP.NE.AND P2, PT, R7.reuse, RZ, PT ;  /* 0x000000ff0700720c */ /* 0x040fe40003f45270 */
[----:B------:R-:W-:Y:S01]  /*0760*/  ISETP.NE.AND P1, PT, R7, RZ, PT ;  /* 0x000000ff0700720c */ /* 0x000fe20003f25270 */
[----:B------:R-:W-:Y:S01]  /*0770*/  IMAD.MOV R7, RZ, RZ, -R7 ;  /* 0x000000ffff077224 */ /* 0x000fe200078e0a07 */
[----:B------:R-:W-:Y:S01]  /*0780*/  LOP3.LUT R5, R3, 0x7fffff, RZ, 0xc0, !PT ;  /* 0x007fffff03057812 */ /* 0x000fe200078ec0ff */
[CCC-:B------:R-:W-:Y:S01]  /*0790*/  FFMA.RP R3, R12.reuse, R8.reuse, R13.reuse ;  /* 0x000000080c037223 */ /* 0x1c0fe2000000800d */
[----:B------:R-:W-:Y:S02]  /*07a0*/  FFMA.RM R8, R12, R8, R13 ;  /* 0x000000080c087223 */ /* 0x000fe4000000400d */
[----:B------:R-:W-:-:S03]  /*07b0*/  LOP3.LUT R5, R5, 0x800000, RZ, 0xfc, !PT ;  /* 0x0080000005057812 */ /* 0x000fc600078efcff */
        /* <DEDUP_REMOVED lines=13> */
.L_x_114:
[----:B------:R-:W-:-:S04]  /*0890*/  LOP3.LUT R0, R0, 0x80000000, RZ, 0xc0, !PT ;  /* 0x8000000000007812 */ /* 0x000fc800078ec0ff */
[----:B------:R-:W-:Y:S01]  /*08a0*/  LOP3.LUT R0, R0, 0x7f800000, RZ, 0xfc, !PT ;  /* 0x7f80000000007812 */ /* 0x000fe200078efcff */
[----:B------:R-:W-:Y:S06]  /*08b0*/  BRA `(.L_x_115) ;  /* 0x0000000000047947 */ /* 0x000fec0003800000 */
.L_x_113:
[----:B------:R-:W-:-:S07]  /*08c0*/  IMAD R0, R5, 0x800000, R0 ;  /* 0x0080000005007824 */ /* 0x000fce00078e0200 */
.L_x_115:
[----:B------:R-:W-:Y:S05]  /*08d0*/  BSYNC.RECONVERGENT B2 ;  /* 0x0000000000027941 */ /* 0x000fea0003800200 */
.L_x_112:
[----:B------:R-:W-:Y:S05]  /*08e0*/  BRA `(.L_x_116) ;  /* 0x0000000000207947 */ /* 0x000fea0003800000 */
.L_x_111:
[----:B------:R-:W-:-:S04]  /*08f0*/  LOP3.LUT R0, R9, 0x80000000, R8, 0x48, !PT ;  /* 0x8000000009007812 */ /* 0x000fc800078e4808 */
[----:B------:R-:W-:Y:S01]  /*0900*/  LOP3.LUT R0, R0, 0x7f800000, RZ, 0xfc, !PT ;  /* 0x7f80000000007812 */ /* 0x000fe200078efcff */
[----:B------:R-:W-:Y:S06]  /*0910*/  BRA `(.L_x_116) ;  /* 0x0000000000147947 */ /* 0x000fec0003800000 */
.L_x_110:
[----:B------:R-:W-:Y:S01]  /*0920*/  LOP3.LUT R0, R9, 0x80000000, R8, 0x48, !PT ;  /* 0x8000000009007812 */ /* 0x000fe200078e4808 */
[----:B------:R-:W-:Y:S06]  /*0930*/  BRA `(.L_x_116) ;  /* 0x00000000000c7947 */ /* 0x000fec0003800000 */
.L_x_109:
[----:B------:R-:W0:Y:S01]  /*0940*/  MUFU.RSQ R0, -QNAN ;  /* 0xffc0000000007908 */ /* 0x000e220000001400 */
[----:B------:R-:W-:Y:S05]  /*0950*/  BRA `(.L_x_116) ;  /* 0x0000000000047947 */ /* 0x000fea0003800000 */
.L_x_108:
[----:B------:R-:W-:-:S07]  /*0960*/  FADD.FTZ R0, R0, R3 ;  /* 0x0000000300007221 */ /* 0x000fce0000010000 */
.L_x_116:
[----:B------:R-:W-:Y:S05]  /*0970*/  BSYNC.RECONVERGENT B1 ;  /* 0x0000000000017941 */ /* 0x000fea0003800200 */
.L_x_106:
[----:B------:R-:W-:-:S04]  /*0980*/  IMAD.MOV.U32 R7, RZ, RZ, 0x0 ;  /* 0x00000000ff077424 */ /* 0x000fc800078e00ff */
[----:B0-----:R-:W-:Y:S05]  /*0990*/  RET.REL.NODEC R6 `(div_a_b_for_scalar) ;  /* 0xfffffff406987950 */ /* 0x001fea0003c3ffff */
.L_x_117:
        /* <DEDUP_REMOVED lines=14> */
.L_x_238:


//--------------------- .text.mul_at_b_for_scalar --------------------------
	.section	.text.mul_at_b_for_scalar,"ax",@progbits
	.align	128
        .global         mul_at_b_for_scalar
        .type           mul_at_b_for_scalar,@function
        .size           mul_at_b_for_scalar,(.L_x_253 - mul_at_b_for_scalar)
        .other          mul_at_b_for_scalar,@"STO_CUDA_ENTRY STV_DEFAULT"
mul_at_b_for_scalar:
.text.mul_at_b_for_scalar:
[----:B------:R-:W-:Y:S01]  /*0000*/  LDC R1, c[0x0][0x37c] ;  /* 0x0000df00ff017b82 */ /* 0x000fe20000000800 */
[----:B------:R-:W0:Y:S01]  /*0010*/  S2R R8, SR_CTAID.Y ;  /* 0x0000000000087919 */ /* 0x000e220000002600 */
[----:B------:R-:W1:Y:S01]  /*0020*/  LDCU UR4, c[0x0][0x360] ;  /* 0x00006c00ff0477ac */ /* 0x000e620008000800 */
[----:B------:R-:W-:Y:S01]  /*0030*/  HFMA2 R3, -RZ, RZ, 0, 0 ;  /* 0x00000000ff037431 */ /* 0x000fe200000001ff */
        /* <DEDUP_REMOVED lines=17> */
[----:B------:R-:W2:Y:S01]  /*0150*/  LDCU.64 UR12, c[0x0][0x390] ;  /* 0x00007200ff0c77ac */ /* 0x000ea20008000a00 */
[C---:B0-----:R-:W-:Y:S01]  /*0160*/  LEA R6, P0, R4.reuse, UR10, 0x2 ;  /* 0x0000000a04067c11 */ /* 0x041fe2000f8010ff */
[----:B------:R-:W0:Y:S03]  /*0170*/  LDCU UR10, c[0x0][0x388] ;  /* 0x00007100ff0a77ac */ /* 0x000e260008000800 */
[----:B------:R-:W-:-:S05]  /*0180*/  LEA.HI.X R7, R4, UR11, R5, 0x2, P0 ;  /* 0x0000000b04077c11 */ /* 0x000fca00080f1405 */
[----:B-1----:R-:W0:Y:S01]  /*0190*/  LDG.E R6, desc[UR4][R6.64] ;  /* 0x0000000406067981 */ /* 0x002e22000c1e1900 */
[----:B------:R-:W-:Y:S01]  /*01a0*/  MOV R9, RZ ;  /* 0x000000ff00097202 */ /* 0x000fe20000000f00 */
[----:B------:R-:W-:Y:S02]  /*01b0*/  IMAD R3, R3, UR6, RZ ;  /* 0x0000000603037c24 */ /* 0x000fe4000f8e02ff */
[----:B------:R-:W-:-:S04]  /*01c0*/  IMAD.WIDE.U32 R4, R2, UR6, R8 ;  /* 0x0000000602047c25 */ /* 0x000fc8000f8e0008 */
[----:B------:R-:W-:Y:S01]  /*01d0*/  IMAD R3, R2, UR7, R3 ;  /* 0x0000000702037c24 */ /* 0x000fe2000f8e0203 */
[----:B--2---:R-:W-:-:S04]  /*01e0*/  LEA R2, P0, R4, UR12, 0x2 ;  /* 0x0000000c04027c11 */ /* 0x004fc8000f8010ff */
[----:B------:R-:W-:-:S04]  /*01f0*/  IADD3 R3, PT, PT, R5, R3, RZ ;  /* 0x0000000305037210 */ /* 0x000fc80007ffe0ff */
[----:B------:R-:W-:Y:S01]  /*0200*/  LEA.HI.X R3, R4, UR13, R3, 0x2, P0 ;  /* 0x0000000d04037c11 */ /* 0x000fe200080f1403 */
[----:B0-----:R-:W-:-:S05]  /*0210*/  FMUL R5, R6, UR10 ;  /* 0x0000000a06057c20 */ /* 0x001fca0008400000 */
[----:B------:R-:W-:Y:S01]  /*0220*/  STG.E desc[UR4][R2.64], R5 ;  /* 0x0000000502007986 */ /* 0x000fe2000c101904 */
[----:B------:R-:W-:Y:S05]  /*0230*/  EXIT ;  /* 0x000000000000794d */ /* 0x000fea0003800000 */
.L_x_118:
        /* <DEDUP_REMOVED lines=12> */
.L_x_253:


//--------------------- .text.mul_a_b_for_scalar  --------------------------
	.section	.text.mul_a_b_for_scalar,"ax",@progbits
	.align	128
        .global         mul_a_b_for_scalar
        .type           mul_a_b_for_scalar,@function
        .size           mul_a_b_for_scalar,(.L_x_254 - mul_a_b_for_scalar)
        .other          mul_a_b_for_scalar,@"STO_CUDA_ENTRY STV_DEFAULT"
mul_a_b_for_scalar:
.text.mul_a_b_for_scalar:
        /* <DEDUP_REMOVED lines=23> */
[----:B------:R-:W2:Y:S04]  /*0170*/  LDCU.64 UR10, c[0x0][0x390] ;  /* 0x00007200ff0a77ac */ /* 0x000ea80008000a00 */
[----:B------:R-:W-:Y:S01]  /*0180*/  IADD3 R3, PT, PT, R5, R3, RZ ;  /* 0x0000000305037210 */ /* 0x000fe20007ffe0ff */
[----:B------:R-:W-:-:S03]  /*0190*/  IMAD.SHL.U32 R5, R4, 0x4, RZ ;  /* 0x0000000404057824 */ /* 0x000fc600078e00ff */
[----:B------:R-:W-:Y:S02]  /*01a0*/  SHF.L.U64.HI R0, R4, 0x2, R3 ;  /* 0x0000000204007819 */ /* 0x000fe40000010203 */
[----:B0-----:R-:W-:Y:S01]  /*01b0*/  IADD3 R2, P0, PT, R5, UR8, RZ ;  /* 0x0000000805027c10 */ /* 0x001fe2000ff1e0ff */
[----:B------:R-:W0:Y:S03]  /*01c0*/  LDCU UR8, c[0x0][0x388] ;  /* 0x00007100ff0877ac */ /* 0x000e260008000800 */
[----:B------:R-:W-:-:S05]  /*01d0*/  IADD3.X R3, PT, PT, R0, UR9, RZ, P0, !PT ;  /* 0x0000000900037c10 */ /* 0x000fca00087fe4ff */
[----:B-1----:R-:W0:Y:S01]  /*01e0*/  LDG.E R2, desc[UR4][R2.64] ;  /* 0x0000000402027981 */ /* 0x002e22000c1e1900 */
[----:B--2---:R-:W-:-:S04]  /*01f0*/  IADD3 R4, P0, PT, R5, UR10, RZ ;  /* 0x0000000a05047c10 */ /* 0x004fc8000ff1e0ff */
[----:B------:R-:W-:Y:S01]  /*0200*/  IADD3.X R5, PT, PT, R0, UR11, RZ, P0, !PT ;  /* 0x0000000b00057c10 */ /* 0x000fe200087fe4ff */
[----:B0-----:R-:W-:-:S05]  /*0210*/  FMUL R7, R2, UR8 ;  /* 0x0000000802077c20 */ /* 0x001fca0008400000 */
[----:B------:R-:W-:Y:S01]  /*0220*/  STG.E desc[UR4][R4.64], R7 ;  /* 0x0000000704007986 */ /* 0x000fe2000c101904 */
[----:B------:R-:W-:Y:S05]  /*0230*/  EXIT ;  /* 0x000000000000794d */ /* 0x000fea0003800000 */
.L_x_119:
        /* <DEDUP_REMOVED lines=12> */
.L_x_254:


//--------------------- .text.rsub_at_b_for_scalar --------------------------
	.section	.text.rsub_at_b_for_scalar,"ax",@progbits
	.align	128
        .global         rsub_at_b_for_scalar
        .type           rsub_at_b_for_scalar,@function
        .size           rsub_at_b_for_scalar,(.L_x_255 - rsub_at_b_for_scalar)
        .other          rsub_at_b_for_scalar,@"STO_CUDA_ENTRY STV_DEFAULT"
rsub_at_b_for_scalar:
.text.rsub_at_b_for_scalar:
        /* <DEDUP_REMOVED lines=33> */
[----:B0-----:R-:W-:-:S05]  /*0210*/  FADD R5, -R6, UR10 ;  /* 0x0000000a06057e21 */ /* 0x001fca0008000100 */
[----:B------:R-:W-:Y:S01]  /*0220*/  STG.E desc[UR4][R2.64], R5 ;  /* 0x0000000502007986 */ /* 0x000fe2000c101904 */
[----:B------:R-:W-:Y:S05]  /*0230*/  EXIT ;  /* 0x000000000000794d */ /* 0x000fea0003800000 */
.L_x_120:
        /* <DEDUP_REMOVED lines=12> */
.L_x_255:


//--------------------- .text.rsub_a_b_for_scalar --------------------------
	.section	.text.rsub_a_b_for_scalar,"ax",@progbits
	.align	128
        .global         rsub_a_b_for_scalar
        .type           rsub_a_b_for_scalar,@function
        .size           rsub_a_b_for_scalar,(.L_x_256 - rsub_a_b_for_scalar)
        .other          rsub_a_b_for_scalar,@"STO_CUDA_ENTRY STV_DEFAULT"
rsub_a_b_for_scalar:
.text.rsub_a_b_for_scalar:
        /* <DEDUP_REMOVED lines=33> */
[----:B0-----:R-:W-:-:S05]  /*0210*/  FADD R7, -R2, UR8 ;  /* 0x0000000802077e21 */ /* 0x001fca0008000100 */
[----:B------:R-:W-:Y:S01]  /*0220*/  STG.E desc[UR4][R4.64], R7 ;  /* 0x0000000704007986 */ /* 0x000fe2000c101904 */
[----:B------:R-:W-:Y:S05]  /*0230*/  EXIT ;  /* 0x000000000000794d */ /* 0x000fea0003800000 */
.L_x_121:
        /* <DEDUP_REMOVED lines=12> */
.L_x_256:


//--------------------- .text.sub_at_b_for_scalar --------------------------
	.section	.text.sub_at_b_for_scalar,"ax",@progbits
	.align	128
        .global         sub_at_b_for_scalar
        .type           sub_at_b_for_scalar,@function
        .size           sub_at_b_for_scalar,(.L_x_257 - sub_at_b_for_scalar)
        .other          sub_at_b_for_scalar,@"STO_CUDA_ENTRY STV_DEFAULT"
sub_at_b_for_scalar:
.text.sub_at_b_for_scalar:
        /* <DEDUP_REMOVED lines=33> */
[----:B0-----:R-:W-:-:S05]  /*0210*/  FADD R5, R6, -UR10 ;  /* 0x8000000a06057e21 */ /* 0x001fca0008000000 */
[----:B------:R-:W-:Y:S01]  /*0220*/  STG.E desc[UR4][R2.64], R5 ;  /* 0x0000000502007986 */ /* 0x000fe2000c101904 */
[----:B------:R-:W-:Y:S05]  /*0230*/  EXIT ;  /* 0x000000000000794d */ /* 0x000fea0003800000 */
.L_x_122:
        /* <DEDUP_REMOVED lines=12> */
.L_x_257:


//--------------------- .text.sub_a_b_for_scalar  --------------------------
	.section	.text.sub_a_b_for_scalar,"ax",@progbits
	.align	128
        .global         sub_a_b_for_scalar
        .type           sub_a_b_for_scalar,@function
        .size           sub_a_b_for_scalar,(.L_x_258 - sub_a_b_for_scalar)
        .other          sub_a_b_for_scalar,@"STO_CUDA_ENTRY STV_DEFAULT"
sub_a_b_for_scalar:
.text.sub_a_b_for_scalar:
        /* <DEDUP_REMOVED lines=33> */
[----:B0-----:R-:W-:-:S05]  /*0210*/  FADD R7, R2, -UR8 ;  /* 0x8000000802077e21 */ /* 0x001fca0008000000 */
[----:B------:R-:W-:Y:S01]  /*0220*/  STG.E desc[UR4][R4.64], R7 ;  /* 0x0000000704007986 */ /* 0x000fe2000c101904 */
[----:B------:R-:W-:Y:S05]  /*0230*/  EXIT ;  /* 0x000000000000794d */ /* 0x000fea0003800000 */
.L_x_123:
        /* <DEDUP_REMOVED lines=12> */
.L_x_258:


//--------------------- .text.add_at_b_for_scalar --------------------------
	.section	.text.add_at_b_for_scalar,"ax",@progbits
	.align	128
        .global         add_at_b_for_scalar
        .type           add_at_b_for_scalar,@function
        .size           add_at_b_for_scalar,(.L_x_259 - add_at_b_for_scalar)
        .other          add_at_b_for_scalar,@"STO_CUDA_ENTRY STV_DEFAULT"
add_at_b_for_scalar:
.text.add_at_b_for_scalar:
        /* <DEDUP_REMOVED lines=33> */
[----:B0-----:R-:W-:-:S05]  /*0210*/  FADD R5, R6, UR10 ;  /* 0x0000000a06057e21 */ /* 0x001fca0008000000 */
[----:B------:R-:W-:Y:S01]  /*0220*/  STG.E desc[UR4][R2.64], R5 ;  /* 0x0000000502007986 */ /* 0x000fe2000c101904 */
[----:B------:R-:W-:Y:S05]  /*0230*/  EXIT ;  /* 0x000000000000794d */ /* 0x000fea0003800000 */
.L_x_124:
        /* <DEDUP_REMOVED lines=12> */
.L_x_259:


//--------------------- .text.add_a_b_for_scalar  --------------------------
	.section	.text.add_a_b_for_scalar,"ax",@progbits
	.align	128
        .global         add_a_b_for_scalar
        .type           add_a_b_for_scalar,@function
        .size           add_a_b_for_scalar,(.L_x_260 - add_a_b_for_scalar)
        .other          add_a_b_for_scalar,@"STO_CUDA_ENTRY STV_DEFAULT"
add_a_b_for_scalar:
.text.add_a_b_for_scalar:
        /* <DEDUP_REMOVED lines=33> */
[----:B0-----:R-:W-:-:S05]  /*0210*/  FADD R7, R2, UR8 ;  /* 0x0000000802077e21 */ /* 0x001fca0008000000 */
[----:B------:R-:W-:Y:S01]  /*0220*/  STG.E desc[UR4][R4.64], R7 ;  /* 0x0000000704007986 */ /* 0x000fe2000c101904 */
[----:B------:R-:W-:Y:S05]  /*0230*/  EXIT ;  /* 0x000000000000794d */ /* 0x000fea0003800000 */
.L_x_125:
        /* <DEDUP_REMOVED lines=12> */
.L_x_260:


//--------------------- .text.div_at_bt_for_elems --------------------------
	.section	.text.div_at_bt_for_elems,"ax",@progbits
	.align	128
        .global         div_at_bt_for_elems
        .type           div_at_bt_for_elems,@function
        .size           div_at_bt_for_elems,(.L_x_239 - div_at_bt_for_elems)
        .other          div_at_bt_for_elems,@"STO_CUDA_ENTRY STV_DEFAULT"
div_at_bt_for_elems:
.text.div_at_bt_for_elems:
        /* <DEDUP_REMOVED lines=17> */
[----:B------:R-:W0:Y:S01]  /*0110*/  LDCU.128 UR12, c[0x0][0x380] ;  /* 0x00007000ff0c77ac */ /* 0x000e220008000c00 */
[C---:B------:R-:W-:Y:S01]  /*0120*/  IMAD.WIDE.U32 R2, R4.reuse, UR8, R6 ;  /* 0x0000000804027c25 */ /* 0x040fe2000f8e0006 */
[----:B------:R-:W1:Y:S03]  /*0130*/  LDCU.64 UR4, c[0x0][0x358] ;  /* 0x00006b00ff0477ac */ /* 0x000e660008000a00 */
[----:B------:R-:W-:Y:S02]  /*0140*/  IMAD R9, R4, UR9, R3 ;  /* 0x0000000904097c24 */ /* 0x000fe4000f8e0203 */
[----:B------:R-:W-:-:S03]  /*0150*/  IMAD.SHL.U32 R3, R2, 0x4, RZ ;  /* 0x0000000402037824 */ /* 0x000fc600078e00ff */
[----:B------:R-:W-:Y:S02]  /*0160*/  SHF.L.U64.HI R0, R2, 0x2, R9 ;  /* 0x0000000202007819 */ /* 0x000fe40000010209 */
[----:B0-----:R-:W-:-:S04]  /*0170*/  IADD3 R8, P0, PT, R3, UR14, RZ ;  /* 0x0000000e03087c10 */ /* 0x001fc8000ff1e0ff */
[----:B------:R-:W-:-:S05]  /*0180*/  IADD3.X R9, PT, PT, R0, UR15, RZ, P0, !PT ;  /* 0x0000000f00097c10 */ /* 0x000fca00087fe4ff */
[----:B-1----:R-:W2:Y:S01]  /*0190*/  LDG.E R11, desc[UR4][R8.64] ;  /* 0x00000004080b7981 */ /* 0x002ea2000c1e1900 */
[----:B------:R-:W-:-:S04]  /*01a0*/  IADD3 R2, P0, PT, R3, UR12, RZ ;  /* 0x0000000c03027c10 */ /* 0x000fc8000ff1e0ff */
[----:B------:R-:W-:-:S05]  /*01b0*/  IADD3.X R3, PT, PT, R0, UR13, RZ, P0, !PT ;  /* 0x0000000d00037c10 */ /* 0x000fca00087fe4ff */
[----:B------:R-:W3:Y:S01]  /*01c0*/  LDG.E R0, desc[UR4][R2.64] ;  /* 0x0000000402007981 */ /* 0x000ee2000c1e1900 */
[----:B------:R-:W-:Y:S01]  /*01d0*/  BSSY.RECONVERGENT B0, `(.L_x_126) ;  /* 0x000000c000007945 */ /* 0x000fe20003800200 */
[----:B--2---:R-:W0:Y:S08]  /*01e0*/  MUFU.RCP R10, R11 ;  /* 0x0000000b000a7308 */ /* 0x004e300000001000 */
[----:B---3--:R-:W1:Y:S01]  /*01f0*/  FCHK P0, R0, R11 ;  /* 0x0000000b00007302 */ /* 0x008e620000000000 */
[----:B0-----:R-:W-:-:S04]  /*0200*/  FFMA R13, -R11, R10, 1 ;  /* 0x3f8000000b0d7423 */ /* 0x001fc8000000010a */
[----:B------:R-:W-:-:S04]  /*0210*/  FFMA R13, R10, R13, R10 ;  /* 0x0000000d0a0d7223 */ /* 0x000fc8000000000a */
[----:B------:R-:W-:-:S04]  /*0220*/  FFMA R10, R0, R13, RZ ;  /* 0x0000000d000a7223 */ /* 0x000fc800000000ff */
[----:B------:R-:W-:-:S04]  /*0230*/  FFMA R12, -R11, R10, R0 ;  /* 0x0000000a0b0c7223 */ /* 0x000fc80000000100 */
[----:B------:R-:W-:Y:S01]  /*0240*/  FFMA R13, R13, R12, R10 ;  /* 0x0000000c0d0d7223 */ /* 0x000fe2000000000a */
[----:B-1----:R-:W-:Y:S06]  /*0250*/  @!P0 BRA `(.L_x_127) ;  /* 0x00000000000c8947 */ /* 0x002fec0003800000 */
[----:B------:R-:W-:-:S07]  /*0260*/  MOV R2, 0x280 ;  /* 0x0000028000027802 */ /* 0x000fce0000000f00 */
[----:B------:R-:W-:Y:S05]  /*0270*/  CALL.REL.NOINC `($__internal_8_$__cuda_sm3x_div_rn_noftz_f32_slowpath) ;  /* 0x0000000000347944 */ /* 0x000fea0003c00000 */
[----:B------:R-:W-:-:S07]  /*0280*/  IMAD.MOV.U32 R13, RZ, RZ, R0 ;  /* 0x000000ffff0d7224 */ /* 0x000fce00078e0000 */
.L_x_127:
[----:B------:R-:W-:Y:S05]  /*0290*/  BSYNC.RECONVERGENT B0 ;  /* 0x0000000000007941 */ /* 0x000fea0003800200 */
.L_x_126:
        /* <DEDUP_REMOVED lines=11> */
        .weak           $__internal_8_$__cuda_sm3x_div_rn_noftz_f32_slowpath
        .type           $__internal_8_$__cuda_sm3x_div_rn_noftz_f32_slowpath,@function
        .size           $__internal_8_$__cuda_sm3x_div_rn_noftz_f32_slowpath,(.L_x_239 - $__internal_8_$__cuda_sm3x_div_rn_noftz_f32_slowpath)
$__internal_8_$__cuda_sm3x_div_rn_noftz_f32_slowpath:
[----:B------:R-:W-:Y:S01]  /*0350*/  SHF.R.U32.HI R9, RZ, 0x17, R11 ;  /* 0x00000017ff097819 */ /* 0x000fe2000001160b */
[----:B------:R-:W-:Y:S01]  /*0360*/  BSSY.RECONVERGENT B1, `(.L_x_128) ;  /* 0x0000064000017945 */ /* 0x000fe20003800200 */
[--C-:B------:R-:W-:Y:S01]  /*0370*/  SHF.R.U32.HI R3, RZ, 0x17, R0.reuse ;  /* 0x00000017ff037819 */ /* 0x100fe20000011600 */
[----:B------:R-:W-:Y:S01]  /*0380*/  IMAD.MOV.U32 R12, RZ, RZ, R0 ;  /* 0x000000ffff0c7224 */ /* 0x000fe200078e0000 */
        /* <DEDUP_REMOVED lines=32> */
.L_x_129:
        /* <DEDUP_REMOVED lines=51> */
.L_x_136:
[----:B------:R-:W-:-:S04]  /*08c0*/  LOP3.LUT R0, R0, 0x80000000, RZ, 0xc0, !PT ;  /* 0x8000000000007812 */ /* 0x000fc800078ec0ff */
[----:B------:R-:W-:Y:S01]  /*08d0*/  LOP3.LUT R0, R0, 0x7f800000, RZ, 0xfc, !PT ;  /* 0x7f80000000007812 */ /* 0x000fe200078efcff */
[----:B------:R-:W-:Y:S06]  /*08e0*/  BRA `(.L_x_137) ;  /* 0x0000000000047947 */ /* 0x000fec0003800000 */
.L_x_135:
[----:B------:R-:W-:-:S07]  /*08f0*/  IMAD R0, R9, 0x800000, R0 ;  /* 0x0080000009007824 */ /* 0x000fce00078e0200 */
.L_x_137:
[----:B------:R-:W-:Y:S05]  /*0900*/  BSYNC.RECONVERGENT B2 ;  /* 0x0000000000027941 */ /* 0x000fea0003800200 */
.L_x_134:
[----:B------:R-:W-:Y:S05]  /*0910*/  BRA `(.L_x_138) ;  /* 0x0000000000207947 */ /* 0x000fea0003800000 */
.L_x_133:
[----:B------:R-:W-:-:S04]  /*0920*/  LOP3.LUT R0, R11, 0x80000000, R12, 0x48, !PT ;  /* 0x800000000b007812 */ /* 0x000fc800078e480c */
[----:B------:R-:W-:Y:S01]  /*0930*/  LOP3.LUT R0, R0, 0x7f800000, RZ, 0xfc, !PT ;  /* 0x7f80000000007812 */ /* 0x000fe200078efcff */
[----:B------:R-:W-:Y:S06]  /*0940*/  BRA `(.L_x_138) ;  /* 0x0000000000147947 */ /* 0x000fec0003800000 */
.L_x_132:
[----:B------:R-:W-:Y:S01]  /*0950*/  LOP3.LUT R0, R11, 0x80000000, R12, 0x48, !PT ;  /* 0x800000000b007812 */ /* 0x000fe200078e480c */
[----:B------:R-:W-:Y:S06]  /*0960*/  BRA `(.L_x_138) ;  /* 0x00000000000c7947 */ /* 0x000fec0003800000 */
.L_x_131:
[----:B------:R-:W0:Y:S01]  /*0970*/  MUFU.RSQ R0, -QNAN ;  /* 0xffc0000000007908 */ /* 0x000e220000001400 */
[----:B------:R-:W-:Y:S05]  /*0980*/  BRA `(.L_x_138) ;  /* 0x0000000000047947 */ /* 0x000fea0003800000 */
.L_x_130:
[----:B------:R-:W-:-:S07]  /*0990*/  FADD.FTZ R0, R0, R3 ;  /* 0x0000000300007221 */ /* 0x000fce0000010000 */
.L_x_138:
[----:B------:R-:W-:Y:S05]  /*09a0*/  BSYNC.RECONVERGENT B1 ;  /* 0x0000000000017941 */ /* 0x000fea0003800200 */
.L_x_128:
[----:B------:R-:W-:-:S04]  /*09b0*/  IMAD.MOV.U32 R3, RZ, RZ, 0x0 ;  /* 0x00000000ff037424 */ /* 0x000fc800078e00ff */
[----:B0-----:R-:W-:Y:S05]  /*09c0*/  RET.REL.NODEC R2 `(div_at_bt_for_elems) ;  /* 0xfffffff4028c7950 */ /* 0x001fea0003c3ffff */
.L_x_139:
        /* <DEDUP_REMOVED lines=11> */
.L_x_239:


//--------------------- .text.div_a_bt_for_elems  --------------------------
	.section	.text.div_a_bt_for_elems,"ax",@progbits
	.align	128
        .global         div_a_bt_for_elems
        .type           div_a_bt_for_elems,@function
        .size           div_a_bt_for_elems,(.L_x_262 - div_a_bt_for_elems)
        .other          div_a_bt_for_elems,@"STO_CUDA_ENTRY STV_DEFAULT"
div_a_bt_for_elems:
.text.div_a_bt_for_elems:
        /* <DEDUP_REMOVED lines=18> */
[----:B------:R-:W-:Y:S02]  /*0120*/  IMAD.MOV.U32 R7, RZ, RZ, RZ ;  /* 0x000000ffff077224 */ /* 0x000fe400078e00ff */
[----:B------:R-:W-:Y:S01]  /*0130*/  IMAD R9, R3, UR6, RZ ;  /* 0x0000000603097c24 */ /* 0x000fe2000f8e02ff */
[----:B------:R-:W1:Y:S01]  /*0140*/  LDCU.64 UR4, c[0x0][0x358] ;  /* 0x00006b00ff0477ac */ /* 0x000e620008000a00 */
[C---:B------:R-:W-:Y:S01]  /*0150*/  IMAD.WIDE.U32 R4, R2.reuse, UR6, R6 ;  /* 0x0000000602047c25 */ /* 0x040fe2000f8e0006 */
[----:B------:R-:W2:Y:S03]  /*0160*/  LDCU.64 UR10, c[0x0][0x390] ;  /* 0x00007200ff0a77ac */ /* 0x000ea60008000a00 */
[----:B------:R-:W-:Y:S02]  /*0170*/  IMAD R7, R2, UR7, R9 ;  /* 0x0000000702077c24 */ /* 0x000fe4000f8e0209 */
[----:B------:R-:W-:-:S03]  /*0180*/  IMAD.WIDE.U32 R8, R6, UR8, R2 ;  /* 0x0000000806087c25 */ /* 0x000fc6000f8e0002 */
[----:B------:R-:W-:Y:S01]  /*0190*/  IADD3 R3, PT, PT, R5, R7, RZ ;  /* 0x0000000705037210 */ /* 0x000fe20007ffe0ff */
[----:B------:R-:W-:Y:S02]  /*01a0*/  IMAD.SHL.U32 R5, R4, 0x4, RZ ;  /* 0x0000000404057824 */ /* 0x000fe400078e00ff */
[----:B------:R-:W-:Y:S01]  /*01b0*/  IMAD R7, R6, UR9, R9 ;  /* 0x0000000906077c24 */ /* 0x000fe2000f8e0209 */
[----:B0-----:R-:W-:Y:S02]  /*01c0*/  LEA R6, P1, R8, UR14, 0x2 ;  /* 0x0000000e08067c11 */ /* 0x001fe4000f8210ff */
[----:B------:R-:W-:Y:S02]  /*01d0*/  SHF.L.U64.HI R0, R4, 0x2, R3 ;  /* 0x0000000204007819 */ /* 0x000fe40000010203 */
[----:B------:R-:W-:Y:S02]  /*01e0*/  IADD3 R2, P0, PT, R5, UR12, RZ ;  /* 0x0000000c05027c10 */ /* 0x000fe4000ff1e0ff */
[----:B------:R-:W-:-:S02]  /*01f0*/  LEA.HI.X R7, R8, UR15, R7, 0x2, P1 ;  /* 0x0000000f08077c11 */ /* 0x000fc400088f1407 */
[----:B------:R-:W-:-:S04]  /*0200*/  IADD3.X R3, PT, PT, R0, UR13, RZ, P0, !PT ;  /* 0x0000000d00037c10 */ /* 0x000fc800087fe4ff */
[----:B-1----:R-:W3:Y:S04]  /*0210*/  LDG.E R7, desc[UR4][R6.64] ;  /* 0x0000000406077981 */ /* 0x002ee8000c1e1900 */
[----:B------:R-:W3:Y:S01]  /*0220*/  LDG.E R2, desc[UR4][R2.64] ;  /* 0x0000000402027981 */ /* 0x000ee2000c1e1900 */
[----:B--2---:R-:W-:-:S04]  /*0230*/  IADD3 R4, P0, PT, R5, UR10, RZ ;  /* 0x0000000a05047c10 */ /* 0x004fc8000ff1e0ff */
[----:B------:R-:W-:Y:S01]  /*0240*/  IADD3.X R5, PT, PT, R0, UR11, RZ, P0, !PT ;  /* 0x0000000b00057c10 */ /* 0x000fe200087fe4ff */
[----:B---3--:R-:W-:-:S05]  /*0250*/  FMUL R9, R2, R7 ;  /* 0x0000000702097220 */ /* 0x008fca0000400000 */
[----:B------:R-:W-:Y:S01]  /*0260*/  STG.E desc[UR4][R4.64], R9 ;  /* 0x0000000904007986 */ /* 0x000fe2000c101904 */
[----:B------:R-:W-:Y:S05]  /*0270*/  EXIT ;  /* 0x000000000000794d */ /* 0x000fea0003800000 */
.L_x_140:
        /* <DEDUP_REMOVED lines=16> */
.L_x_262:


//--------------------- .text.div_at_b_for_elems  --------------------------
	.section	.text.div_at_b_for_elems,"ax",@progbits
	.align	128
        .global         div_at_b_for_elems
        .type           div_at_b_for_elems,@function
        .size           div_at_b_for_elems,(.L_x_240 - div_at_b_for_elems)
        .other          div_at_b_for_elems,@"STO_CUDA_ENTRY STV_DEFAULT"
div_at_b_for_elems:
.text.div_at_b_for_elems:
        /* <DEDUP_REMOVED lines=18> */
[----:B------:R-:W-:Y:S02]  /*0120*/  IMAD R3, R7, UR6, RZ ;  /* 0x0000000607037c24 */ /* 0x000fe4000f8e02ff */
[----:B------:R-:W-:Y:S01]  /*0130*/  IMAD.MOV.U32 R9, RZ, RZ, RZ ;  /* 0x000000ffff097224 */ /* 0x000fe200078e00ff */
[----:B------:R-:W1:Y:S01]  /*0140*/  LDCU.64 UR4, c[0x0][0x358] ;  /* 0x00006b00ff0477ac */ /* 0x000e620008000a00 */
[C---:B------:R-:W-:Y:S02]  /*0150*/  IMAD R3, R6.reuse, UR7, R3 ;  /* 0x0000000706037c24 */ /* 0x040fe4000f8e0203 */
[----:B------:R-:W-:-:S04]  /*0160*/  IMAD.WIDE.U32 R4, R6, UR6, R8 ;  /* 0x0000000606047c25 */ /* 0x000fc8000f8e0008 */
[----:B------:R-:W-:Y:S02]  /*0170*/  IMAD.IADD R3, R5, 0x1, R3 ;  /* 0x0000000105037824 */ /* 0x000fe400078e0203 */
[----:B------:R-:W-:-:S03]  /*0180*/  IMAD.SHL.U32 R2, R4, 0x4, RZ ;  /* 0x0000000404027824 */ /* 0x000fc600078e00ff */
[----:B------:R-:W-:Y:S02]  /*0190*/  SHF.L.U64.HI R4, R4, 0x2, R3 ;  /* 0x0000000204047819 */ /* 0x000fe40000010203 */
[----:B0-----:R-:W-:-:S04]  /*01a0*/  IADD3 R10, P0, PT, R2, UR14, RZ ;  /* 0x0000000e020a7c10 */ /* 0x001fc8000ff1e0ff */
[----:B------:R-:W-:Y:S01]  /*01b0*/  IADD3.X R11, PT, PT, R4, UR15, RZ, P0, !PT ;  /* 0x0000000f040b7c10 */ /* 0x000fe200087fe4ff */
[----:B------:R-:W-:-:S04]  /*01c0*/  IMAD.WIDE.U32 R6, R8, UR8, R6 ;  /* 0x0000000808067c25 */ /* 0x000fc8000f8e0006 */
[----:B-1----:R-:W2:Y:S01]  /*01d0*/  LDG.E R3, desc[UR4][R10.64] ;  /* 0x000000040a037981 */ /* 0x002ea2000c1e1900 */
[----:B------:R-:W-:Y:S01]  /*01e0*/  IMAD R9, R8, UR9, R7 ;  /* 0x0000000908097c24 */ /* 0x000fe2000f8e0207 */
[----:B------:R-:W-:-:S04]  /*01f0*/  LEA R8, P0, R6, UR12, 0x2 ;  /* 0x0000000c06087c11 */ /* 0x000fc8000f8010ff */
[----:B------:R-:W-:-:S05]  /*0200*/  LEA.HI.X R9, R6, UR13, R9, 0x2, P0 ;  /* 0x0000000d06097c11 */ /* 0x000fca00080f1409 */
        /* <DEDUP_REMOVED lines=11> */
[----:B------:R-:W-:Y:S05]  /*02c0*/  CALL.REL.NOINC `($__internal_9_$__cuda_sm3x_div_rn_noftz_f32_slowpath) ;  /* 0x00000000001c7944 */ /* 0x000fea0003c00000 */
[----:B------:R-:W-:-:S07]  /*02d0*/  IMAD.MOV.U32 R5, RZ, RZ, R0 ;  /* 0x000000ffff057224 */ /* 0x000fce00078e0000 */
.L_x_142:
[----:B------:R-:W-:Y:S05]  /*02e0*/  BSYNC.RECONVERGENT B0 ;  /* 0x0000000000007941 */ /* 0x000fea0003800200 */
.L_x_141:
[----:B------:R-:W0:Y:S02]  /*02f0*/  LDCU.64 UR6, c[0x0][0x390] ;  /* 0x00007200ff0677ac */ /* 0x000e240008000a00 */
[----:B0-----:R-:W-:-:S04]  /*0300*/  IADD3 R2, P0, PT, R2, UR6, RZ ;  /* 0x0000000602027c10 */ /* 0x001fc8000ff1e0ff */
[----:B------:R-:W-:-:S05]  /*0310*/  IADD3.X R3, PT, PT, R4, UR7, RZ, P0, !PT ;  /* 0x0000000704037c10 */ /* 0x000fca00087fe4ff */
[----:B------:R-:W-:Y:S01]  /*0320*/  STG.E desc[UR4][R2.64], R5 ;  /* 0x0000000502007986 */ /* 0x000fe2000c101904 */
[----:B------:R-:W-:Y:S05]  /*0330*/  EXIT ;  /* 0x000000000000794d */ /* 0x000fea0003800000 */
        .weak           $__internal_9_$__cuda_sm3x_div_rn_noftz_f32_slowpath
        .type           $__internal_9_$__cuda_sm3x_div_rn_noftz_f32_slowpath,@function
        .size           $__internal_9_$__cuda_sm3x_div_rn_noftz_f32_slowpath,(.L_x_240 - $__internal_9_$__cuda_sm3x_div_rn_noftz_f32_slowpath)
$__internal_9_$__cuda_sm3x_div_rn_noftz_f32_slowpath:
[--C-:B------:R-:W-:Y:S01]  /*0340*/  SHF.R.U32.HI R7, RZ, 0x17, R3.reuse ;  /* 0x00000017ff077819 */ /* 0x100fe20000011603 */
[----:B------:R-:W-:Y:S01]  /*0350*/  BSSY.RECONVERGENT B1, `(.L_x_143) ;  /* 0x0000064000017945 */ /* 0x000fe20003800200 */
[--C-:B------:R-:W-:Y:S01]  /*0360*/  SHF.R.U32.HI R5, RZ, 0x17, R0.reuse ;  /* 0x00000017ff057819 */ /* 0x100fe20000011600 */
[----:B------:R-:W-:Y:S01]  /*0370*/  IMAD.MOV.U32 R8, RZ, RZ, R0 ;  /* 0x000000ffff087224 */ /* 0x000fe200078e0000 */
[----:B------:R-:W-:Y:S01]  /*0380*/  LOP3.LUT R7, R7, 0xff, RZ, 0xc0, !PT ;  /* 0x000000ff07077812 */ /* 0x000fe200078ec0ff */
[----:B------:R-:W-:Y:S01]  /*0390*/  IMAD.MOV.U32 R9, RZ, RZ, R3 ;  /* 0x000000ffff097224 */ /* 0x000fe200078e0003 */
        /* <DEDUP_REMOVED lines=30> */
.L_x_144:
        /* <DEDUP_REMOVED lines=51> */
.L_x_151:
[----:B------:R-:W-:-:S04]  /*08b0*/  LOP3.LUT R0, R0, 0x80000000, RZ, 0xc0, !PT ;  /* 0x8000000000007812 */ /* 0x000fc800078ec0ff */
[----:B------:R-:W-:Y:S01]  /*08c0*/  LOP3.LUT R0, R0, 0x7f800000, RZ, 0xfc, !PT ;  /* 0x7f80000000007812 */ /* 0x000fe200078efcff */
[----:B------:R-:W-:Y:S06]  /*08d0*/  BRA `(.L_x_152) ;  /* 0x0000000000047947 */ /* 0x000fec0003800000 */
.L_x_150:
[----:B------:R-:W-:-:S07]  /*08e0*/  IMAD R0, R5, 0x800000, R0 ;  /* 0x0080000005007824 */ /* 0x000fce00078e0200 */
.L_x_152:
[----:B------:R-:W-:Y:S05]  /*08f0*/  BSYNC.RECONVERGENT B2 ;  /* 0x0000000000027941 */ /* 0x000fea0003800200 */
.L_x_149:
[----:B------:R-:W-:Y:S05]  /*0900*/  BRA `(.L_x_153) ;  /* 0x0000000000207947 */ /* 0x000fea0003800000 */
.L_x_148:
[----:B------:R-:W-:-:S04]  /*0910*/  LOP3.LUT R0, R9, 0x80000000, R8, 0x48, !PT ;  /* 0x8000000009007812 */ /* 0x000fc800078e4808 */
[----:B------:R-:W-:Y:S01]  /*0920*/  LOP3.LUT R0, R0, 0x7f800000, RZ, 0xfc, !PT ;  /* 0x7f80000000007812 */ /* 0x000fe200078efcff */
[----:B------:R-:W-:Y:S06]  /*0930*/  BRA `(.L_x_153) ;  /* 0x0000000000147947 */ /* 0x000fec0003800000 */
.L_x_147:
[----:B------:R-:W-:Y:S01]  /*0940*/  LOP3.LUT R0, R9, 0x80000000, R8, 0x48, !PT ;  /* 0x8000000009007812 */ /* 0x000fe200078e4808 */
[----:B------:R-:W-:Y:S06]  /*0950*/  BRA `(.L_x_153) ;  /* 0x00000000000c7947 */ /* 0x000fec0003800000 */
.L_x_146:
[----:B------:R-:W0:Y:S01]  /*0960*/  MUFU.RSQ R0, -QNAN ;  /* 0xffc0000000007908 */ /* 0x000e220000001400 */
[----:B------:R-:W-:Y:S05]  /*0970*/  BRA `(.L_x_153) ;  /* 0x0000000000047947 */ /* 0x000fea0003800000 */
.L_x_145:
[----:B------:R-:W-:-:S07]  /*0980*/  FADD.FTZ R0, R0, R3 ;  /* 0x0000000300007221 */ /* 0x000fce0000010000 */
.L_x_153:
[----:B------:R-:W-:Y:S05]  /*0990*/  BSYNC.RECONVERGENT B1 ;  /* 0x0000000000017941 */ /* 0x000fea0003800200 */
.L_x_143:
[----:B------:R-:W-:-:S04]  /*09a0*/  IMAD.MOV.U32 R7, RZ, RZ, 0x0 ;  /* 0x00000000ff077424 */ /* 0x000fc800078e00ff */
[----:B0-----:R-:W-:Y:S05]  /*09b0*/  RET.REL.NODEC R6 `(div_at_b_for_elems) ;  /* 0xfffffff406907950 */ /* 0x001fea0003c3ffff */
.L_x_154:
        /* <DEDUP_REMOVED lines=12> */
.L_x_240:


//--------------------- .text.div_a_b_for_elems   --------------------------
	.section	.text.div_a_b_for_elems,"ax",@progbits
	.align	128
        .global         div_a_b_for_elems
        .type           div_a_b_for_elems,@function
        .size           div_a_b_for_elems,(.L_x_241 - div_a_b_for_elems)
        .other          div_a_b_for_elems,@"STO_CUDA_ENTRY STV_DEFAULT"
div_a_b_for_elems:
.text.div_a_b_for_elems:
        /* <DEDUP_REMOVED lines=42> */
[----:B------:R-:W-:Y:S05]  /*02a0*/  CALL.REL.NOINC `($__internal_10_$__cuda_sm3x_div_rn_noftz_f32_slowpath) ;  /* 0x00000000001c7944 */ /* 0x000fea0003c00000 */
[----:B------:R-:W-:-:S07]  /*02b0*/  IMAD.MOV.U32 R11, RZ, RZ, R0 ;  /* 0x000000ffff0b7224 */ /* 0x000fce00078e0000 */
.L_x_156:
[----:B------:R-:W-:Y:S05]  /*02c0*/  BSYNC.RECONVERGENT B0 ;  /* 0x0000000000007941 */ /* 0x000fea0003800200 */
.L_x_155:
[----:B------:R-:W0:Y:S02]  /*02d0*/  LDCU.64 UR6, c[0x0][0x390] ;  /* 0x00007200ff0677ac */ /* 0x000e240008000a00 */
[----:B0-----:R-:W-:-:S04]  /*02e0*/  IADD3 R4, P0, PT, R4, UR6, RZ ;  /* 0x0000000604047c10 */ /* 0x001fc8000ff1e0ff */
[----:B------:R-:W-:-:S05]  /*02f0*/  IADD3.X R5, PT, PT, R2, UR7, RZ, P0, !PT ;  /* 0x0000000702057c10 */ /* 0x000fca00087fe4ff */
[----:B------:R-:W-:Y:S01]  /*0300*/  STG.E desc[UR4][R4.64], R11 ;  /* 0x0000000b04007986 */ /* 0x000fe2000c101904 */
[----:B------:R-:W-:Y:S05]  /*0310*/  EXIT ;  /* 0x000000000000794d */ /* 0x000fea0003800000 */
        .weak           $__internal_10_$__cuda_sm3x_div_rn_noftz_f32_slowpath
        .type           $__internal_10_$__cuda_sm3x_div_rn_noftz_f32_slowpath,@function
        .size           $__internal_10_$__cuda_sm3x_div_rn_noftz_f32_slowpath,(.L_x_241 - $__internal_10_$__cuda_sm3x_div_rn_noftz_f32_slowpath)
$__internal_10_$__cuda_sm3x_div_rn_noftz_f32_slowpath:
        /* <DEDUP_REMOVED lines=36> */
.L_x_158:
        /* <DEDUP_REMOVED lines=51> */
.L_x_165:
[----:B------:R-:W-:-:S04]  /*0890*/  LOP3.LUT R0, R0, 0x80000000, RZ, 0xc0, !PT ;  /* 0x8000000000007812 */ /* 0x000fc800078ec0ff */
[----:B------:R-:W-:Y:S01]  /*08a0*/  LOP3.LUT R0, R0, 0x7f800000, RZ, 0xfc, !PT ;  /* 0x7f80000000007812 */ /* 0x000fe200078efcff */
[----:B------:R-:W-:Y:S06]  /*08b0*/  BRA `(.L_x_166) ;  /* 0x0000000000047947 */ /* 0x000fec0003800000 */
.L_x_164:
[----:B------:R-:W-:-:S07]  /*08c0*/  IMAD R0, R5, 0x800000, R0 ;  /* 0x0080000005007824 */ /* 0x000fce00078e0200 */
.L_x_166:
[----:B------:R-:W-:Y:S05]  /*08d0*/  BSYNC.RECONVERGENT B2 ;  /* 0x0000000000027941 */ /* 0x000fea0003800200 */
.L_x_163:
[----:B------:R-:W-:Y:S05]  /*08e0*/  BRA `(.L_x_167) ;  /* 0x0000000000207947 */ /* 0x000fea0003800000 */
.L_x_162:
[----:B------:R-:W-:-:S04]  /*08f0*/  LOP3.LUT R0, R9, 0x80000000, R8, 0x48, !PT ;  /* 0x8000000009007812 */ /* 0x000fc800078e4808 */
[----:B------:R-:W-:Y:S01]  /*0900*/  LOP3.LUT R0, R0, 0x7f800000, RZ, 0xfc, !PT ;  /* 0x7f80000000007812 */ /* 0x000fe200078efcff */
[----:B------:R-:W-:Y:S06]  /*0910*/  BRA `(.L_x_167) ;  /* 0x0000000000147947 */ /* 0x000fec0003800000 */
.L_x_161:
[----:B------:R-:W-:Y:S01]  /*0920*/  LOP3.LUT R0, R9, 0x80000000, R8, 0x48, !PT ;  /* 0x8000000009007812 */ /* 0x000fe200078e4808 */
[----:B------:R-:W-:Y:S06]  /*0930*/  BRA `(.L_x_167) ;  /* 0x00000000000c7947 */ /* 0x000fec0003800000 */
.L_x_160:
[----:B------:R-:W0:Y:S01]  /*0940*/  MUFU.RSQ R0, -QNAN ;  /* 0xffc0000000007908 */ /* 0x000e220000001400 */
[----:B------:R-:W-:Y:S05]  /*0950*/  BRA `(.L_x_167) ;  /* 0x0000000000047947 */ /* 0x000fea0003800000 */
.L_x_159:
[----:B------:R-:W-:-:S07]  /*0960*/  FADD.FTZ R0, R0, R3 ;  /* 0x0000000300007221 */ /* 0x000fce0000010000 */
.L_x_167:
[----:B------:R-:W-:Y:S05]  /*0970*/  BSYNC.RECONVERGENT B1 ;  /* 0x0000000000017941 */ /* 0x000fea0003800200 */
.L_x_157:
[----:B------:R-:W-:-:S04]  /*0980*/  IMAD.MOV.U32 R7, RZ, RZ, 0x0 ;  /* 0x00000000ff077424 */ /* 0x000fc800078e00ff */
[----:B0-----:R-:W-:Y:S05]  /*0990*/  RET.REL.NODEC R6 `(div_a_b_for_elems) ;  /* 0xfffffff406987950 */ /* 0x001fea0003c3ffff */
.L_x_168:
        /* <DEDUP_REMOVED lines=14> */
.L_x_241:


//--------------------- .text.mul_at_bt_for_elems --------------------------
	.section	.text.mul_at_bt_for_elems,"ax",@progbits
	.align	128
        .global         mul_at_bt_for_elems
        .type           mul_at_bt_for_elems,@function
        .size           mul_at_bt_for_elems,(.L_x_242 - mul_at_bt_for_elems)
        .other          mul_at_bt_for_elems,@"STO_CUDA_ENTRY STV_DEFAULT"
mul_at_bt_for_elems:
.text.mul_at_bt_for_elems:
        /* <DEDUP_REMOVED lines=39> */
[----:B------:R-:W-:Y:S05]  /*0270*/  CALL.REL.NOINC `($__internal_11_$__cuda_sm3x_div_rn_noftz_f32_slowpath) ;  /* 0x0000000000347944 */ /* 0x000fea0003c00000 */
[----:B------:R-:W-:-:S07]  /*0280*/  IMAD.MOV.U32 R13, RZ, RZ, R0 ;  /* 0x000000ffff0d7224 */ /* 0x000fce00078e0000 */
.L_x_170:
[----:B------:R-:W-:Y:S05]  /*0290*/  BSYNC.RECONVERGENT B0 ;  /* 0x0000000000007941 */ /* 0x000fea0003800200 */
.L_x_169:
        /* <DEDUP_REMOVED lines=11> */
        .weak           $__internal_11_$__cuda_sm3x_div_rn_noftz_f32_slowpath
        .type           $__internal_11_$__cuda_sm3x_div_rn_noftz_f32_slowpath,@function
        .size           $__internal_11_$__cuda_sm3x_div_rn_noftz_f32_slowpath,(.L_x_242 - $__internal_11_$__cuda_sm3x_div_rn_noftz_f32_slowpath)
$__internal_11_$__cuda_sm3x_div_rn_noftz_f32_slowpath:
        /* <DEDUP_REMOVED lines=36> */
.L_x_172:
        /* <DEDUP_REMOVED lines=51> */
.L_x_179:
[----:B------:R-:W-:-:S04]  /*08c0*/  LOP3.LUT R0, R0, 0x80000000, RZ, 0xc0, !PT ;  /* 0x8000000000007812 */ /* 0x000fc800078ec0ff */
[----:B------:R-:W-:Y:S01]  /*08d0*/  LOP3.LUT R0, R0, 0x7f800000, RZ, 0xfc, !PT ;  /* 0x7f80000000007812 */ /* 0x000fe200078efcff */
[----:B------:R-:W-:Y:S06]  /*08e0*/  BRA `(.L_x_180) ;  /* 0x0000000000047947 */ /* 0x000fec0003800000 */
.L_x_178:
[----:B------:R-:W-:-:S07]  /*08f0*/  IMAD R0, R9, 0x800000, R0 ;  /* 0x0080000009007824 */ /* 0x000fce00078e0200 */
.L_x_180:
[----:B------:R-:W-:Y:S05]  /*0900*/  BSYNC.RECONVERGENT B2 ;  /* 0x0000000000027941 */ /* 0x000fea0003800200 */
.L_x_177:
[----:B------:R-:W-:Y:S05]  /*0910*/  BRA `(.L_x_181) ;  /* 0x0000000000207947 */ /* 0x000fea0003800000 */
.L_x_176:
[----:B------:R-:W-:-:S04]  /*0920*/  LOP3.LUT R0, R11, 0x80000000, R12, 0x48, !PT ;  /* 0x800000000b007812 */ /* 0x000fc800078e480c */
[----:B------:R-:W-:Y:S01]  /*0930*/  LOP3.LUT R0, R0, 0x7f800000, RZ, 0xfc, !PT ;  /* 0x7f80000000007812 */ /* 0x000fe200078efcff */
[----:B------:R-:W-:Y:S06]  /*0940*/  BRA `(.L_x_181) ;  /* 0x0000000000147947 */ /* 0x000fec0003800000 */
.L_x_175:
[----:B------:R-:W-:Y:S01]  /*0950*/  LOP3.LUT R0, R11, 0x80000000, R12, 0x48, !PT ;  /* 0x800000000b007812 */ /* 0x000fe200078e480c */
[----:B------:R-:W-:Y:S06]  /*0960*/  BRA `(.L_x_181) ;  /* 0x00000000000c7947 */ /* 0x000fec0003800000 */
.L_x_174:
[----:B------:R-:W0:Y:S01]  /*0970*/  MUFU.RSQ R0, -QNAN ;  /* 0xffc0000000007908 */ /* 0x000e220000001400 */
[----:B------:R-:W-:Y:S05]  /*0980*/  BRA `(.L_x_181) ;  /* 0x0000000000047947 */ /* 0x000fea0003800000 */
.L_x_173:
[----:B------:R-:W-:-:S07]  /*0990*/  FADD.FTZ R0, R0, R3 ;  /* 0x0000000300007221 */ /* 0x000fce0000010000 */
.L_x_181:
[----:B------:R-:W-:Y:S05]  /*09a0*/  BSYNC.RECONVERGENT B1 ;  /* 0x0000000000017941 */ /* 0x000fea0003800200 */
.L_x_171:
[----:B------:R-:W-:-:S04]  /*09b0*/  IMAD.MOV.U32 R3, RZ, RZ, 0x0 ;  /* 0x00000000ff037424 */ /* 0x000fc800078e00ff */
[----:B0-----:R-:W-:Y:S05]  /*09c0*/  RET.REL.NODEC R2 `(mul_at_bt_for_elems) ;  /* 0xfffffff4028c7950 */ /* 0x001fea0003c3ffff */
.L_x_182:
        /* <DEDUP_REMOVED lines=11> */
.L_x_242:


//--------------------- .text.mul_a_bt_for_elems  --------------------------
	.section	.text.mul_a_bt_for_elems,"ax",@progbits
	.align	128
        .global         mul_a_bt_for_elems
        .type           mul_a_bt_for_elems,@function
        .size           mul_a_bt_for_elems,(.L_x_266 - mul_a_bt_for_elems)
        .other          mul_a_bt_for_elems,@"STO_CUDA_ENTRY STV_DEFAULT"
mul_a_bt_for_elems:
.text.mul_a_bt_for_elems:
        /* <DEDUP_REMOVED lines=40> */
.L_x_183:
        /* <DEDUP_REMOVED lines=16> */
.L_x_266:


//--------------------- .text.mul_at_b_for_elems  --------------------------
	.section	.text.mul_at_b_for_elems,"ax",@progbits
	.align	128
        .global         mul_at_b_for_elems
        .type           mul_at_b_for_elems,@function
        .size           mul_at_b_for_elems,(.L_x_267 - mul_at_b_for_elems)
        .other          mul_at_b_for_elems,@"STO_CUDA_ENTRY STV_DEFAULT"
mul_at_b_for_elems:
.text.mul_at_b_for_elems:
        /* <DEDUP_REMOVED lines=32> */
[----:B------:R-:W-:-:S03]  /*0200*/  IADD3.X R7, PT, PT, R3, UR15, RZ, P1, !PT ;  /* 0x0000000f03077c10 */ /* 0x000fc60008ffe4ff */
[----:B-1----:R-:W3:Y:S04]  /*0210*/  LDG.E R4, desc[UR4][R4.64] ;  /* 0x0000000404047981 */ /* 0x002ee8000c1e1900 */
[----:B------:R-:W3:Y:S01]  /*0220*/  LDG.E R7, desc[UR4][R6.64] ;  /* 0x0000000406077981 */ /* 0x000ee2000c1e1900 */
[----:B--2---:R-:W-:-:S04]  /*0230*/  IADD3 R2, P0, PT, R0, UR10, RZ ;  /* 0x0000000a00027c10 */ /* 0x004fc8000ff1e0ff */
[----:B------:R-:W-:Y:S01]  /*0240*/  IADD3.X R3, PT, PT, R3, UR11, RZ, P0, !PT ;  /* 0x0000000b03037c10 */ /* 0x000fe200087fe4ff */
[----:B---3--:R-:W-:-:S05]  /*0250*/  FMUL R9, R4, R7 ;  /* 0x0000000704097220 */ /* 0x008fca0000400000 */
[----:B------:R-:W-:Y:S01]  /*0260*/  STG.E desc[UR4][R2.64], R9 ;  /* 0x0000000902007986 */ /* 0x000fe2000c101904 */
[----:B------:R-:W-:Y:S05]  /*0270*/  EXIT ;  /* 0x000000000000794d */ /* 0x000fea0003800000 */
.L_x_184:
        /* <DEDUP_REMOVED lines=16> */
.L_x_267:


//--------------------- .text.mul_a_b_for_elems   --------------------------
	.section	.text.mul_a_b_for_elems,"ax",@progbits
	.align	128
        .global         mul_a_b_for_elems
        .type           mul_a_b_for_elems,@function
        .size           mul_a_b_for_elems,(.L_x_268 - mul_a_b_for_elems)
        .other          mul_a_b_for_elems,@"STO_CUDA_ENTRY STV_DEFAULT"
mul_a_b_for_elems:
.text.mul_a_b_for_elems:
        /* <DEDUP_REMOVED lines=26> */
[C---:B0-----:R-:W-:Y:S02]  /*01a0*/  IADD3 R4, P1, PT, R6.reuse, UR10, RZ ;  /* 0x0000000a06047c10 */ /* 0x041fe4000ff3e0ff */
[----:B------:R-:W-:Y:S02]  /*01b0*/  IADD3 R2, P0, PT, R6, UR8, RZ ;  /* 0x0000000806027c10 */ /* 0x000fe4000ff1e0ff */
[C---:B------:R-:W-:Y:S02]  /*01c0*/  IADD3.X R5, PT, PT, R0.reuse, UR11, RZ, P1, !PT ;  /* 0x0000000b00057c10 */ /* 0x040fe40008ffe4ff */
[----:B------:R-:W-:Y:S01]  /*01d0*/  IADD3.X R3, PT, PT, R0, UR9, RZ, P0, !PT ;  /* 0x0000000900037c10 */ /* 0x000fe200087fe4ff */
[----:B------:R-:W0:Y:S03]  /*01e0*/  LDCU.64 UR8, c[0x0][0x390] ;  /* 0x00007200ff0877ac */ /* 0x000e260008000a00 */
[----:B-1----:R-:W2:Y:S04]  /*01f0*/  LDG.E R5, desc[UR4][R4.64] ;  /* 0x0000000404057981 */ /* 0x002ea8000c1e1900 */
[----:B------:R-:W2:Y:S01]  /*0200*/  LDG.E R2, desc[UR4][R2.64] ;  /* 0x0000000402027981 */ /* 0x000ea2000c1e1900 */
[----:B0-----:R-:W-:-:S04]  /*0210*/  IADD3 R6, P0, PT, R6, UR8, RZ ;  /* 0x0000000806067c10 */ /* 0x001fc8000ff1e0ff */
[----:B------:R-:W-:Y:S01]  /*0220*/  IADD3.X R7, PT, PT, R0, UR9, RZ, P0, !PT ;  /* 0x0000000900077c10 */ /* 0x000fe200087fe4ff */
[----:B--2---:R-:W-:-:S05]  /*0230*/  FMUL R9, R2, R5 ;  /* 0x0000000502097220 */ /* 0x004fca0000400000 */
[----:B------:R-:W-:Y:S01]  /*0240*/  STG.E desc[UR4][R6.64], R9 ;  /* 0x0000000906007986 */ /* 0x000fe2000c101904 */
[----:B------:R-:W-:Y:S05]  /*0250*/  EXIT ;  /* 0x000000000000794d */ /* 0x000fea0003800000 */
.L_x_185:
        /* <DEDUP_REMOVED lines=10> */
.L_x_268:


//--------------------- .text.mul_at_bt           --------------------------
	.section	.text.mul_at_bt,"ax",@progbits
	.align	128
        .global         mul_at_bt
        .type           mul_at_bt,@function
        .size           mul_at_bt,(.L_x_269 - mul_at_bt)
        .other          mul_at_bt,@"STO_CUDA_ENTRY STV_DEFAULT"
mul_at_bt:
.text.mul_at_bt:
[----:B------:R-:W-:Y:S01]  /*0000*/  LDC R1, c[0x0][0x37c] ;  /* 0x0000df00ff017b82 */ /* 0x000fe20000000800 */
[----:B------:R-:W0:Y:S07]  /*0010*/  S2R R12, SR_CTAID.Y ;  /* 0x00000000000c7919 */ /* 0x000e2e0000002600 */
[----:B------:R-:W1:Y:S01]  /*0020*/  S2UR UR5, SR_CTAID.X ;  /* 0x00000000000579c3 */ /* 0x000e620000002500 */
[----:B------:R-:W1:Y:S01]  /*0030*/  LDCU UR4, c[0x0][0x360] ;  /* 0x00006c00ff0477ac */ /* 0x000e620008000800 */
[----:B------:R-:W0:Y:S01]  /*0040*/  S2R R13, SR_TID.Y ;  /* 0x00000000000d7919 */ /* 0x000e220000002200 */
[----:B------:R-:W0:Y:S01]  /*0050*/  LDCU UR6, c[0x0][0x364] ;  /* 0x00006c80ff0677ac */ /* 0x000e220008000800 */
[----:B------:R-:W2:Y:S04]  /*0060*/  S2R R14, SR_TID.X ;  /* 0x00000000000e7919 */ /* 0x000ea80000002100 */
[----:B------:R-:W3:Y:S01]  /*0070*/  LDC.64 R10, c[0x0][0x398] ;  /* 0x0000e600ff0a7b82 */ /* 0x000ee20000000a00 */
[----:B------:R-:W4:Y:S01]  /*0080*/  LDCU.64 UR8, c[0x0][0x3a0] ;  /* 0x00007400ff0877ac */ /* 0x000f220008000a00 */
[----:B-1----:R-:W-:Y:S01]  /*0090*/  UIMAD.WIDE.U32 UR4, UR4, UR5, URZ ;  /* 0x00000005040472a5 */ /* 0x002fe2000f8e00ff */
[----:B0-----:R-:W-:-:S05]  /*00a0*/  IMAD R12, R12, UR6, R13 ;  /* 0x000000060c0c7c24 */ /* 0x001fca000f8e020d */
[----:B--2---:R-:W-:Y:S02]  /*00b0*/  IADD3 R14, P1, PT, R14, UR4, RZ ;  /* 0x000000040e0e7c10 */ /* 0x004fe4000ff3e0ff */
[----:B----4-:R-:W-:-:S03]  /*00c0*/  ISETP.GE.U32.AND P0, PT, R12, UR8, PT ;  /* 0x000000080c007c0c */ /* 0x010fc6000bf06070 */
[----:B------:R-:W-:Y:S01]  /*00d0*/  IMAD.X R15, RZ, RZ, UR5, P1 ;  /* 0x00000005ff0f7e24 */ /* 0x000fe200088e06ff */
[----:B---3--:R-:W-:Y:S02]  /*00e0*/  ISETP.GE.U32.AND P1, PT, R14, R10, PT ;  /* 0x0000000a0e00720c */ /* 0x008fe40003f26070 */
[----:B------:R-:W-:-:S04]  /*00f0*/  ISETP.GE.U32.AND.EX P0, PT, RZ, UR9, PT, P0 ;  /* 0x00000009ff007c0c */ /* 0x000fc8000bf06100 */
[----:B------:R-:W-:-:S13]  /*0100*/  ISETP.GE.U32.OR.EX P0, PT, R15, R11, P0, P1 ;  /* 0x0000000b0f00720c */ /* 0x000fda0000706510 */
[----:B------:R-:W-:Y:S05]  /*0110*/  @P0 EXIT ;  /* 0x000000000000094d */ /* 0x000fea0003800000 */
[----:B------:R-:W0:Y:S01]  /*0120*/  LDCU.64 UR12, c[0x0][0x3a8] ;  /* 0x00007500ff0c77ac */ /* 0x000e220008000a00 */
[----:B------:R-:W-:Y:S02]  /*0130*/  IMAD.MOV.U32 R27, RZ, RZ, RZ ;  /* 0x000000ffff1b7224 */ /* 0x000fe400078e00ff */
[----:B------:R-:W-:Y:S01]  /*0140*/  IMAD.MOV.U32 R9, RZ, RZ, RZ ;  /* 0x000000ffff097224 */ /* 0x000fe200078e00ff */
[----:B------:R-:W1:Y:S01]  /*0150*/  LDCU.64 UR10, c[0x0][0x358] ;  /* 0x00006b00ff0a77ac */ /* 0x000e620008000a00 */
[----:B------:R-:W-:Y:S01]  /*0160*/  IMAD.MOV.U32 R7, RZ, RZ, RZ ;  /* 0x000000ffff077224 */ /* 0x000fe200078e00ff */
[----:B0-----:R-:W-:Y:S02]  /*0170*/  ULOP3.LUT UR6, UR12, 0xfffffffc, URZ, 0xc0, !UPT ;  /* 0xfffffffc0c067892 */ /* 0x001fe4000f8ec0ff */
[----:B------:R-:W-:Y:S02]  /*0180*/  IMAD.WIDE.U32 R16, R12, UR12, RZ ;  /* 0x0000000c0c107c25 */ /* 0x000fe4000f8e00ff */
[----:B------:R-:W-:-:S02]  /*0190*/  UISETP.NE.U32.AND UP0, UPT, UR6, URZ, UPT ;  /* 0x000000ff0600728c */ /* 0x000fc4000bf05070 */
[----:B------:R-:W-:Y:S02]  /*01a0*/  IMAD R4, R12, UR13, R17 ;  /* 0x0000000d0c047c24 */ /* 0x000fe4000f8e0211 */
[----:B------:R-:W-:-:S09]  /*01b0*/  UISETP.NE.AND.EX UP0, UPT, UR13, URZ, UPT, UP0 ;  /* 0x000000ff0d00728c */ /* 0x000fd2000bf05300 */
[----:B-1----:R-:W-:Y:S05]  /*01c0*/  BRA.U !UP0, `(.L_x_186) ;  /* 0x0000000508d47547 */ /* 0x002fea000b800000 */
[----:B------:R-:W-:Y:S01]  /*01d0*/  UIADD3 UR6, UP0, UPT, UR6, -0x1, URZ ;  /* 0xffffffff06067890 */ /* 0x000fe2000ff1e0ff */
[----:B------:R-:W-:Y:S01]  /*01e0*/  HFMA2 R27, -RZ, RZ, 0, 0 ;  /* 0x00000000ff1b7431 */ /* 0x000fe200000001ff */
[----:B------:R-:W-:Y:S01]  /*01f0*/  ULOP3.LUT UR8, UR12, 0xfffffffc, URZ, 0xc0, !UPT ;  /* 0xfffffffc0c087892 */ /* 0x000fe2000f8ec0ff */
[----:B------:R-:W-:Y:S01]  /*0200*/  IMAD.MOV.U32 R9, RZ, RZ, RZ ;  /* 0x000000ffff097224 */ /* 0x000fe200078e00ff */
[----:B------:R-:W-:Y:S01]  /*0210*/  UIADD3.X UR7, UPT, UPT, UR13, -0x1, URZ, UP0, !UPT ;  /* 0xffffffff0d077890 */ /* 0x000fe200087fe4ff */
[----:B------:R-:W-:Y:S01]  /*0220*/  IMAD.MOV.U32 R7, RZ, RZ, RZ ;  /* 0x000000ffff077224 */ /* 0x000fe200078e00ff */
[----:B------:R-:W-:Y:S02]  /*0230*/  UISETP.NE.U32.AND UP0, UPT, UR6, 0x3, UPT ;  /* 0x000000030600788c */ /* 0x000fe4000bf05070 */
[----:B------:R-:W-:Y:S02]  /*0240*/  UIADD3 UR8, UPT, UPT, UR8, -0x1, URZ ;  /* 0xffffffff08087890 */ /* 0x000fe4000fffe0ff */
[----:B------:R-:W-:-:S02]  /*0250*/  UISETP.NE.AND.EX UP0, UPT, UR7, URZ, UPT, UP0 ;  /* 0x000000ff0700728c */ /* 0x000fc4000bf05300 */
[----:B------:R-:W-:-:S07]  /*0260*/  ULOP3.LUT UP1, URZ, UR8, 0x4, URZ, 0xc0, !UPT ;  /* 0x0000000408ff7892 */ /* 0x000fce000f82c0ff */
[----:B------:R-:W-:Y:S05]  /*0270*/  BRA.U !UP0, `(.L_x_187) ;  /* 0x00000005081c7547 */ /* 0x000fea000b800000 */
[----:B------:R-:W0:Y:S01]  /*0280*/  LDCU.128 UR16, c[0x0][0x380] ;  /* 0x00007000ff1077ac */ /* 0x000e220008000c00 */
[----:B------:R-:W-:Y:S02]  /*0290*/  IMAD.MOV.U32 R9, RZ, RZ, RZ ;  /* 0x000000ffff097224 */ /* 0x000fe400078e00ff */
[----:B------:R-:W-:Y:S01]  /*02a0*/  IMAD.MOV.U32 R7, RZ, RZ, RZ ;  /* 0x000000ffff077224 */ /* 0x000fe200078e00ff */
[----:B------:R-:W-:Y:S01]  /*02b0*/  USHF.R.U64 UR6, UR6, 0x2, UR7 ;  /* 0x0000000206067899 */ /* 0x000fe20008001207 */
[----:B------:R-:W-:-:S03]  /*02c0*/  IMAD.MOV.U32 R27, RZ, RZ, RZ ;  /* 0x000000ffff1b7224 */ /* 0x000fc600078e00ff */
[----:B------:R-:W-:-:S04]  /*02d0*/  UIADD3 UR6, UP0, UPT, UR6, 0x1, URZ ;  /* 0x0000000106067890 */ /* 0x000fc8000ff1e0ff */
[----:B------:R-:W-:Y:S02]  /*02e0*/  ULEA.HI.X UR7, UR7, URZ, URZ, 0x1e, UP0 ;  /* 0x000000ff07077291 */ /* 0x000fe400080ff4ff */
[----:B------:R-:W-:Y:S02]  /*02f0*/  ULOP3.LUT UR6, UR6, 0xfffffffe, URZ, 0xc0, !UPT ;  /* 0xfffffffe06067892 */ /* 0x000fe4000f8ec0ff */
[----:B------:R-:W-:Y:S01]  /*0300*/  ULOP3.LUT UR7, UR7, 0x7fffffff, URZ, 0xc0, !UPT ;  /* 0x7fffffff07077892 */ /* 0x000fe2000f8ec0ff */
[----:B0-----:R-:W-:Y:S02]  /*0310*/  LEA R18, P1, R16, UR18, 0x2 ;  /* 0x0000001210127c11 */ /* 0x001fe4000f8210ff */
[----:B------:R-:W-:Y:S02]  /*0320*/  LEA R3, P0, R14, UR16, 0x2 ;  /* 0x000000100e037c11 */ /* 0x000fe4000f8010ff */
[----:B------:R-:W-:Y:S02]  /*0330*/  LEA.HI.X R19, R16, UR19, R4, 0x2, P1 ;  /* 0x0000001310137c11 */ /* 0x000fe400088f1404 */
[----:B------:R-:W-:-:S02]  /*0340*/  IADD3 R18, P1, PT, R18, 0x10, RZ ;  /* 0x0000001012127810 */ /* 0x000fc40007f3e0ff */
[----:B------:R-:W-:-:S03]  /*0350*/  LEA.HI.X R2, R14, UR17, R15, 0x2, P0 ;  /* 0x000000110e027c11 */ /* 0x000fc600080f140f */
[----:B------:R-:W-:-:S08]  /*0360*/  IMAD.X R19, RZ, RZ, R19, P1 ;  /* 0x000000ffff137224 */ /* 0x000fd000008e0613 */
.L_x_188:
[C---:B------:R-:W-:Y:S01]  /*0370*/  IMAD.SHL.U32 R0, R10.reuse, 0x4, RZ ;  /* 0x000000040a007824 */ /* 0x040fe200078e00ff */
[----:B------:R-:W-:Y:S01]  /*0380*/  SHF.L.U64.HI R5, R10, 0x2, R11 ;  /* 0x000000020a057819 */ /* 0x000fe2000001020b */
[----:B------:R-:W2:Y:S03]  /*0390*/  LDG.E R6, desc[UR10][R18.64+-0xc] ;  /* 0xfffff40a12067981 */ /* 0x000ea6000c1e1900 */
[----:B------:R-:W-:-:S04]  /*03a0*/  IADD3 R28, P0, PT, R3, R0, RZ ;  /* 0x00000000031c7210 */ /* 0x000fc80007f1e0ff */
[----:B------:R-:W-:-:S05]  /*03b0*/  IADD3.X R29, PT, PT, R2, R5, RZ, P0, !PT ;  /* 0x00000005021d7210 */ /* 0x000fca00007fe4ff */
[----:B------:R-:W2:Y:S01]  /*03c0*/  LDG.E R8, desc[UR10][R28.64] ;  /* 0x0000000a1c087981 */ /* 0x000ea2000c1e1900 */
[----:B------:R-:W-:Y:S02]  /*03d0*/  IMAD.MOV.U32 R24, RZ, RZ, R3 ;  /* 0x000000ffff187224 */ /* 0x000fe400078e0003 */
[----:B------:R-:W-:Y:S01]  /*03e0*/  IMAD.MOV.U32 R25, RZ, RZ, R2 ;  /* 0x000000ffff197224 */ /* 0x000fe200078e0002 */
[----:B------:R-:W-:-:S04]  /*03f0*/  IADD3 R20, P0, PT, R28, R0, RZ ;  /* 0x000000001c147210 */ /* 0x000fc80007f1e0ff */
[----:B------:R-:W3:Y:S01]  /*0400*/  LDG.E R24, desc[UR10][R24.64] ;  /* 0x0000000a18187981 */ /* 0x000ee2000c1e1900 */
[--C-:B------:R-:W-:Y:S01]  /*0410*/  IMAD.X R21, R29, 0x1, R5.reuse, P0 ;  /* 0x000000011d157824 */ /* 0x100fe200000e0605 */
[----:B------:R-:W-:Y:S02]  /*0420*/  IADD3 R22, P0, PT, R20, R0, RZ ;  /* 0x0000000014167210 */ /* 0x000fe40007f1e0ff */
[----:B------:R-:W4:Y:S04]  /*0430*/  LDG.E R29, desc[UR10][R18.64+-0x8] ;  /* 0xfffff80a121d7981 */ /* 0x000f28000c1e1900 */
[----:B------:R-:W3:Y:S01]  /*0440*/  LDG.E R25, desc[UR10][R18.64+-0x10] ;  /* 0xfffff00a12197981 */ /* 0x000ee2000c1e1900 */
[----:B------:R-:W-:-:S03]  /*0450*/  IMAD.X R23, R21, 0x1, R5, P0 ;  /* 0x0000000115177824 */ /* 0x000fc600000e0605 */
[----:B------:R-:W4:Y:S01]  /*0460*/  LDG.E R20, desc[UR10][R20.64] ;  /* 0x0000000a14147981 */ /* 0x000f22000c1e1900 */
[----:B--2---:R-:W-:-:S03]  /*0470*/  FMUL R26, R8, R6 ;  /* 0x00000006081a7220 */ /* 0x004fc60000400000 */
[----:B------:R0:W2:Y:S04]  /*0480*/  LDG.E R6, desc[UR10][R22.64] ;  /* 0x0000000a16067981 */ /* 0x0000a8000c1e1900 */
[----:B------:R-:W2:Y:S01]  /*0490*/  LDG.E R8, desc[UR10][R18.64+-0x4] ;  /* 0xfffffc0a12087981 */ /* 0x000ea2000c1e1900 */
[----:B---3--:R-:W-:Y:S01]  /*04a0*/  FFMA R26, R24, R25, R26 ;  /* 0x00000019181a7223 */ /* 0x008fe2000000001a */
[----:B------:R-:W-:-:S05]  /*04b0*/  IADD3 R24, P0, PT, R22, R0, RZ ;  /* 0x0000000016187210 */ /* 0x000fca0007f1e0ff */
[----:B------:R-:W-:Y:S01]  /*04c0*/  IMAD.X R25, R23, 0x1, R5, P0 ;  /* 0x0000000117197824 */ /* 0x000fe200000e0605 */
[----:B------:R-:W-:Y:S01]  /*04d0*/  IADD3 R28, P0, PT, R24, R0, RZ ;  /* 0x00000000181c7210 */ /* 0x000fe20007f1e0ff */
[----:B----4-:R-:W-:-:S03]  /*04e0*/  FFMA R26, R20, R29, R26 ;  /* 0x0000001d141a7223 */ /* 0x010fc6000000001a */
[----:B------:R-:W-:Y:S01]  /*04f0*/  IADD3.X R29, PT, PT, R25, R5, RZ, P0, !PT ;  /* 0x00000005191d7210 */ /* 0x000fe200007fe4ff */
[----:B------:R1:W3:Y:S01]  /*0500*/  LDG.E R24, desc[UR10][R24.64] ;  /* 0x0000000a18187981 */ /* 0x0002e2000c1e1900 */
[----:B------:R-:W-:-:S05]  /*0510*/  IADD3 R20, P0, PT, R28, R0, RZ ;  /* 0x000000001c147210 */ /* 0x000fca0007f1e0ff */
[--C-:B------:R-:W-:Y:S01]  /*0520*/  IMAD.X R21, R29, 0x1, R5.reuse, P0 ;  /* 0x000000011d157824 */ /* 0x100fe200000e0605 */
[----:B0-----:R-:W-:Y:S02]  /*0530*/  IADD3 R22, P0, PT, R20, R0, RZ ;  /* 0x0000000014167210 */ /* 0x001fe40007f1e0ff */
[----:B------:R-:W3:Y:S03]  /*0540*/  LDG.E R0, desc[UR10][R18.64] ;  /* 0x0000000a12007981 */ /* 0x000ee6000c1e1900 */
[----:B------:R-:W-:Y:S01]  /*0550*/  IMAD.X R23, R21, 0x1, R5, P0 ;  /* 0x0000000115177824 */ /* 0x000fe200000e0605 */
[----:B------:R-:W4:Y:S04]  /*0560*/  LDG.E R20, desc[UR10][R20.64] ;  /* 0x0000000a14147981 */ /* 0x000f28000c1e1900 */
[----:B------:R-:W4:Y:S04]  /*0570*/  LDG.E R5, desc[UR10][R18.64+0x8] ;  /* 0x0000080a12057981 */ /* 0x000f28000c1e1900 */
[----:B------:R-:W5:Y:S04]  /*0580*/  LDG.E R22, desc[UR10][R22.64] ;  /* 0x0000000a16167981 */ /* 0x000f68000c1e1900 */
[----:B------:R-:W5:Y:S01]  /*0590*/  LDG.E R21, desc[UR10][R18.64+0xc] ;  /* 0x00000c0a12157981 */ /* 0x000f62000c1e1900 */
[----:B--2---:R-:W-:-:S03]  /*05a0*/  FFMA R26, R6, R8, R26 ;  /* 0x00000008061a7223 */ /* 0x004fc6000000001a */
[----:B------:R-:W2:Y:S04]  /*05b0*/  LDG.E R6, desc[UR10][R28.64] ;  /* 0x0000000a1c067981 */ /* 0x000ea8000c1e1900 */
[----:B------:R0:W2:Y:S01]  /*05c0*/  LDG.E R8, desc[UR10][R18.64+0x4] ;  /* 0x0000040a12087981 */ /* 0x0000a2000c1e1900 */
[----:B------:R-:W-:-:S04]  /*05d0*/  UIADD3 UR6, UP0, UPT, UR6, -0x2, URZ ;  /* 0xfffffffe06067890 */ /* 0x000fc8000ff1e0ff */
[----:B------:R-:W-:Y:S02]  /*05e0*/  UIADD3.X UR7, UPT, UPT, UR7, -0x1, URZ, UP0, !UPT ;  /* 0xffffffff07077890 */ /* 0x000fe400087fe4ff */
[----:B------:R-:W-:-:S04]  /*05f0*/  UISETP.NE.U32.AND UP0, UPT, UR6, URZ, UPT ;  /* 0x000000ff0600728c */ /* 0x000fc8000bf05070 */
[----:B------:R-:W-:Y:S01]  /*0600*/  UISETP.NE.AND.EX UP0, UPT, UR7, URZ, UPT, UP0 ;  /* 0x000000ff0700728c */ /* 0x000fe2000bf05300 */
[----:B------:R-:W-:Y:S01]  /*0610*/  IADD3 R9, P0, PT, R9, 0x8, RZ ;  /* 0x0000000809097810 */ /* 0x000fe20007f1e0ff */
[----:B------:R-:W-:Y:S01]  /*0620*/  FADD R26, R26, R27 ;  /* 0x0000001b1a1a7221 */ /* 0x000fe20000000000 */
[----:B-1----:R-:W-:Y:S02]  /*0630*/  SHF.L.U64.HI R25, R10, 0x5, R11 ;  /* 0x000000050a197819 */ /* 0x002fe4000001020b */
[----:B0-----:R-:W-:Y:S02]  /*0640*/  IADD3 R18, P2, PT, R18, 0x20, RZ ;  /* 0x0000002012127810 */ /* 0x001fe40007f5e0ff */
[----:B------:R-:W-:Y:S01]  /*0650*/  LEA R3, P1, R10, R3, 0x5 ;  /* 0x000000030a037211 */ /* 0x000fe200078228ff */
[----:B------:R-:W-:Y:S02]  /*0660*/  IMAD.X R7, RZ, RZ, R7, P0 ;  /* 0x000000ffff077224 */ /* 0x000fe400000e0607 */
[----:B------:R-:W-:-:S02]  /*0670*/  IMAD.X R19, RZ, RZ, R19, P2 ;  /* 0x000000ffff137224 */ /* 0x000fc400010e0613 */
[----:B------:R-:W-:Y:S02]  /*0680*/  IMAD.X R2, R2, 0x1, R25, P1 ;  /* 0x0000000102027824 */ /* 0x000fe400008e0619 */
[----:B--2---:R-:W-:-:S04]  /*0690*/  FMUL R29, R6, R8 ;  /* 0x00000008061d7220 */ /* 0x004fc80000400000 */
[----:B---3--:R-:W-:-:S04]  /*06a0*/  FFMA R29, R24, R0, R29 ;  /* 0x00000000181d7223 */ /* 0x008fc8000000001d */
[----:B----4-:R-:W-:-:S04]  /*06b0*/  FFMA R5, R20, R5, R29 ;  /* 0x0000000514057223 */ /* 0x010fc8000000001d */
[----:B-----5:R-:W-:-:S04]  /*06c0*/  FFMA R5, R22, R21, R5 ;  /* 0x0000001516057223 */ /* 0x020fc80000000005 */
[----:B------:R-:W-:Y:S01]  /*06d0*/  FADD R27, R26, R5 ;  /* 0x000000051a1b7221 */ /* 0x000fe20000000000 */
[----:B------:R-:W-:Y:S06]  /*06e0*/  BRA.U UP0, `(.L_x_188) ;  /* 0xfffffffd00207547 */ /* 0x000fec000b83ffff */
.L_x_187:
[----:B------:R-:W-:Y:S05]  /*06f0*/  BRA.U UP1, `(.L_x_186) ;  /* 0x0000000101887547 */ /* 0x000fea000b800000 */
[----:B------:R-:W0:Y:S01]  /*0700*/  LDCU.128 UR16, c[0x0][0x380] ;  /* 0x00007000ff1077ac */ /* 0x000e220008000c00 */
[-C--:B------:R-:W-:Y:S01]  /*0710*/  IMAD R0, R7, R10.reuse, RZ ;  /* 0x0000000a07007224 */ /* 0x080fe200078e02ff */
[----:B------:R-:W-:Y:S01]  /*0720*/  SHF.L.U64.HI R5, R10, 0x2, R11 ;  /* 0x000000020a057819 */ /* 0x000fe2000001020b */
[----:B------:R-:W-:-:S04]  /*0730*/  IMAD.WIDE.U32 R20, R9, R10, R14 ;  /* 0x0000000a09147225 */ /* 0x000fc800078e000e */
[C---:B------:R-:W-:Y:S01]  /*0740*/  IMAD R3, R9.reuse, R11, R0 ;  /* 0x0000000b09037224 */ /* 0x040fe200078e0200 */
[----:B------:R-:W-:Y:S01]  /*0750*/  IADD3 R0, P1, PT, R9, R16, RZ ;  /* 0x0000001009007210 */ /* 0x000fe20007f3e0ff */
[----:B------:R-:W-:-:S03]  /*0760*/  IMAD.SHL.U32 R23, R10, 0x4, RZ ;  /* 0x000000040a177824 */ /* 0x000fc600078e00ff */
[----:B------:R-:W-:Y:S01]  /*0770*/  IADD3 R3, PT, PT, R21, R3, RZ ;  /* 0x0000000315037210 */ /* 0x000fe20007ffe0ff */
[----:B------:R-:W-:Y:S01]  /*0780*/  IMAD.X R19, R7, 0x1, R4, P1 ;  /* 0x0000000107137824 */ /* 0x000fe200008e0604 */
[----:B0-----:R-:W-:Y:S02]  /*0790*/  LEA R2, P0, R20, UR16, 0x2 ;  /* 0x0000001014027c11 */ /* 0x001fe4000f8010ff */
[----:B------:R-:W-:Y:S02]  /*07a0*/  LEA R18, P2, R0, UR18, 0x2 ;  /* 0x0000001200127c11 */ /* 0x000fe4000f8410ff */
[----:B------:R-:W-:Y:S02]  /*07b0*/  LEA.HI.X R3, R20, UR17, R3, 0x2, P0 ;  /* 0x0000001114037c11 */ /* 0x000fe400080f1403 */
[-C--:B------:R-:W-:Y:S02]  /*07c0*/  IADD3 R24, P0, PT, R2, R23.reuse, RZ ;  /* 0x0000001702187210 */ /* 0x080fe40007f1e0ff */
[----:B------:R-:W-:Y:S01]  /*07d0*/  LEA.HI.X R19, R0, UR19, R19, 0x2, P2 ;  /* 0x0000001300137c11 */ /* 0x000fe200090f1413 */
[----:B------:R-:W2:Y:S02]  /*07e0*/  LDG.E R2, desc[UR10][R2.64] ;  /* 0x0000000a02027981 */ /* 0x000ea4000c1e1900 */
[--C-:B------:R-:W-:Y:S01]  /*07f0*/  IMAD.X R25, R3, 0x1, R5.reuse, P0 ;  /* 0x0000000103197824 */ /* 0x100fe200000e0605 */
[-C--:B------:R-:W-:Y:S01]  /*0800*/  IADD3 R20, P0, PT, R24, R23.reuse, RZ ;  /* 0x0000001718147210 */ /* 0x080fe20007f1e0ff */
[----:B------:R-:W3:Y:S04]  /*0810*/  LDG.E R0, desc[UR10][R18.64+0x4] ;  /* 0x0000040a12007981 */ /* 0x000ee8000c1e1900 */
[----:B------:R-:W-:Y:S01]  /*0820*/  IMAD.X R21, R25, 0x1, R5, P0 ;  /* 0x0000000119157824 */ /* 0x000fe200000e0605 */
[----:B------:R-:W2:Y:S01]  /*0830*/  LDG.E R29, desc[UR10][R18.64] ;  /* 0x0000000a121d7981 */ /* 0x000ea2000c1e1900 */
[----:B------:R-:W-:-:S03]  /*0840*/  IADD3 R22, P0, PT, R20, R23, RZ ;  /* 0x0000001714167210 */ /* 0x000fc60007f1e0ff */
[----:B------:R-:W3:Y:S02]  /*0850*/  LDG.E R25, desc[UR10][R24.64] ;  /* 0x0000000a18197981 */ /* 0x000ee4000c1e1900 */
[----:B------:R-:W-:Y:S02]  /*0860*/  IMAD.X R23, R21, 0x1, R5, P0 ;  /* 0x0000000115177824 */ /* 0x000fe400000e0605 */
[----:B------:R-:W4:Y:S04]  /*0870*/  LDG.E R20, desc[UR10][R20.64] ;  /* 0x0000000a14147981 */ /* 0x000f28000c1e1900 */
[----:B------:R-:W4:Y:S04]  /*0880*/  LDG.E R5, desc[UR10][R18.64+0x8] ;  /* 0x0000080a12057981 */ /* 0x000f28000c1e1900 */
[----:B------:R-:W5:Y:S04]  /*0890*/  LDG.E R6, desc[UR10][R18.64+0xc] ;  /* 0x00000c0a12067981 */ /* 0x000f68000c1e1900 */
[----:B------:R-:W5:Y:S01]  /*08a0*/  LDG.E R22, desc[UR10][R22.64] ;  /* 0x0000000a16167981 */ /* 0x000f62000c1e1900 */
[----:B------:R-:W-:-:S04]  /*08b0*/  IADD3 R9, P0, PT, R9, 0x4, RZ ;  /* 0x0000000409097810 */ /* 0x000fc80007f1e0ff */
[----:B------:R-:W-:Y:S01]  /*08c0*/  IADD3.X R7, PT, PT, RZ, R7, RZ, P0, !PT ;  /* 0x00000007ff077210 */ /* 0x000fe200007fe4ff */
[----:B---3--:R-:W-:-:S04]  /*08d0*/  FMUL R0, R25, R0 ;  /* 0x0000000019007220 */ /* 0x008fc80000400000 */
[----:B--2---:R-:W-:-:S04]  /*08e0*/  FFMA R29, R2, R29, R0 ;  /* 0x0000001d021d7223 */ /* 0x004fc80000000000 */
[----:B----4-:R-:W-:-:S04]  /*08f0*/  FFMA R5, R20, R5, R29 ;  /* 0x0000000514057223 */ /* 0x010fc8000000001d */
[----:B-----5:R-:W-:-:S04]  /*0900*/  FFMA R6, R22, R6, R5 ;  /* 0x0000000616067223 */ /* 0x020fc80000000005 */
[----:B------:R-:W-:-:S07]  /*0910*/  FADD R27, R27, R6 ;  /* 0x000000061b1b7221 */ /* 0x000fce0000000000 */
.L_x_186:
[----:B------:R-:W0:Y:S01]  /*0920*/  LDCU UR6, c[0x0][0x3ac] ;  /* 0x00007580ff0677ac */ /* 0x000e220008000800 */
[----:B------:R-:W-:-:S04]  /*0930*/  ISETP.GE.U32.AND P0, PT, R9, UR12, PT ;  /* 0x0000000c09007c0c */ /* 0x000fc8000bf06070 */
[----:B0-----:R-:W-:-:S13]  /*0940*/  ISETP.GE.U32.AND.EX P0, PT, R7, UR6, PT, P0 ;  /* 0x0000000607007c0c */ /* 0x001fda000bf06100 */
[----:B------:R-:W-:Y:S05]  /*0950*/  @P0 BRA `(.L_x_189) ;  /* 0x0000000800a80947 */ /* 0x000fea0003800000 */
[C---:B------:R-:W-:Y:S02]  /*0960*/  IADD3 R0, P0, PT, R9.reuse, -UR12, RZ ;  /* 0x8000000c09007c10 */ /* 0x040fe4000ff1e0ff */
[----:B------:R-:W-:Y:S02]  /*0970*/  IADD3 R5, P2, PT, -R9, UR12, RZ ;  /* 0x0000000c09057c10 */ /* 0x000fe4000ff5e1ff */
[----:B------:R-:W-:Y:S02]  /*0980*/  ISETP.GT.U32.AND P1, PT, R0, -0x8, PT ;  /* 0xfffffff80000780c */ /* 0x000fe40003f24070 */
[----:B------:R-:W-:Y:S02]  /*0990*/  IADD3.X R0, PT, PT, R7, ~UR6, RZ, P0, !PT ;  /* 0x8000000607007c10 */ /* 0x000fe400087fe4ff */
[----:B------:R-:W-:Y:S02]  /*09a0*/  LOP3.LUT R6, R5, 0x7, RZ, 0xc0, !PT ;  /* 0x0000000705067812 */ /* 0x000fe400078ec0ff */
[----:B------:R-:W-:-:S02]  /*09b0*/  ISETP.GT.U32.AND.EX P1, PT, R0, -0x1, PT, P1 ;  /* 0xffffffff0000780c */ /* 0x000fc40003f24110 */
[----:B------:R-:W-:Y:S02]  /*09c0*/  ISETP.NE.U32.AND P0, PT, R6, RZ, PT ;  /* 0x000000ff0600720c */ /* 0x000fe40003f05070 */
[----:B------:R-:W-:Y:S02]  /*09d0*/  IADD3.X R0, PT, PT, ~R7, UR6, RZ, P2, !PT ;  /* 0x0000000607007c10 */ /* 0x000fe400097fe5ff */
[----:B------:R-:W-:-:S07]  /*09e0*/  ISETP.NE.AND.EX P0, PT, RZ, RZ, PT, P0 ;  /* 0x000000ffff00720c */ /* 0x000fce0003f05300 */
[----:B------:R-:W-:Y:S06]  /*09f0*/  @P1 BRA `(.L_x_190) ;  /* 0x00000004001c1947 */ /* 0x000fec0003800000 */
[----:B------:R-:W0:Y:S01]  /*0a00*/  S2R R21, SR_TID.X ;  /* 0x0000000000157919 */ /* 0x000e220000002100 */
[----:B------:R-:W1:Y:S01]  /*0a10*/  LDCU.128 UR12, c[0x0][0x380] ;  /* 0x00007000ff0c77ac */ /* 0x000e620008000c00 */
[----:B------:R-:W-:Y:S01]  /*0a20*/  IMAD R8, R7, R10, RZ ;  /* 0x0000000a07087224 */ /* 0x000fe200078e02ff */
[C---:B------:R-:W-:Y:S01]  /*0a30*/  IADD3 R18, P2, PT, R9.reuse, R16, RZ ;  /* 0x0000001009127210 */ /* 0x040fe20007f5e0ff */
[----:B------:R-:W-:Y:S01]  /*0a40*/  IMAD.WIDE.U32 R2, R9, R10, UR4 ;  /* 0x0000000409027e25 */ /* 0x000fe2000f8e000a */
[----:B------:R-:W-:Y:S02]  /*0a50*/  LOP3.LUT R26, R5, 0xfffffff8, RZ, 0xc0, !PT ;  /* 0xfffffff8051a7812 */ /* 0x000fe400078ec0ff */
[----:B------:R-:W-:Y:S01]  /*0a60*/  SHF.L.U64.HI R28, R10, 0x5, R11 ;  /* 0x000000050a1c7819 */ /* 0x000fe2000001020b */
[----:B------:R-:W-:Y:S01]  /*0a70*/  IMAD R19, R9, R11, R8 ;  /* 0x0000000b09137224 */ /* 0x000fe200078e0208 */
[----:B-1----:R-:W-:Y:S02]  /*0a80*/  LEA R22, P3, R18, UR14, 0x2 ;  /* 0x0000000e12167c11 */ /* 0x002fe4000f8610ff */
[----:B0-----:R-:W-:Y:S01]  /*0a90*/  IADD3 R8, P1, PT, R21, R2, RZ ;  /* 0x0000000215087210 */ /* 0x001fe20007f3e0ff */
[----:B------:R-:W-:-:S04]  /*0aa0*/  IMAD.X R21, R7, 0x1, R4, P2 ;  /* 0x0000000107157824 */ /* 0x000fc800010e0604 */
[----:B------:R-:W-:Y:S01]  /*0ab0*/  IMAD.X R3, R19, 0x1, R3, P1 ;  /* 0x0000000113037824 */ /* 0x000fe200008e0603 */
[----:B------:R-:W-:Y:S02]  /*0ac0*/  LEA R2, P1, R8, UR12, 0x2 ;  /* 0x0000000c08027c11 */ /* 0x000fe4000f8210ff */
[----:B------:R-:W-:Y:S01]  /*0ad0*/  LEA.HI.X R23, R18, UR15, R21, 0x2, P3 ;  /* 0x0000000f12177c11 */ /* 0x000fe200098f1415 */
[----:B------:R-:W-:Y:S01]  /*0ae0*/  IMAD.WIDE.U32 R18, R10, 0x4, RZ ;  /* 0x000000040a127825 */ /* 0x000fe200078e00ff */
[----:B------:R-:W-:Y:S02]  /*0af0*/  LEA.HI.X R3, R8, UR13, R3, 0x2, P1 ;  /* 0x0000000d08037c11 */ /* 0x000fe400088f1403 */
[----:B------:R-:W-:Y:S01]  /*0b00*/  IADD3 R22, P1, PT, R22, 0x10, RZ ;  /* 0x0000001016167810 */ /* 0x000fe20007f3e0ff */
[----:B------:R-:W-:-:S04]  /*0b10*/  IMAD.SHL.U32 R21, R11, 0x4, RZ ;  /* 0x000000040b157824 */ /* 0x000fc800078e00ff */
[----:B------:R-:W-:Y:S02]  /*0b20*/  IMAD.IADD R8, R19, 0x1, R21 ;  /* 0x0000000113087824 */ /* 0x000fe400078e0215 */
[----:B------:R-:W-:-:S07]  /*0b30*/  IMAD.X R23, RZ, RZ, R23, P1 ;  /* 0x000000ffff177224 */ /* 0x000fce00008e0617 */
.L_x_191:
[----:B------:R-:W-:Y:S01]  /*0b40*/  MOV R20, R22 ;  /* 0x0000001600147202 */ /* 0x000fe20000000f00 */
[----:B------:R-:W-:Y:S01]  /*0b50*/  IMAD.MOV.U32 R21, RZ, RZ, R23 ;  /* 0x000000ffff157224 */ /* 0x000fe200078e0017 */
[----:B------:R-:W2:Y:S04]  /*0b60*/  LDG.E R24, desc[UR10][R2.64] ;  /* 0x0000000a02187981 */ /* 0x000ea8000c1e1900 */
[----:B------:R-:W2:Y:S04]  /*0b70*/  LDG.E R22, desc[UR10][R20.64+-0x10] ;  /* 0xfffff00a14167981 */ /* 0x000ea8000c1e1900 */
[----:B------:R-:W3:Y:S01]  /*0b80*/  LDG.E R23, desc[UR10][R20.64+-0xc] ;  /* 0xfffff40a14177981 */ /* 0x000ee2000c1e1900 */
[----:B--2---:R-:W-:Y:S01]  /*0b90*/  FFMA R27, R24, R22, R27 ;  /* 0x00000016181b7223 */ /* 0x004fe2000000001b */
[----:B------:R-:W-:-:S05]  /*0ba0*/  IADD3 R24, P1, PT, R2, R18, RZ ;  /* 0x0000001202187210 */ /* 0x000fca0007f3e0ff */
[----:B------:R-:W-:-:S05]  /*0bb0*/  IMAD.X R25, R3, 0x1, R8, P1 ;  /* 0x0000000103197824 */ /* 0x000fca00008e0608 */
[----:B------:R-:W3:Y:S02]  /*0bc0*/  LDG.E R22, desc[UR10][R24.64] ;  /* 0x0000000a18167981 */ /* 0x000ee4000c1e1900 */
[----:B---3--:R-:W-:Y:S01]  /*0bd0*/  FFMA R27, R22, R23, R27 ;  /* 0x00000017161b7223 */ /* 0x008fe2000000001b */
[----:B------:R-:W-:Y:S02]  /*0be0*/  IADD3 R22, P1, PT, R24, R18, RZ ;  /* 0x0000001218167210 */ /* 0x000fe40007f3e0ff */
[----:B------:R-:W2:Y:S03]  /*0bf0*/  LDG.E R24, desc[UR10][R20.64+-0x8] ;  /* 0xfffff80a14187981 */ /* 0x000ea6000c1e1900 */
[----:B------:R-:W-:-:S05]  /*0c00*/  IMAD.X R23, R25, 0x1, R8, P1 ;  /* 0x0000000119177824 */ /* 0x000fca00008e0608 */
[----:B------:R0:W2:Y:S02]  /*0c10*/  LDG.E R29, desc[UR10][R22.64] ;  /* 0x0000000a161d7981 */ /* 0x0000a4000c1e1900 */
[----:B0-----:R-:W-:-:S05]  /*0c20*/  IADD3 R22, P1, PT, R22, R18, RZ ;  /* 0x0000001216167210 */ /* 0x001fca0007f3e0ff */
[----:B------:R-:W-:Y:S02]  /*0c30*/  IMAD.X R23, R23, 0x1, R8, P1 ;  /* 0x0000000117177824 */ /* 0x000fe400008e0608 */
[----:B--2---:R-:W-:-:S03]  /*0c40*/  FFMA R27, R29, R24, R27 ;  /* 0x000000181d1b7223 */ /* 0x004fc6000000001b */
[----:B------:R-:W2:Y:S04]  /*0c50*/  LDG.E R29, desc[UR10][R22.64] ;  /* 0x0000000a161d7981 */ /* 0x000ea8000c1e1900 */
[----:B------:R-:W2:Y:S02]  /*0c60*/  LDG.E R24, desc[UR10][R20.64+-0x4] ;  /* 0xfffffc0a14187981 */ /* 0x000ea4000c1e1900 */
[----:B--2---:R-:W-:Y:S01]  /*0c70*/  FFMA R27, R29, R24, R27 ;  /* 0x000000181d1b7223 */ /* 0x004fe2000000001b */
[----:B------:R-:W-:Y:S02]  /*0c80*/  IADD3 R24, P1, PT, R22, R18, RZ ;  /* 0x0000001216187210 */ /* 0x000fe40007f3e0ff */
[----:B------:R-:W2:Y:S03]  /*0c90*/  LDG.E R22, desc[UR10][R20.64] ;  /* 0x0000000a14167981 */ /* 0x000ea6000c1e1900 */
[----:B------:R-:W-:-:S05]  /*0ca0*/  IMAD.X R25, R23, 0x1, R8, P1 ;  /* 0x0000000117197824 */ /* 0x000fca00008e0608 */
[----:B------:R-:W2:Y:S02]  /*0cb0*/  LDG.E R29, desc[UR10][R24.64] ;  /* 0x0000000a181d7981 */ /* 0x000ea4000c1e1900 */
[----:B--2---:R-:W-:Y:S01]  /*0cc0*/  FFMA R27, R29, R22, R27 ;  /* 0x000000161d1b7223 */ /* 0x004fe2000000001b */
[----:B------:R-:W-:Y:S02]  /*0cd0*/  IADD3 R22, P1, PT, R24, R18, RZ ;  /* 0x0000001218167210 */ /* 0x000fe40007f3e0ff */
[----:B------:R-:W2:Y:S02]  /*0ce0*/  LDG.E R24, desc[UR10][R20.64+0x4] ;  /* 0x0000040a14187981 */ /* 0x000ea4000c1e1900 */
[----:B------:R-:W-:-:S05]  /*0cf0*/  IADD3.X R23, PT, PT, R25, R8, RZ, P1, !PT ;  /* 0x0000000819177210 */ /* 0x000fca0000ffe4ff */
[----:B------:R0:W2:Y:S02]  /*0d00*/  LDG.E R29, desc[UR10][R22.64] ;  /* 0x0000000a161d7981 */ /* 0x0000a4000c1e1900 */
[----:B0-----:R-:W-:-:S05]  /*0d10*/  IADD3 R22, P1, PT, R22, R18, RZ ;  /* 0x0000001216167210 */ /* 0x001fca0007f3e0ff */
[--C-:B------:R-:W-:Y:S02]  /*0d20*/  IMAD.X R23, R23, 0x1, R8.reuse, P1 ;  /* 0x0000000117177824 */ /* 0x100fe400008e0608 */
[----:B--2---:R-:W-:Y:S01]  /*0d30*/  FFMA R27, R29, R24, R27 ;  /* 0x000000181d1b7223 */ /* 0x004fe2000000001b */
[----:B------:R-:W-:Y:S02]  /*0d40*/  IADD3 R24, P1, PT, R22, R18, RZ ;  /* 0x0000001216187210 */ /* 0x000fe40007f3e0ff */
[----:B------:R-:W2:Y:S03]  /*0d50*/  LDG.E R29, desc[UR10][R22.64] ;  /* 0x0000000a161d7981 */ /* 0x000ea6000c1e1900 */
[----:B------:R-:W-:-:S06]  /*0d60*/  IMAD.X R25, R23, 0x1, R8, P1 ;  /* 0x0000000117197824 */ /* 0x000fcc00008e0608 */
[----:B------:R-:W3:Y:S04]  /*0d70*/  LDG.E R25, desc[UR10][R24.64] ;  /* 0x0000000a18197981 */ /* 0x000ee8000c1e1900 */
[----:B------:R-:W3:Y:S04]  /*0d80*/  LDG.E R22, desc[UR10][R20.64+0xc] ;  /* 0x00000c0a14167981 */ /* 0x000ee8000c1e1900 */
[----:B------:R-:W2:Y:S01]  /*0d90*/  LDG.E R24, desc[UR10][R20.64+0x8] ;  /* 0x0000080a14187981 */ /* 0x000ea2000c1e1900 */
[----:B------:R-:W-:-:S04]  /*0da0*/  IADD3 R26, P1, PT, R26, -0x8, RZ ;  /* 0xfffffff81a1a7810 */ /* 0x000fc80007f3e0ff */
[----:B------:R-:W-:Y:S02]  /*0db0*/  IADD3.X R0, PT, PT, R0, -0x1, RZ, P1, !PT ;  /* 0xffffffff00007810 */ /* 0x000fe40000ffe4ff */
[----:B------:R-:W-:-:S04]  /*0dc0*/  ISETP.NE.U32.AND P1, PT, R26, RZ, PT ;  /* 0x000000ff1a00720c */ /* 0x000fc80003f25070 */
[----:B------:R-:W-:Y:S02]  /*0dd0*/  ISETP.NE.AND.EX P1, PT, R0, RZ, PT, P1 ;  /* 0x000000ff0000720c */ /* 0x000fe40003f25310 */
[----:B------:R-:W-:Y:S02]  /*0de0*/  IADD3 R9, P2, PT, R9, 0x8, RZ ;  /* 0x0000000809097810 */ /* 0x000fe40007f5e0ff */
[----:B------:R-:W-:-:S03]  /*0df0*/  LEA R2, P3, R10, R2, 0x5 ;  /* 0x000000020a027211 */ /* 0x000fc600078628ff */
[----:B------:R-:W-:Y:S02]  /*0e00*/  IMAD.X R7, RZ, RZ, R7, P2 ;  /* 0x000000ffff077224 */ /* 0x000fe400010e0607 */
[----:B------:R-:W-:Y:S02]  /*0e10*/  IMAD.X R3, R3, 0x1, R28, P3 ;  /* 0x0000000103037824 */ /* 0x000fe400018e061c */
[----:B--2---:R-:W-:-:S04]  /*0e20*/  FFMA R27, R29, R24, R27 ;  /* 0x000000181d1b7223 */ /* 0x004fc8000000001b */
[----:B---3--:R-:W-:Y:S01]  /*0e30*/  FFMA R27, R25, R22, R27 ;  /* 0x00000016191b7223 */ /* 0x008fe2000000001b */
[----:B------:R-:W-:-:S05]  /*0e40*/  IADD3 R22, P4, PT, R20, 0x20, RZ ;  /* 0x0000002014167810 */ /* 0x000fca0007f9e0ff */
[----:B------:R-:W-:Y:S01]  /*0e50*/  IMAD.X R23, RZ, RZ, R21, P4 ;  /* 0x000000ffff177224 */ /* 0x000fe200020e0615 */
[----:B------:R-:W-:Y:S07]  /*0e60*/  @P1 BRA `(.L_x_191) ;  /* 0xfffffffc00341947 */ /* 0x000fee000383ffff */
.L_x_190:
[----:B------:R-:W-:Y:S05]  /*0e70*/  @!P0 BRA `(.L_x_189) ;  /* 0x0000000400608947 */ /* 0x000fea0003800000 */
[----:B------:R-:W-:Y:S02]  /*0e80*/  ISETP.GE.U32.AND P1, PT, R6, 0x4, PT ;  /* 0x000000040600780c */ /* 0x000fe40003f26070 */
[----:B------:R-:W-:Y:S02]  /*0e90*/  LOP3.LUT R8, R5, 0x3, RZ, 0xc0, !PT ;  /* 0x0000000305087812 */ /* 0x000fe400078ec0ff */
[----:B------:R-:W-:Y:S02]  /*0ea0*/  ISETP.GE.U32.AND.EX P1, PT, RZ, RZ, PT, P1 ;  /* 0x000000ffff00720c */ /* 0x000fe40003f26110 */
[----:B------:R-:W-:-:S04]  /*0eb0*/  ISETP.NE.U32.AND P0, PT, R8, RZ, PT ;  /* 0x000000ff0800720c */ /* 0x000fc80003f05070 */
[----:B------:R-:W-:-:S07]  /*0ec0*/  ISETP.NE.AND.EX P0, PT, RZ, RZ, PT, P0 ;  /* 0x000000ffff00720c */ /* 0x000fce0003f05300 */
[----:B------:R-:W-:Y:S06]  /*0ed0*/  @!P1 BRA `(.L_x_192) ;  /* 0x00000000008c9947 */ /* 0x000fec0003800000 */
[----:B------:R-:W0:Y:S01]  /*0ee0*/  LDCU.128 UR12, c[0x0][0x380] ;  /* 0x00007000ff0c77ac */ /* 0x000e220008000c00 */
[----:B------:R-:W-:Y:S01]  /*0ef0*/  MOV R2, R14 ;  /* 0x0000000e00027202 */ /* 0x000fe20000000f00 */
[----:B------:R-:W-:Y:S01]  /*0f00*/  IMAD R0, R7, R10, RZ ;  /* 0x0000000a07007224 */ /* 0x000fe200078e02ff */
[----:B------:R-:W-:Y:S01]  /*0f10*/  SHF.L.U64.HI R23, R10, 0x2, R11 ;  /* 0x000000020a177819 */ /* 0x000fe2000001020b */
[----:B------:R-:W-:Y:S02]  /*0f20*/  IMAD.MOV.U32 R3, RZ, RZ, R15 ;  /* 0x000000ffff037224 */ /* 0x000fe400078e000f */
[C---:B------:R-:W-:Y:S01]  /*0f30*/  IMAD R19, R9.reuse, R11, R0 ;  /* 0x0000000b09137224 */ /* 0x040fe200078e0200 */
[C---:B------:R-:W-:Y:S01]  /*0f40*/  IADD3 R0, P2, PT, R9.reuse, R16, RZ ;  /* 0x0000001009007210 */ /* 0x040fe20007f5e0ff */
[----:B------:R-:W-:-:S04]  /*0f50*/  IMAD.WIDE.U32 R2, R9, R10, R2 ;  /* 0x0000000a09027225 */ /* 0x000fc800078e0002 */
[----:B------:R-:W-:Y:S02]  /*0f60*/  IMAD.IADD R19, R3, 0x1, R19 ;  /* 0x0000000103137824 */ /* 0x000fe400078e0213 */
[----:B------:R-:W-:Y:S02]  /*0f70*/  IMAD.SHL.U32 R21, R10, 0x4, RZ ;  /* 0x000000040a157824 */ /* 0x000fe400078e00ff */
[----:B------:R-:W-:Y:S01]  /*0f80*/  IMAD.X R3, R7, 0x1, R4, P2 ;  /* 0x0000000107037824 */ /* 0x000fe200010e0604 */
[----:B0-----:R-:W-:Y:S02]  /*0f90*/  LEA R24, P1, R2, UR12, 0x2 ;  /* 0x0000000c02187c11 */ /* 0x001fe4000f8210ff */
[----:B------:R-:W-:Y:S02]  /*0fa0*/  LEA R18, P3, R0, UR14, 0x2 ;  /* 0x0000000e00127c11 */ /* 0x000fe4000f8610ff */
[----:B------:R-:W-:Y:S02]  /*0fb0*/  LEA.HI.X R25, R2, UR13, R19, 0x2, P1 ;  /* 0x0000000d02197c11 */ /* 0x000fe400088f1413 */
[----:B------:R-:W-:-:S02]  /*0fc0*/  IADD3 R2, P1, PT, R24, R21, RZ ;  /* 0x0000001518027210 */ /* 0x000fc40007f3e0ff */
[----:B------:R-:W-:Y:S02]  /*0fd0*/  LEA.HI.X R19, R0, UR15, R3, 0x2, P3 ;  /* 0x0000000f00137c11 */ /* 0x000fe400098f1403 */
[-C--:B------:R-:W-:Y:S01]  /*0fe0*/  IADD3 R20, P2, PT, R2, R21.reuse, RZ ;  /* 0x0000001502147210 */ /* 0x080fe20007f5e0ff */
[----:B------:R-:W-:Y:S01]  /*0ff0*/  IMAD.X R3, R25, 0x1, R23, P1 ;  /* 0x0000000119037824 */ /* 0x000fe200008e0617 */
[----:B------:R-:W2:Y:S02]  /*1000*/  LDG.E R0, desc[UR10][R24.64] ;  /* 0x0000000a18007981 */ /* 0x000ea4000c1e1900 */
[----:B------:R-:W-:Y:S02]  /*1010*/  IADD3 R22, P1, PT, R20, R21, RZ ;  /* 0x0000001514167210 */ /* 0x000fe40007f3e0ff */
[----:B------:R-:W2:Y:S01]  /*1020*/  LDG.E R6, desc[UR10][R18.64] ;  /* 0x0000000a12067981 */ /* 0x000ea2000c1e1900 */
[----:B------:R-:W-:-:S03]  /*1030*/  IADD3.X R21, PT, PT, R3, R23, RZ, P2, !PT ;  /* 0x0000001703157210 */ /* 0x000fc600017fe4ff */
[----:B------:R-:W3:Y:S04]  /*1040*/  LDG.E R2, desc[UR10][R2.64] ;  /* 0x0000000a02027981 */ /* 0x000ee8000c1e1900 */
[----:B------:R-:W3:Y:S01]  /*1050*/  LDG.E R29, desc[UR10][R18.64+0x4] ;  /* 0x0000040a121d7981 */ /* 0x000ee2000c1e1900 */
[----:B------:R-:W-:-:S03]  /*1060*/  IMAD.X R23, R21, 0x1, R23, P1 ;  /* 0x0000000115177824 */ /* 0x000fc600008e0617 */
[----:B------:R-:W4:Y:S04]  /*1070*/  LDG.E R20, desc[UR10][R20.64] ;  /* 0x0000000a14147981 */ /* 0x000f28000c1e1900 */
[----:B------:R-:W4:Y:S04]  /*1080*/  LDG.E R26, desc[UR10][R18.64+0x8] ;  /* 0x0000080a121a7981 */ /* 0x000f28000c1e1900 */
[----:B------:R-:W5:Y:S04]  /*1090*/  LDG.E R24, desc[UR10][R18.64+0xc] ;  /* 0x00000c0a12187981 */ /* 0x000f68000c1e1900 */
[----:B------:R-:W5:Y:S01]  /*10a0*/  LDG.E R22, desc[UR10][R22.64] ;  /* 0x0000000a16167981 */ /* 0x000f62000c1e1900 */
[----:B------:R-:W-:-:S05]  /*10b0*/  IADD3 R9, P1, PT, R9, 0x4, RZ ;  /* 0x0000000409097810 */ /* 0x000fca0007f3e0ff */
[----:B------:R-:W-:Y:S02]  /*10c0*/  IMAD.X R7, RZ, RZ, R7, P1 ;  /* 0x000000ffff077224 */ /* 0x000fe400008e0607 */
[----:B--2---:R-:W-:-:S04]  /*10d0*/  FFMA R27, R0, R6, R27 ;  /* 0x00000006001b7223 */ /* 0x004fc8000000001b */
[----:B---3--:R-:W-:-:S04]  /*10e0*/  FFMA R27, R2, R29, R27 ;  /* 0x0000001d021b7223 */ /* 0x008fc8000000001b */
[----:B----4-:R-:W-:-:S04]  /*10f0*/  FFMA R27, R20, R26, R27 ;  /* 0x0000001a141b7223 */ /* 0x010fc8000000001b */
[----:B-----5:R-:W-:-:S07]  /*1100*/  FFMA R27, R22, R24, R27 ;  /* 0x00000018161b7223 */ /* 0x020fce000000001b */
.L_x_192:
[----:B------:R-:W-:Y:S05]  /*1110*/  @!P0 BRA `(.L_x_189) ;  /* 0x0000000000b88947 */ /* 0x000fea0003800000 */
[----:B------:R-:W-:Y:S02]  /*1120*/  ISETP.NE.U32.AND P1, PT, R8, 0x1, PT ;  /* 0x000000010800780c */ /* 0x000fe40003f25070 */
[----:B------:R-:W-:Y:S02]  /*1130*/  LOP3.LUT R5, R5, 0x1, RZ, 0xc0, !PT ;  /* 0x0000000105057812 */ /* 0x000fe400078ec0ff */
[----:B------:R-:W-:Y:S02]  /*1140*/  ISETP.NE.AND.EX P1, PT, RZ, RZ, PT, P1 ;  /* 0x000000ffff00720c */ /* 0x000fe40003f25310 */
[----:B------:R-:W-:-:S04]  /*1150*/  ISETP.NE.U32.AND P0, PT, R5, 0x1, PT ;  /* 0x000000010500780c */ /* 0x000fc80003f05070 */
[----:B------:R-:W-:-:S07]  /*1160*/  ISETP.NE.U32.AND.EX P0, PT, RZ, RZ, PT, P0 ;  /* 0x000000ffff00720c */ /* 0x000fce0003f05100 */
[----:B------:R-:W-:Y:S06]  /*1170*/  @!P1 BRA `(.L_x_193) ;  /* 0x00000000005c9947 */ /* 0x000fec0003800000 */
[----:B------:R-:W0:Y:S01]  /*1180*/  LDCU.128 UR12, c[0x0][0x380] ;  /* 0x00007000ff0c77ac */ /* 0x000e220008000c00 */
[----:B------:R-:W-:Y:S01]  /*1190*/  IMAD R0, R7, R10, RZ ;  /* 0x0000000a07007224 */ /* 0x000fe200078e02ff */
[----:B------:R-:W-:Y:S01]  /*11a0*/  IADD3 R6, P1, PT, R9, R16, RZ ;  /* 0x0000001009067210 */ /* 0x000fe20007f3e0ff */
[----:B------:R-:W-:Y:S02]  /*11b0*/  IMAD.MOV.U32 R18, RZ, RZ, R14 ;  /* 0x000000ffff127224 */ /* 0x000fe400078e000e */
[----:B------:R-:W-:Y:S01]  /*11c0*/  IMAD.MOV.U32 R19, RZ, RZ, R15 ;  /* 0x000000ffff137224 */ /* 0x000fe200078e000f */
[----:B------:R-:W-:Y:S01]  /*11d0*/  IADD3.X R21, PT, PT, R7, R4, RZ, P1, !PT ;  /* 0x0000000407157210 */ /* 0x000fe20000ffe4ff */
[C---:B------:R-:W-:Y:S02]  /*11e0*/  IMAD R3, R9.reuse, R11, R0 ;  /* 0x0000000b09037224 */ /* 0x040fe400078e0200 */
[----:B------:R-:W-:-:S04]  /*11f0*/  IMAD.WIDE.U32 R18, R9, R10, R18 ;  /* 0x0000000a09127225 */ /* 0x000fc800078e0012 */
[----:B------:R-:W-:Y:S01]  /*1200*/  IMAD.IADD R5, R19, 0x1, R3 ;  /* 0x0000000113057824 */ /* 0x000fe200078e0203 */
[----:B0-----:R-:W-:Y:S02]  /*1210*/  LEA R2, P2, R6, UR14, 0x2 ;  /* 0x0000000e06027c11 */ /* 0x001fe4000f8410ff */
[----:B------:R-:W-:Y:S02]  /*1220*/  LEA R20, P1, R18, UR12, 0x2 ;  /* 0x0000000c12147c11 */ /* 0x000fe4000f8210ff */
[----:B------:R-:W-:Y:S02]  /*1230*/  LEA.HI.X R3, R6, UR15, R21, 0x2, P2 ;  /* 0x0000000f06037c11 */ /* 0x000fe400090f1415 */
[----:B------:R-:W-:Y:S02]  /*1240*/  LEA.HI.X R21, R18, UR13, R5, 0x2, P1 ;  /* 0x0000000d12157c11 */ /* 0x000fe400088f1405 */
[C---:B------:R-:W-:Y:S01]  /*1250*/  LEA R18, P1, R10.reuse, R20, 0x2 ;  /* 0x000000140a127211 */ /* 0x040fe200078210ff */
[----:B------:R-:W2:Y:S03]  /*1260*/  LDG.E R0, desc[UR10][R2.64] ;  /* 0x0000000a02007981 */ /* 0x000ea6000c1e1900 */
[----:B------:R-:W-:Y:S01]  /*1270*/  LEA.HI.X R19, R10, R21, R11, 0x2, P1 ;  /* 0x000000150a137211 */ /* 0x000fe200008f140b */
[----:B------:R-:W2:Y:S04]  /*1280*/  LDG.E R20, desc[UR10][R20.64] ;  /* 0x0000000a14147981 */ /* 0x000ea8000c1e1900 */
[----:B------:R-:W3:Y:S04]  /*1290*/  LDG.E R6, desc[UR10][R2.64+0x4] ;  /* 0x0000040a02067981 */ /* 0x000ee8000c1e1900 */
[----:B------:R-:W3:Y:S01]  /*12a0*/  LDG.E R18, desc[UR10][R18.64] ;  /* 0x0000000a12127981 */ /* 0x000ee2000c1e1900 */
[----:B------:R-:W-:-:S05]  /*12b0*/  IADD3 R9, P1, PT, R9, 0x2, RZ ;  /* 0x0000000209097810 */ /* 0x000fca0007f3e0ff */
[----:B------:R-:W-:Y:S02]  /*12c0*/  IMAD.X R7, RZ, RZ, R7, P1 ;  /* 0x000000ffff077224 */ /* 0x000fe400008e0607 */
[----:B--2---:R-:W-:-:S04]  /*12d0*/  FFMA R27, R20, R0, R27 ;  /* 0x00000000141b7223 */ /* 0x004fc8000000001b */
[----:B---3--:R-:W-:-:S07]  /*12e0*/  FFMA R27, R6, R18, R27 ;  /* 0x00000012061b7223 */ /* 0x008fce000000001b */
.L_x_193:
[----:B------:R-:W-:Y:S05]  /*12f0*/  @P0 BRA `(.L_x_189) ;  /* 0x0000000000400947 */ /* 0x000fea0003800000 */
[----:B------:R-:W0:Y:S01]  /*1300*/  LDCU.128 UR12, c[0x0][0x380] ;  /* 0x00007000ff0c77ac */ /* 0x000e220008000c00 */
[----:B------:R-:W-:Y:S01]  /*1310*/  IMAD.MOV.U32 R2, RZ, RZ, R14 ;  /* 0x000000ffff027224 */ /* 0x000fe200078e000e */
[----:B------:R-:W-:Y:S01]  /*1320*/  IADD3 R16, P0, PT, R9, R16, RZ ;  /* 0x0000001009107210 */ /* 0x000fe20007f1e0ff */
[----:B------:R-:W-:Y:S02]  /*1330*/  IMAD.MOV.U32 R3, RZ, RZ, R15 ;  /* 0x000000ffff037224 */ /* 0x000fe400078e000f */
[C---:B------:R-:W-:Y:S01]  /*1340*/  IMAD R0, R7.reuse, R10, RZ ;  /* 0x0000000a07007224 */ /* 0x040fe200078e02ff */
[----:B------:R-:W-:Y:S01]  /*1350*/  IADD3.X R7, PT, PT, R7, R4, RZ, P0, !PT ;  /* 0x0000000407077210 */ /* 0x000fe200007fe4ff */
[----:B------:R-:W-:-:S04]  /*1360*/  IMAD.WIDE.U32 R2, R9, R10, R2 ;  /* 0x0000000a09027225 */ /* 0x000fc800078e0002 */
[----:B------:R-:W-:-:S04]  /*1370*/  IMAD R9, R9, R11, R0 ;  /* 0x0000000b09097224 */ /* 0x000fc800078e0200 */
[----:B------:R-:W-:Y:S01]  /*1380*/  IMAD.IADD R3, R3, 0x1, R9 ;  /* 0x0000000103037824 */ /* 0x000fe200078e0209 */
[----:B0-----:R-:W-:Y:S02]  /*1390*/  LEA R6, P1, R16, UR14, 0x2 ;  /* 0x0000000e10067c11 */ /* 0x001fe4000f8210ff */
[----:B------:R-:W-:Y:S02]  /*13a0*/  LEA R4, P0, R2, UR12, 0x2 ;  /* 0x0000000c02047c11 */ /* 0x000fe4000f8010ff */
[----:B------:R-:W-:Y:S02]  /*13b0*/  LEA.HI.X R7, R16, UR15, R7, 0x2, P1 ;  /* 0x0000000f10077c11 */ /* 0x000fe400088f1407 */
[----:B------:R-:W-:-:S03]  /*13c0*/  LEA.HI.X R5, R2, UR13, R3, 0x2, P0 ;  /* 0x0000000d02057c11 */ /* 0x000fc600080f1403 */
[----:B------:R-:W2:Y:S04]  /*13d0*/  LDG.E R6, desc[UR10][R6.64] ;  /* 0x0000000a06067981 */ /* 0x000ea8000c1e1900 */
[----:B------:R-:W2:Y:S02]  /*13e0*/  LDG.E R4, desc[UR10][R4.64] ;  /* 0x0000000a04047981 */ /* 0x000ea4000c1e1900 */
[----:B--2---:R-:W-:-:S07]  /*13f0*/  FFMA R27, R4, R6, R27 ;  /* 0x00000006041b7223 */ /* 0x004fce000000001b */
.L_x_189:
        /* <DEDUP_REMOVED lines=11> */
.L_x_194:
        /* <DEDUP_REMOVED lines=13> */
.L_x_269:


//--------------------- .text.mul_a_bt            --------------------------
	.section	.text.mul_a_bt,"ax",@progbits
	.align	128
        .global         mul_a_bt
        .type           mul_a_bt,@function
        .size           mul_a_bt,(.L_x_270 - mul_a_bt)
        .other          mul_a_bt,@"STO_CUDA_ENTRY STV_DEFAULT"
mul_a_bt:
.text.mul_a_bt:
        /* <DEDUP_REMOVED lines=18> */
[----:B------:R-:W-:Y:S02]  /*0120*/  IMAD.MOV.U32 R0, RZ, RZ, RZ ;  /* 0x000000ffff007224 */ /* 0x000fe400078e00ff */
[----:B------:R-:W-:Y:S01]  /*0130*/  IMAD.MOV.U32 R23, RZ, RZ, RZ ;  /* 0x000000ffff177224 */ /* 0x000fe200078e00ff */
[----:B------:R-:W1:Y:S01]  /*0140*/  LDCU.64 UR8, c[0x0][0x358] ;  /* 0x00006b00ff0877ac */ /* 0x000e620008000a00 */
[----:B------:R-:W-:Y:S01]  /*0150*/  IMAD.MOV.U32 R12, RZ, RZ, RZ ;  /* 0x000000ffff0c7224 */ /* 0x000fe200078e00ff */
[----:B0-----:R-:W-:Y:S02]  /*0160*/  ULOP3.LUT UR5, UR10, 0xfffffffc, URZ, 0xc0, !UPT ;  /* 0xfffffffc0a057892 */ /* 0x001fe4000f8ec0ff */
[----:B------:R-:W-:Y:S02]  /*0170*/  IMAD R11, R5, UR10, RZ ;  /* 0x0000000a050b7c24 */ /* 0x000fe4000f8e02ff */
[----:B------:R-:W-:Y:S01]  /*0180*/  IMAD.WIDE.U32 R6, R4, UR10, RZ ;  /* 0x0000000a04067c25 */ /* 0x000fe2000f8e00ff */
[----:B------:R-:W-:-:S03]  /*0190*/  UISETP.NE.U32.AND UP0, UPT, UR5, URZ, UPT ;  /* 0x000000ff0500728c */ /* 0x000fc6000bf05070 */
[----:B------:R-:W-:Y:S01]  /*01a0*/  IMAD R11, R4, UR11, R11 ;  /* 0x0000000b040b7c24 */ /* 0x000fe2000f8e020b */
[----:B------:R-:W-:Y:S01]  /*01b0*/  UISETP.NE.AND.EX UP0, UPT, UR11, URZ, UPT, UP0 ;  /* 0x000000ff0b00728c */ /* 0x000fe2000bf05300 */
[----:B------:R-:W-:-:S03]  /*01c0*/  IMAD.WIDE.U32 R8, R2, UR10, RZ ;  /* 0x0000000a02087c25 */ /* 0x000fc6000f8e00ff */
[----:B------:R-:W-:Y:S01]  /*01d0*/  IADD3 R13, PT, PT, R7, R11, RZ ;  /* 0x0000000b070d7210 */ /* 0x000fe20007ffe0ff */
[----:B------:R-:W-:-:S04]  /*01e0*/  IMAD R19, R2, UR11, R9 ;  /* 0x0000000b02137c24 */ /* 0x000fc8000f8e0209 */
[----:B-1----:R-:W-:Y:S05]  /*01f0*/  BRA.U !UP0, `(.L_x_195) ;  /* 0x0000000908807547 */ /* 0x002fea000b800000 */
[----:B------:R-:W-:Y:S01]  /*0200*/  UIADD3 UR7, UP0, UPT, UR5, -0x1, URZ ;  /* 0xffffffff05077890 */ /* 0x000fe2000ff1e0ff */
[----:B------:R-:W-:Y:S01]  /*0210*/  IMAD.MOV.U32 R23, RZ, RZ, RZ ;  /* 0x000000ffff177224 */ /* 0x000fe200078e00ff */
[----:B------:R-:W-:Y:S01]  /*0220*/  UISETP.GE.U32.AND UP1, UPT, UR5, 0xd, UPT ;  /* 0x0000000d0500788c */ /* 0x000fe2000bf26070 */
[----:B------:R-:W-:Y:S01]  /*0230*/  IMAD.MOV.U32 R12, RZ, RZ, RZ ;  /* 0x000000ffff0c7224 */ /* 0x000fe200078e00ff */
[----:B------:R-:W-:Y:S01]  /*0240*/  UIADD3.X UR6, UPT, UPT, UR11, -0x1, URZ, UP0, !UPT ;  /* 0xffffffff0b067890 */ /* 0x000fe200087fe4ff */
[----:B------:R-:W-:Y:S01]  /*0250*/  IMAD.MOV.U32 R0, RZ, RZ, RZ ;  /* 0x000000ffff007224 */ /* 0x000fe200078e00ff */
[----:B------:R-:W-:Y:S02]  /*0260*/  UISETP.GE.U32.AND.EX UP1, UPT, UR11, URZ, UPT, UP1 ;  /* 0x000000ff0b00728c */ /* 0x000fe4000bf26110 */
[----:B------:R-:W-:-:S04]  /*0270*/  USHF.R.U64 UR4, UR7, 0x2, UR6 ;  /* 0x0000000207047899 */ /* 0x000fc80008001206 */
[----:B------:R-:W-:-:S04]  /*0280*/  UIADD3 UR4, UPT, UPT, UR4, 0x1, URZ ;  /* 0x0000000104047890 */ /* 0x000fc8000fffe0ff */
[----:B------:R-:W-:-:S04]  /*0290*/  ULOP3.LUT UR4, UR4, 0x3, URZ, 0xc0, !UPT ;  /* 0x0000000304047892 */ /* 0x000fc8000f8ec0ff */
[----:B------:R-:W-:-:S04]  /*02a0*/  UISETP.NE.U32.AND UP0, UPT, UR4, URZ, UPT ;  /* 0x000000ff0400728c */ /* 0x000fc8000bf05070 */
[----:B------:R-:W-:Y:S01]  /*02b0*/  UISETP.NE.AND.EX UP0, UPT, URZ, URZ, UPT, UP0 ;  /* 0x000000ffff00728c */ /* 0x000fe2000bf05300 */
[----:B------:R-:W-:Y:S10]  /*02c0*/  BRA.U !UP1, `(.L_x_196) ;  /* 0x0000000509407547 */ /* 0x000ff4000b800000 */
[----:B------:R-:W0:Y:S01]  /*02d0*/  LDCU.128 UR12, c[0x0][0x380] ;  /* 0x00007000ff0c77ac */ /* 0x000e220008000c00 */
[----:B------:R-:W-:Y:S02]  /*02e0*/  HFMA2 R23, -RZ, RZ, 0, 0 ;  /* 0x00000000ff177431 */ /* 0x000fe400000001ff */
        /* <DEDUP_REMOVED lines=10> */
[----:B------:R-:W-:-:S02]  /*0390*/  LEA.HI.X R15, R8, UR15, R19, 0x2, P1 ;  /* 0x0000000f080f7c11 */ /* 0x000fc400088f1413 */
[----:B------:R-:W-:Y:S02]  /*03a0*/  IADD3 R10, P0, PT, R10, 0x20, RZ ;  /* 0x000000200a0a7810 */ /* 0x000fe40007f1e0ff */
[----:B------:R-:W-:-:S03]  /*03b0*/  IADD3 R14, P1, PT, R14, 0x20, RZ ;  /* 0x000000200e0e7810 */ /* 0x000fc60007f3e0ff */
[----:B------:R-:W-:Y:S01]  /*03c0*/  IMAD.X R11, RZ, RZ, R11, P0 ;  /* 0x000000ffff0b7224 */ /* 0x000fe200000e060b */
[----:B------:R-:W-:-:S09]  /*03d0*/  IADD3.X R15, PT, PT, RZ, R15, RZ, P1, !PT ;  /* 0x0000000fff0f7210 */ /* 0x000fd20000ffe4ff */
.L_x_197:
[----:B------:R-:W2:Y:S04]  /*03e0*/  LDG.E R21, desc[UR8][R10.64+-0x1c] ;  /* 0xffffe4080a157981 */ /* 0x000ea8000c1e1900 */
[----:B------:R-:W2:Y:S04]  /*03f0*/  LDG.E R22, desc[UR8][R14.64+-0x1c] ;  /* 0xffffe4080e167981 */ /* 0x000ea8000c1e1900 */
[----:B------:R-:W3:Y:S04]  /*0400*/  LDG.E R16, desc[UR8][R10.64+-0x20] ;  /* 0xffffe0080a107981 */ /* 0x000ee8000c1e1900 */
[----:B------:R-:W3:Y:S04]  /*0410*/  LDG.E R27, desc[UR8][R14.64+-0x20] ;  /* 0xffffe0080e1b7981 */ /* 0x000ee8000c1e1900 */
[----:B------:R-:W4:Y:S04]  /*0420*/  LDG.E R18, desc[UR8][R10.64+-0x18] ;  /* 0xffffe8080a127981 */ /* 0x000f28000c1e1900 */
[----:B------:R-:W4:Y:S04]  /*0430*/  LDG.E R25, desc[UR8][R14.64+-0x18] ;  /* 0xffffe8080e197981 */ /* 0x000f28000c1e1900 */
[----:B------:R-:W5:Y:S04]  /*0440*/  LDG.E R17, desc[UR8][R10.64+-0xc] ;  /* 0xfffff4080a117981 */ /* 0x000f68000c1e1900 */
[----:B------:R-:W5:Y:S04]  /*0450*/  LDG.E R20, desc[UR8][R14.64+-0xc] ;  /* 0xfffff4080e147981 */ /* 0x000f68000c1e1900 */
[----:B------:R-:W5:Y:S01]  /*0460*/  LDG.E R29, desc[UR8][R14.64+-0x14] ;  /* 0xffffec080e1d7981 */ /* 0x000f62000c1e1900 */
[----:B--2---:R-:W-:-:S03]  /*0470*/  FMUL R21, R21, R22 ;  /* 0x0000001615157220 */ /* 0x004fc60000400000 */
[----:B------:R-:W2:Y:S01]  /*0480*/  LDG.E R22, desc[UR8][R10.64+-0x14] ;  /* 0xffffec080a167981 */ /* 0x000ea2000c1e1900 */
[----:B---3--:R-:W-:-:S03]  /*0490*/  FFMA R27, R16, R27, R21 ;  /* 0x0000001b101b7223 */ /* 0x008fc60000000015 */
[----:B------:R-:W3:Y:S04]  /*04a0*/  LDG.E R16, desc[UR8][R10.64+-0x10] ;  /* 0xfffff0080a107981 */ /* 0x000ee8000c1e1900 */
[----:B------:R-:W3:Y:S01]  /*04b0*/  LDG.E R21, desc[UR8][R14.64+-0x10] ;  /* 0xfffff0080e157981 */ /* 0x000ee2000c1e1900 */
[----:B----4-:R-:W-:-:S03]  /*04c0*/  FFMA R24, R18, R25, R27 ;  /* 0x0000001912187223 */ /* 0x010fc6000000001b */
[----:B------:R-:W4:Y:S04]  /*04d0*/  LDG.E R18, desc[UR8][R10.64+-0x8] ;  /* 0xfffff8080a127981 */ /* 0x000f28000c1e1900 */
[----:B------:R-:W4:Y:S01]  /*04e0*/  LDG.E R25, desc[UR8][R14.64+-0x8] ;  /* 0xfffff8080e197981 */ /* 0x000f22000c1e1900 */
[----:B-----5:R-:W-:-:S03]  /*04f0*/  FMUL R26, R17, R20 ;  /* 0x00000014111a7220 */ /* 0x020fc60000400000 */
[----:B------:R-:W5:Y:S04]  /*0500*/  LDG.E R20, desc[UR8][R10.64+-0x4] ;  /* 0xfffffc080a147981 */ /* 0x000f68000c1e1900 */
[----:B------:R-:W5:Y:S01]  /*0510*/  LDG.E R27, desc[UR8][R14.64+-0x4] ;  /* 0xfffffc080e1b7981 */ /* 0x000f62000c1e1900 */
[----:B--2---:R-:W-:-:S03]  /*0520*/  FFMA R17, R22, R29, R24 ;  /* 0x0000001d16117223 */ /* 0x004fc60000000018 */
[----:B------:R-:W2:Y:S04]  /*0530*/  LDG.E R22, desc[UR8][R10.64] ;  /* 0x000000080a167981 */ /* 0x000ea8000c1e1900 */
[----:B------:R-:W2:Y:S01]  /*0540*/  LDG.E R24, desc[UR8][R14.64+0x8] ;  /* 0x000008080e187981 */ /* 0x000ea2000c1e1900 */
[----:B---3--:R-:W-:-:S03]  /*0550*/  FFMA R29, R16, R21, R26 ;  /* 0x00000015101d7223 */ /* 0x008fc6000000001a */
[----:B------:R-:W3:Y:S04]  /*0560*/  LDG.E R16, desc[UR8][R10.64+0x4] ;  /* 0x000004080a107981 */ /* 0x000ee8000c1e1900 */
[----:B------:R-:W3:Y:S01]  /*0570*/  LDG.E R21, desc[UR8][R14.64+0x4] ;  /* 0x000004080e157981 */ /* 0x000ee2000c1e1900 */
[----:B----4-:R-:W-:-:S03]  /*0580*/  FFMA R25, R18, R25, R29 ;  /* 0x0000001912197223 */ /* 0x010fc6000000001d */
[----:B------:R-:W2:Y:S04]  /*0590*/  LDG.E R29, desc[UR8][R14.64] ;  /* 0x000000080e1d7981 */ /* 0x000ea8000c1e1900 */
[----:B------:R-:W4:Y:S01]  /*05a0*/  LDG.E R18, desc[UR8][R10.64+0xc] ;  /* 0x00000c080a127981 */ /* 0x000f22000c1e1900 */
[----:B-----5:R-:W-:-:S03]  /*05b0*/  FFMA R20, R20, R27, R25 ;  /* 0x0000001b14147223 */ /* 0x020fc60000000019 */
[----:B------:R-:W5:Y:S04]  /*05c0*/  LDG.E R27, desc[UR8][R10.64+0x8] ;  /* 0x000008080a1b7981 */ /* 0x000f68000c1e1900 */
[----:B------:R-:W4:Y:S01]  /*05d0*/  LDG.E R25, desc[UR8][R14.64+0xc] ;  /* 0x00000c080e197981 */ /* 0x000f22000c1e1900 */
[----:B---3--:R-:W-:-:S03]  /*05e0*/  FMUL R21, R16, R21 ;  /* 0x0000001510157220 */ /* 0x008fc60000400000 */
[----:B------:R-:W3:Y:S01]  /*05f0*/  LDG.E R16, desc[UR8][R10.64+0x14] ;  /* 0x000014080a107981 */ /* 0x000ee2000c1e1900 */
[----:B--2---:R-:W-:-:S03]  /*0600*/  FFMA R22, R22, R29, R21 ;  /* 0x0000001d16167223 */ /* 0x004fc60000000015 */
[----:B------:R-:W3:Y:S01]  /*0610*/  LDG.E R21, desc[UR8][R14.64+0x14] ;  /* 0x000014080e157981 */ /* 0x000ee2000c1e1900 */
[----:B-----5:R-:W-:-:S03]  /*0620*/  FFMA R29, R27, R24, R22 ;  /* 0x000000181b1d7223 */ /* 0x020fc60000000016 */
[----:B------:R-:W2:Y:S04]  /*0630*/  LDG.E R22, desc[UR8][R10.64+0x10] ;  /* 0x000010080a167981 */ /* 0x000ea8000c1e1900 */
[----:B------:R-:W2:Y:S01]  /*0640*/  LDG.E R27, desc[UR8][R14.64+0x10] ;  /* 0x000010080e1b7981 */ /* 0x000ea2000c1e1900 */
[----:B----4-:R-:W-:-:S03]  /*0650*/  FFMA R18, R18, R25, R29 ;  /* 0x0000001912127223 */ /* 0x010fc6000000001d */
[----:B------:R-:W4:Y:S01]  /*0660*/  LDG.E R24, desc[UR8][R10.64+0x18] ;  /* 0x000018080a187981 */ /* 0x000f22000c1e1900 */
[----:B------:R-:W-:-:S03]  /*0670*/  FADD R29, R17, R0 ;  /* 0x00000000111d7221 */ /* 0x000fc60000000000 */
[----:B------:R-:W4:Y:S04]  /*0680*/  LDG.E R25, desc[UR8][R14.64+0x18] ;  /* 0x000018080e197981 */ /* 0x000f28000c1e1900 */
[----:B------:R0:W5:Y:S04]  /*0690*/  LDG.E R0, desc[UR8][R10.64+0x1c] ;  /* 0x00001c080a007981 */ /* 0x000168000c1e1900 */
[----:B------:R1:W5:Y:S01]  /*06a0*/  LDG.E R17, desc[UR8][R14.64+0x1c] ;  /* 0x00001c080e117981 */ /* 0x000362000c1e1900 */
[----:B------:R-:W-:-:S04]  /*06b0*/  UIADD3 UR5, UP1, UPT, UR5, -0x4, URZ ;  /* 0xfffffffc05057890 */ /* 0x000fc8000ff3e0ff */
[----:B------:R-:W-:Y:S02]  /*06c0*/  UIADD3.X UR6, UPT, UPT, UR6, -0x1, URZ, UP1, !UPT ;  /* 0xffffffff06067890 */ /* 0x000fe40008ffe4ff */
[----:B------:R-:W-:Y:S01]  /*06d0*/  UISETP.NE.U32.AND UP1, UPT, UR5, URZ, UPT ;  /* 0x000000ff0500728c */ /* 0x000fe2000bf25070 */
[----:B------:R-:W-:-:S03]  /*06e0*/  FADD R29, R29, R20 ;  /* 0x000000141d1d7221 */ /* 0x000fc60000000000 */
[----:B------:R-:W-:Y:S01]  /*06f0*/  UISETP.NE.AND.EX UP1, UPT, UR6, URZ, UPT, UP1 ;  /* 0x000000ff0600728c */ /* 0x000fe2000bf25310 */
[----:B------:R-:W-:Y:S01]  /*0700*/  IADD3 R23, P0, PT, R23, 0x10, RZ ;  /* 0x0000001017177810 */ /* 0x000fe20007f1e0ff */
[----:B------:R-:W-:Y:S01]  /*0710*/  FADD R18, R29, R18 ;  /* 0x000000121d127221 */ /* 0x000fe20000000000 */
[----:B0-----:R-:W-:Y:S02]  /*0720*/  IADD3 R10, P1, PT, R10, 0x40, RZ ;  /* 0x000000400a0a7810 */ /* 0x001fe40007f3e0ff */
[----:B-1----:R-:W-:Y:S01]  /*0730*/  IADD3 R14, P2, PT, R14, 0x40, RZ ;  /* 0x000000400e0e7810 */ /* 0x002fe20007f5e0ff */
[----:B------:R-:W-:Y:S02]  /*0740*/  IMAD.X R12, RZ, RZ, R12, P0 ;  /* 0x000000ffff0c7224 */ /* 0x000fe400000e060c */
[----:B------:R-:W-:Y:S02]  /*0750*/  IMAD.X R11, RZ, RZ, R11, P1 ;  /* 0x000000ffff0b7224 */ /* 0x000fe400008e060b */
[----:B------:R-:W-:-:S02]  /*0760*/  IMAD.X R15, RZ, RZ, R15, P2 ;  /* 0x000000ffff0f7224 */ /* 0x000fc400010e060f */
[----:B---3--:R-:W-:-:S04]  /*0770*/  FMUL R21, R16, R21 ;  /* 0x0000001510157220 */ /* 0x008fc80000400000 */
[----:B--2---:R-:W-:-:S04]  /*0780*/  FFMA R21, R22, R27, R21 ;  /* 0x0000001b16157223 */ /* 0x004fc80000000015 */
[----:B----4-:R-:W-:-:S04]  /*0790*/  FFMA R21, R24, R25, R21 ;  /* 0x0000001918157223 */ /* 0x010fc80000000015 */
[----:B-----5:R-:W-:-:S04]  /*07a0*/  FFMA R17, R0, R17, R21 ;  /* 0x0000001100117223 */ /* 0x020fc80000000015 */
[----:B------:R-:W-:Y:S01]  /*07b0*/  FADD R0, R18, R17 ;  /* 0x0000001112007221 */ /* 0x000fe20000000000 */
[----:B------:R-:W-:Y:S06]  /*07c0*/  BRA.U UP1, `(.L_x_197) ;  /* 0xfffffffd01047547 */ /* 0x000fec000b83ffff */
.L_x_196:
[----:B------:R-:W-:Y:S05]  /*07d0*/  BRA.U !UP0, `(.L_x_195) ;  /* 0x0000000508087547 */ /* 0x000fea000b800000 */
[----:B------:R-:W-:Y:S02]  /*07e0*/  UISETP.NE.U32.AND UP0, UPT, UR4, 0x1, UPT ;  /* 0x000000010400788c */ /* 0x000fe4000bf05070 */
[----:B------:R-:W-:Y:S02]  /*07f0*/  ULOP3.LUT UP1, URZ, UR7, 0x4, URZ, 0xc0, !UPT ;  /* 0x0000000407ff7892 */ /* 0x000fe4000f82c0ff */
[----:B------:R-:W-:-:S09]  /*0800*/  UISETP.NE.AND.EX UP0, UPT, URZ, URZ, UPT, UP0 ;  /* 0x000000ffff00728c */ /* 0x000fd2000bf05300 */
[----:B------:R-:W-:Y:S05]  /*0810*/  BRA.U !UP0, `(.L_x_198) ;  /* 0x0000000108947547 */ /* 0x000fea000b800000 */
[----:B------:R-:W0:Y:S01]  /*0820*/  LDCU.128 UR4, c[0x0][0x380] ;  /* 0x00007000ff0477ac */ /* 0x000e220008000c00 */
[C---:B------:R-:W-:Y:S02]  /*0830*/  IADD3 R15, P2, PT, R23.reuse, R8, RZ ;  /* 0x00000008170f7210 */ /* 0x040fe40007f5e0ff */
[----:B------:R-:W-:-:S03]  /*0840*/  IADD3 R11, P0, PT, R23, R6, RZ ;  /* 0x00000006170b7210 */ /* 0x000fc60007f1e0ff */
[C---:B------:R-:W-:Y:S01]  /*0850*/  IMAD.X R16, R12.reuse, 0x1, R19, P2 ;  /* 0x000000010c107824 */ /* 0x040fe200010e0613 */
[----:B------:R-:W-:Y:S02]  /*0860*/  IADD3.X R18, PT, PT, R12, R13, RZ, P0, !PT ;  /* 0x0000000d0c127210 */ /* 0x000fe400007fe4ff */
[----:B0-----:R-:W-:Y:S02]  /*0870*/  LEA R10, P1, R11, UR4, 0x2 ;  /* 0x000000040b0a7c11 */ /* 0x001fe4000f8210ff */
[----:B------:R-:W-:Y:S02]  /*0880*/  LEA R14, P3, R15, UR6, 0x2 ;  /* 0x000000060f0e7c11 */ /* 0x000fe4000f8610ff */
[----:B------:R-:W-:Y:S02]  /*0890*/  LEA.HI.X R11, R11, UR5, R18, 0x2, P1 ;  /* 0x000000050b0b7c11 */ /* 0x000fe400088f1412 */
[----:B------:R-:W-:-:S03]  /*08a0*/  LEA.HI.X R15, R15, UR7, R16, 0x2, P3 ;  /* 0x000000070f0f7c11 */ /* 0x000fc600098f1410 */
        /* <DEDUP_REMOVED lines=8> */
[----:B------:R-:W5:Y:S04]  /*0930*/  LDG.E R22, desc[UR8][R10.64+0xc] ;  /* 0x00000c080a167981 */ /* 0x000f68000c1e1900 */
[----:B------:R-:W5:Y:S04]  /*0940*/  LDG.E R24, desc[UR8][R10.64+0x1c] ;  /* 0x00001c080a187981 */ /* 0x000f68000c1e1900 */
[----:B------:R-:W5:Y:S01]  /*0950*/  LDG.E R29, desc[UR8][R14.64+0x1c] ;  /* 0x00001c080e1d7981 */ /* 0x000f62000c1e1900 */
[----:B--2---:R-:W-:-:S03]  /*0960*/  FMUL R27, R18, R21 ;  /* 0x00000015121b7220 */ /* 0x004fc60000400000 */
[----:B------:R-:W2:Y:S04]  /*0970*/  LDG.E R18, desc[UR8][R10.64+0x10] ;  /* 0x000010080a127981 */ /* 0x000ea8000c1e1900 */
[----:B------:R-:W5:Y:S01]  /*0980*/  LDG.E R21, desc[UR8][R10.64+0x8] ;  /* 0x000008080a157981 */ /* 0x000f62000c1e1900 */
[----:B---3--:R-:W-:-:S03]  /*0990*/  FFMA R28, R28, R25, R27 ;  /* 0x000000191c1c7223 */ /* 0x008fc6000000001b */
[----:B------:R-:W2:Y:S04]  /*09a0*/  LDG.E R25, desc[UR8][R14.64+0x10] ;  /* 0x000010080e197981 */ /* 0x000ea8000c1e1900 */
[----:B------:R-:W3:Y:S01]  /*09b0*/  LDG.E R27, desc[UR8][R14.64+0x18] ;  /* 0x000018080e1b7981 */ /* 0x000ee2000c1e1900 */
[----:B----4-:R-:W-:-:S03]  /*09c0*/  FMUL R16, R16, R17 ;  /* 0x0000001110107220 */ /* 0x010fc60000400000 */
[----:B------:R-:W4:Y:S01]  /*09d0*/  LDG.E R17, desc[UR8][R14.64+0xc] ;  /* 0x00000c080e117981 */ /* 0x000f22000c1e1900 */
[----:B------:R-:W-:-:S05]  /*09e0*/  IADD3 R23, P0, PT, R23, 0x8, RZ ;  /* 0x0000000817177810 */ /* 0x000fca0007f1e0ff */
[----:B------:R-:W-:Y:S02]  /*09f0*/  IMAD.X R12, RZ, RZ, R12, P0 ;  /* 0x000000ffff0c7224 */ /* 0x000fe400000e060c */
[----:B-----5:R-:W-:Y:S01]  /*0a00*/  FFMA R21, R21, R26, R28 ;  /* 0x0000001a15157223 */ /* 0x020fe2000000001c */
[----:B--2---:R-:W-:-:S04]  /*0a10*/  FFMA R25, R18, R25, R16 ;  /* 0x0000001912197223 */ /* 0x004fc80000000010 */
[----:B---3--:R-:W-:Y:S01]  /*0a20*/  FFMA R25, R20, R27, R25 ;  /* 0x0000001b14197223 */ /* 0x008fe20000000019 */
[----:B----4-:R-:W-:-:S03]  /*0a30*/  FFMA R17, R22, R17, R21 ;  /* 0x0000001116117223 */ /* 0x010fc60000000015 */
[----:B------:R-:W-:Y:S01]  /*0a40*/  FFMA R25, R24, R29, R25 ;  /* 0x0000001d18197223 */ /* 0x000fe20000000019 */
[----:B------:R-:W-:-:S04]  /*0a50*/  FADD R0, R0, R17 ;  /* 0x0000001100007221 */ /* 0x000fc80000000000 */
[----:B------:R-:W-:-:S07]  /*0a60*/  FADD R0, R0, R25 ;  /* 0x0000001900007221 */ /* 0x000fce0000000000 */
.L_x_198:
[----:B------:R-:W-:Y:S05]  /*0a70*/  BRA.U UP1, `(.L_x_195) ;  /* 0x0000000101607547 */ /* 0x000fea000b800000 */
        /* <DEDUP_REMOVED lines=16> */
[----:B------:R-:W5:Y:S01]  /*0b80*/  LDG.E R27, desc[UR8][R10.64+0xc] ;  /* 0x00000c080a1b7981 */ /* 0x000f62000c1e1900 */
[----:B------:R-:W-:-:S05]  /*0b90*/  IADD3 R23, P0, PT, R23, 0x4, RZ ;  /* 0x0000000417177810 */ /* 0x000fca0007f1e0ff */
[----:B------:R-:W-:Y:S02]  /*0ba0*/  IMAD.X R12, RZ, RZ, R12, P0 ;  /* 0x000000ffff0c7224 */ /* 0x000fe400000e060c */
[----:B--2---:R-:W-:-:S04]  /*0bb0*/  FMUL R17, R17, R22 ;  /* 0x0000001611117220 */ /* 0x004fc80000400000 */
[----:B---3--:R-:W-:-:S04]  /*0bc0*/  FFMA R17, R16, R21, R17 ;  /* 0x0000001510117223 */ /* 0x008fc80000000011 */
[----:B----4-:R-:W-:-:S04]  /*0bd0*/  FFMA R17, R18, R25, R17 ;  /* 0x0000001912117223 */ /* 0x010fc80000000011 */
[----:B-----5:R-:W-:-:S04]  /*0be0*/  FFMA R17, R20, R27, R17 ;  /* 0x0000001b14117223 */ /* 0x020fc80000000011 */
[----:B------:R-:W-:-:S07]  /*0bf0*/  FADD R0, R0, R17 ;  /* 0x0000001100007221 */ /* 0x000fce0000000000 */
.L_x_195:
[----:B------:R-:W0:Y:S02]  /*0c00*/  LDC.64 R10, c[0x0][0x3a8] ;  /* 0x0000ea00ff0a7b82 */ /* 0x000e240000000a00 */
[----:B0-----:R-:W-:-:S04]  /*0c10*/  ISETP.GE.U32.AND P0, PT, R23, R10, PT ;  /* 0x0000000a1700720c */ /* 0x001fc80003f06070 */
[----:B------:R-:W-:-:S13]  /*0c20*/  ISETP.GE.U32.AND.EX P0, PT, R12, R11, PT, P0 ;  /* 0x0000000b0c00720c */ /* 0x000fda0003f06100 */
[----:B------:R-:W-:Y:S05]  /*0c30*/  @P0 BRA `(.L_x_199) ;  /* 0x0000000400fc0947 */ /* 0x000fea0003800000 */
[----:B------:R-:W-:-:S04]  /*0c40*/  IADD3 R14, P1, PT, R23, -R10, RZ ;  /* 0x8000000a170e7210 */ /* 0x000fc80007f3e0ff */
[----:B------:R-:W-:Y:S01]  /*0c50*/  ISETP.GT.U32.AND P0, PT, R14, -0x8, PT ;  /* 0xfffffff80e00780c */ /* 0x000fe20003f04070 */
[----:B------:R-:W-:Y:S01]  /*0c60*/  IMAD.X R14, R12, 0x1, ~R11, P1 ;  /* 0x000000010c0e7824 */ /* 0x000fe200008e0e0b */
[----:B------:R-:W-:-:S04]  /*0c70*/  IADD3 R18, P1, PT, -R23, R10, RZ ;  /* 0x0000000a17127210 */ /* 0x000fc80007f3e1ff */
[----:B------:R-:W-:Y:S01]  /*0c80*/  ISETP.GT.U32.AND.EX P0, PT, R14, -0x1, PT, P0 ;  /* 0xffffffff0e00780c */ /* 0x000fe20003f04100 */
[----:B------:R-:W-:-:S12]  /*0c90*/  IMAD.X R16, R11, 0x1, ~R12, P1 ;  /* 0x000000010b107824 */ /* 0x000fd800008e0e0c */
[----:B------:R-:W-:Y:S05]  /*0ca0*/  @P0 BRA `(.L_x_200) ;  /* 0x0000000000c80947 */ /* 0x000fea0003800000 */
[----:B------:R-:W0:Y:S01]  /*0cb0*/  LDCU.128 UR4, c[0x0][0x380] ;  /* 0x00007000ff0477ac */ /* 0x000e220008000c00 */
[C---:B------:R-:W-:Y:S02]  /*0cc0*/  IADD3 R15, P1, PT, R23.reuse, R8, RZ ;  /* 0x00000008170f7210 */ /* 0x040fe40007f3e0ff */
[----:B------:R-:W-:Y:S02]  /*0cd0*/  IADD3 R10, P0, PT, R23, R6, RZ ;  /* 0x00000006170a7210 */ /* 0x000fe40007f1e0ff */
[----:B------:R-:W-:Y:S01]  /*0ce0*/  LOP3.LUT R17, R18, 0xfffffff8, RZ, 0xc0, !PT ;  /* 0xfffffff812117812 */ /* 0x000fe200078ec0ff */
[C---:B------:R-:W-:Y:S01]  /*0cf0*/  IMAD.X R22, R12.reuse, 0x1, R19, P1 ;  /* 0x000000010c167824 */ /* 0x040fe200008e0613 */
[----:B------:R-:W-:Y:S02]  /*0d00*/  IADD3.X R11, PT, PT, R12, R13, RZ, P0, !PT ;  /* 0x0000000d0c0b7210 */ /* 0x000fe400007fe4ff */
[----:B0-----:R-:W-:Y:S02]  /*0d10*/  LEA R20, P2, R10, UR4, 0x2 ;  /* 0x000000040a147c11 */ /* 0x001fe4000f8410ff */
[----:B------:R-:W-:-:S02]  /*0d20*/  LEA R14, P3, R15, UR6, 0x2 ;  /* 0x000000060f0e7c11 */ /* 0x000fc4000f8610ff */
[----:B------:R-:W-:Y:S02]  /*0d30*/  IADD3 R20, P0, PT, R20, 0x10, RZ ;  /* 0x0000001014147810 */ /* 0x000fe40007f1e0ff */
[----:B------:R-:W-:Y:S02]  /*0d40*/  IADD3 R14, P1, PT, R14, 0x10, RZ ;  /* 0x000000100e0e7810 */ /* 0x000fe40007f3e0ff */
[----:B------:R-:W-:Y:S02]  /*0d50*/  LEA.HI.X R11, R10, UR5, R11, 0x2, P2 ;  /* 0x000000050a0b7c11 */ /* 0x000fe400090f140b */
[----:B------:R-:W-:-:S03]  /*0d60*/  LEA.HI.X R15, R15, UR7, R22, 0x2, P3 ;  /* 0x000000070f0f7c11 */ /* 0x000fc600098f1416 */
[----:B------:R-:W-:Y:S02]  /*0d70*/  IMAD.X R11, RZ, RZ, R11, P0 ;  /* 0x000000ffff0b7224 */ /* 0x000fe400000e060b */
[----:B------:R-:W-:-:S07]  /*0d80*/  IMAD.X R15, RZ, RZ, R15, P1 ;  /* 0x000000ffff0f7224 */ /* 0x000fce00008e060f */
.L_x_201:
[----:B------:R-:W-:Y:S01]  /*0d90*/  MOV R10, R20 ;  /* 0x00000014000a7202 */ /* 0x000fe20000000f00 */
[----:B------:R-:W2:Y:S04]  /*0da0*/  LDG.E R22, desc[UR8][R14.64+-0x10] ;  /* 0xfffff0080e167981 */ /* 0x000ea8000c1e1900 */
[----:B------:R-:W2:Y:S04]  /*0db0*/  LDG.E R25, desc[UR8][R10.64+-0x10] ;  /* 0xfffff0080a197981 */ /* 0x000ea8000c1e1900 */
[----:B------:R-:W3:Y:S04]  /*0dc0*/  LDG.E R27, desc[UR8][R10.64+-0xc] ;  /* 0xfffff4080a1b7981 */ /* 0x000ee8000c1e1900 */
[----:B------:R-:W3:Y:S04]  /*0dd0*/  LDG.E R24, desc[UR8][R14.64+-0xc] ;  /* 0xfffff4080e187981 */ /* 0x000ee8000c1e1900 */
[----:B------:R-:W4:Y:S04]  /*0de0*/  LDG.E R20, desc[UR8][R10.64+-0x8] ;  /* 0xfffff8080a147981 */ /* 0x000f28000c1e1900 */
[----:B------:R-:W4:Y:S01]  /*0df0*/  LDG.E R21, desc[UR8][R14.64+-0x8] ;  /* 0xfffff8080e157981 */ /* 0x000f22000c1e1900 */
[----:B--2---:R-:W-:-:S03]  /*0e00*/  FFMA R22, R25, R22, R0 ;  /* 0x0000001619167223 */ /* 0x004fc60000000000 */
[----:B------:R-:W2:Y:S04]  /*0e10*/  LDG.E R0, desc[UR8][R10.64+-0x4] ;  /* 0xfffffc080a007981 */ /* 0x000ea8000c1e1900 */
[----:B------:R-:W2:Y:S01]  /*0e20*/  LDG.E R25, desc[UR8][R14.64+-0x4] ;  /* 0xfffffc080e197981 */ /* 0x000ea2000c1e1900 */
[----:B---3--:R-:W-:-:S03]  /*0e30*/  FFMA R29, R27, R24, R22 ;  /* 0x000000181b1d7223 */ /* 0x008fc60000000016 */
[----:B------:R-:W3:Y:S04]  /*0e40*/  LDG.E R22, desc[UR8][R10.64] ;  /* 0x000000080a167981 */ /* 0x000ee8000c1e1900 */
[----:B------:R-:W3:Y:S01]  /*0e50*/  LDG.E R27, desc[UR8][R14.64] ;  /* 0x000000080e1b7981 */ /* 0x000ee2000c1e1900 */
[----:B----4-:R-:W-:-:S03]  /*0e60*/  FFMA R29, R20, R21, R29 ;  /* 0x00000015141d7223 */ /* 0x010fc6000000001d */
[----:B------:R-:W4:Y:S04]  /*0e70*/  LDG.E R20, desc[UR8][R10.64+0x4] ;  /* 0x000004080a147981 */ /* 0x000f28000c1e1900 */
[----:B------:R-:W4:Y:S01]  /*0e80*/  LDG.E R21, desc[UR8][R14.64+0x4] ;  /* 0x000004080e157981 */ /* 0x000f22000c1e1900 */
[----:B------:R-:W-:Y:S01]  /*0e90*/  IADD3 R17, P0, PT, R17, -0x8, RZ ;  /* 0xfffffff811117810 */ /* 0x000fe20007f1e0ff */
[----:B--2---:R-:W-:Y:S02]  /*0ea0*/  FFMA R29, R0, R25, R29 ;  /* 0x00000019001d7223 */ /* 0x004fe4000000001d */
[----:B------:R-:W2:Y:S04]  /*0eb0*/  LDG.E R0, desc[UR8][R10.64+0x8] ;  /* 0x000008080a007981 */ /* 0x000ea8000c1e1900 */
[----:B------:R-:W2:Y:S01]  /*0ec0*/  LDG.E R25, desc[UR8][R14.64+0x8] ;  /* 0x000008080e197981 */ /* 0x000ea2000c1e1900 */
[----:B---3--:R-:W-:-:S03]  /*0ed0*/  FFMA R29, R22, R27, R29 ;  /* 0x0000001b161d7223 */ /* 0x008fc6000000001d */
[----:B------:R-:W3:Y:S04]  /*0ee0*/  LDG.E R22, desc[UR8][R10.64+0xc] ;  /* 0x00000c080a167981 */ /* 0x000ee8000c1e1900 */
[----:B------:R0:W3:Y:S01]  /*0ef0*/  LDG.E R27, desc[UR8][R14.64+0xc] ;  /* 0x00000c080e1b7981 */ /* 0x0000e2000c1e1900 */
[----:B------:R-:W-:Y:S02]  /*0f00*/  IADD3.X R16, PT, PT, R16, -0x1, RZ, P0, !PT ;  /* 0xffffffff10107810 */ /* 0x000fe400007fe4ff */
[----:B------:R-:W-:-:S04]  /*0f10*/  ISETP.NE.U32.AND P0, PT, R17, RZ, PT ;  /* 0x000000ff1100720c */ /* 0x000fc80003f05070 */
[----:B------:R-:W-:Y:S01]  /*0f20*/  ISETP.NE.AND.EX P0, PT, R16, RZ, PT, P0 ;  /* 0x000000ff1000720c */ /* 0x000fe20003f05300 */
[----:B----4-:R-:W-:Y:S01]  /*0f30*/  FFMA R21, R20, R21, R29 ;  /* 0x0000001514157223 */ /* 0x010fe2000000001d */
[----:B------:R-:W-:Y:S02]  /*0f40*/  IADD3 R23, P1, PT, R23, 0x8, RZ ;  /* 0x0000000817177810 */ /* 0x000fe40007f3e0ff */
[----:B------:R-:W-:Y:S02]  /*0f50*/  IADD3 R20, P2, PT, R10, 0x20, RZ ;  /* 0x000000200a147810 */ /* 0x000fe40007f5e0ff */
[----:B0-----:R-:W-:Y:S01]  /*0f60*/  IADD3 R14, P3, PT, R14, 0x20, RZ ;  /* 0x000000200e0e7810 */ /* 0x001fe20007f7e0ff */
[----:B------:R-:W-:Y:S02]  /*0f70*/  IMAD.X R12, RZ, RZ, R12, P1 ;  /* 0x000000ffff0c7224 */ /* 0x000fe400008e060c */
[----:B------:R-:W-:Y:S02]  /*0f80*/  IMAD.X R11, RZ, RZ, R11, P2 ;  /* 0x000000ffff0b7224 */ /* 0x000fe400010e060b */
[----:B------:R-:W-:-:S02]  /*0f90*/  IMAD.X R15, RZ, RZ, R15, P3 ;  /* 0x000000ffff0f7224 */ /* 0x000fc400018e060f */
[----:B--2---:R-:W-:-:S04]  /*0fa0*/  FFMA R21, R0, R25, R21 ;  /* 0x0000001900157223 */ /* 0x004fc80000000015 */
[----:B---3--:R-:W-:Y:S01]  /*0fb0*/  FFMA R0, R22, R27, R21 ;  /* 0x0000001b16007223 */ /* 0x008fe20000000015 */
[----:B------:R-:W-:Y:S06]  /*0fc0*/  @P0 BRA `(.L_x_201) ;  /* 0xfffffffc00700947 */ /* 0x000fec000383ffff */
.L_x_200:
[----:B------:R-:W-:-:S04]  /*0fd0*/  LOP3.LUT R10, R18, 0x7, RZ, 0xc0, !PT ;  /* 0x00000007120a7812 */ /* 0x000fc800078ec0ff */
[----:B------:R-:W-:-:S04]  /*0fe0*/  ISETP.NE.U32.AND P0, PT, R10, RZ, PT ;  /* 0x000000ff0a00720c */ /* 0x000fc80003f05070 */
[----:B------:R-:W-:-:S13]  /*0ff0*/  ISETP.NE.AND.EX P0, PT, RZ, RZ, PT, P0 ;  /* 0x000000ffff00720c */ /* 0x000fda0003f05300 */
        /* <DEDUP_REMOVED lines=30> */
.L_x_202:
[----:B------:R-:W-:Y:S05]  /*11e0*/  @!P0 BRA `(.L_x_199) ;  /* 0x0000000000908947 */ /* 0x000fea0003800000 */
[----:B------:R-:W0:Y:S01]  /*11f0*/  LDC.64 R20, c[0x0][0x380] ;  /* 0x0000e000ff147b82 */ /* 0x000e220000000a00 */
[----:B------:R-:W-:Y:S02]  /*1200*/  ISETP.NE.U32.AND P0, PT, R24, 0x1, PT ;  /* 0x000000011800780c */ /* 0x000fe40003f05070 */
[----:B------:R-:W-:Y:S02]  /*1210*/  LOP3.LUT R18, R18, 0x1, RZ, 0xc0, !PT ;  /* 0x0000000112127812 */ /* 0x000fe400078ec0ff */
[----:B------:R-:W-:Y:S02]  /*1220*/  ISETP.NE.AND.EX P0, PT, RZ, RZ, PT, P0 ;  /* 0x000000ffff00720c */ /* 0x000fe40003f05300 */
[----:B------:R-:W-:Y:S01]  /*1230*/  ISETP.NE.U32.AND P1, PT, R18, 0x1, PT ;  /* 0x000000011200780c */ /* 0x000fe20003f25070 */
[----:B------:R-:W1:Y:S03]  /*1240*/  LDC.64 R16, c[0x0][0x388] ;  /* 0x0000e200ff107b82 */ /* 0x000e660000000a00 */
[----:B------:R-:W-:-:S05]  /*1250*/  ISETP.NE.U32.AND.EX P1, PT, RZ, RZ, PT, P1 ;  /* 0x000000ffff00720c */ /* 0x000fca0003f25110 */
[----:B------:R-:W2:Y:S02]  /*1260*/  LDC.64 R14, c[0x0][0x388] ;  /* 0x0000e200ff0e7b82 */ /* 0x000ea40000000a00 */
[C---:B------:R-:W-:Y:S02]  /*1270*/  @P0 IADD3 R18, P3, PT, R23.reuse, R6, RZ ;  /* 0x0000000617120210 */ /* 0x040fe40007f7e0ff */
[C---:B------:R-:W-:Y:S02]  /*1280*/  @P0 IADD3 R7, P5, PT, R23.reuse, R8, RZ ;  /* 0x0000000817070210 */ /* 0x040fe40007fbe0ff */
[----:B------:R-:W-:Y:S01]  /*1290*/  @P0 IADD3 R23, P4, PT, R23, 0x2, RZ ;  /* 0x0000000217170810 */ /* 0x000fe20007f9e0ff */
[----:B------:R-:W-:Y:S01]  /*12a0*/  @P0 IMAD.X R22, R12, 0x1, R13, P3 ;  /* 0x000000010c160824 */ /* 0x000fe200018e060d */
[----:B------:R-:W3:Y:S01]  /*12b0*/  LDC.64 R10, c[0x0][0x380] ;  /* 0x0000e000ff0a7b82 */ /* 0x000ee20000000a00 */
[----:B0-----:R-:W-:Y:S02]  /*12c0*/  @P0 LEA R20, P3, R18, R20, 0x2 ;  /* 0x0000001412140211 */ /* 0x001fe400078610ff */
[----:B------:R-:W-:-:S02]  /*12d0*/  @!P1 IADD3 R9, P2, PT, R23, R8, RZ ;  /* 0x0000000817099210 */ /* 0x000fc40007f5e0ff */
[----:B------:R-:W-:Y:S01]  /*12e0*/  @P0 IADD3.X R8, PT, PT, R12, R19, RZ, P5, !PT ;  /* 0x000000130c080210 */ /* 0x000fe20002ffe4ff */
[----:B------:R-:W-:Y:S01]  /*12f0*/  @P0 IMAD.X R12, RZ, RZ, R12, P4 ;  /* 0x000000ffff0c0224 */ /* 0x000fe200020e060c */
[----:B------:R-:W-:Y:S02]  /*1300*/  @P0 LEA.HI.X R21, R18, R21, R22, 0x2, P3 ;  /* 0x0000001512150211 */ /* 0x000fe400018f1416 */
[----:B-1----:R-:W-:Y:S01]  /*1310*/  @P0 LEA R16, P5, R7, R16, 0x2 ;  /* 0x0000001007100211 */ /* 0x002fe200078a10ff */
[C---:B------:R-:W-:Y:S01]  /*1320*/  @!P1 IMAD.X R18, R12.reuse, 0x1, R19, P2 ;  /* 0x000000010c129824 */ /* 0x040fe200010e0613 */
[----:B------:R-:W-:Y:S02]  /*1330*/  @!P1 IADD3 R6, P4, PT, R23, R6, RZ ;  /* 0x0000000617069210 */ /* 0x000fe40007f9e0ff */
[----:B------:R-:W-:Y:S02]  /*1340*/  @P0 LEA.HI.X R17, R7, R17, R8, 0x2, P5 ;  /* 0x0000001107110211 */ /* 0x000fe400028f1408 */
[----:B------:R-:W4:Y:S01]  /*1350*/  @P0 LDG.E R7, desc[UR8][R20.64] ;  /* 0x0000000814070981 */ /* 0x000f22000c1e1900 */
[----:B--2---:R-:W-:Y:S01]  /*1360*/  @!P1 LEA R14, P2, R9, R14, 0x2 ;  /* 0x0000000e090e9211 */ /* 0x004fe200078410ff */
[----:B------:R-:W-:-:S02]  /*1370*/  @!P1 IMAD.X R12, R12, 0x1, R13, P4 ;  /* 0x000000010c0c9824 */ /* 0x000fc400020e060d */
[----:B------:R-:W4:Y:S01]  /*1380*/  @P0 LDG.E R8, desc[UR8][R16.64] ;  /* 0x0000000810080981 */ /* 0x000f22000c1e1900 */
[----:B------:R-:W-:-:S03]  /*1390*/  @!P1 LEA.HI.X R15, R9, R15, R18, 0x2, P2 ;  /* 0x0000000f090f9211 */ /* 0x000fc600010f1412 */
[----:B------:R-:W2:Y:S01]  /*13a0*/  @P0 LDG.E R9, desc[UR8][R16.64+0x4] ;  /* 0x0000040810090981 */ /* 0x000ea2000c1e1900 */
[----:B---3--:R-:W-:-:S03]  /*13b0*/  @!P1 LEA R10, P2, R6, R10, 0x2 ;  /* 0x0000000a060a9211 */ /* 0x008fc600078410ff */
[----:B------:R-:W3:Y:S01]  /*13c0*/  @!P1 LDG.E R14, desc[UR8][R14.64] ;  /* 0x000000080e0e9981 */ /* 0x000ee2000c1e1900 */
[----:B------:R-:W-:-:S03]  /*13d0*/  @!P1 LEA.HI.X R11, R6, R11, R12, 0x2, P2 ;  /* 0x0000000b060b9211 */ /* 0x000fc600010f140c */
[----:B------:R-:W2:Y:S04]  /*13e0*/  @P0 LDG.E R6, desc[UR8][R20.64+0x4] ;  /* 0x0000040814060981 */ /* 0x000ea8000c1e1900 */
[----:B------:R-:W3:Y:S01]  /*13f0*/  @!P1 LDG.E R11, desc[UR8][R10.64] ;  /* 0x000000080a0b9981 */ /* 0x000ee2000c1e1900 */
[----:B----4-:R-:W-:-:S04]  /*1400*/  @P0 FFMA R7, R7, R8, R0 ;  /* 0x0000000807070223 */ /* 0x010fc80000000000 */
[----:B--2---:R-:W-:-:S04]  /*1410*/  @P0 FFMA R0, R6, R9, R7 ;  /* 0x0000000906000223 */ /* 0x004fc80000000007 */
[----:B---3--:R-:W-:-:S07]  /*1420*/  @!P1 FFMA R0, R11, R14, R0 ;  /* 0x0000000e0b009223 */ /* 0x008fce0000000000 */
.L_x_199:
        /* <DEDUP_REMOVED lines=11> */
.L_x_203:
        /* <DEDUP_REMOVED lines=10> */
.L_x_270:


//--------------------- .text.mul_at_b            --------------------------
	.section	.text.mul_at_b,"ax",@progbits
	.align	128
        .global         mul_at_b
        .type           mul_at_b,@function
        .size           mul_at_b,(.L_x_271 - mul_at_b)
        .other          mul_at_b,@"STO_CUDA_ENTRY STV_DEFAULT"
mul_at_b:
.text.mul_at_b:
        /* <DEDUP_REMOVED lines=23> */
[----:B0-----:R-:W-:-:S04]  /*0170*/  ULOP3.LUT UR6, UR6, 0xfffffffc, URZ, 0xc0, !UPT ;  /* 0xfffffffc06067892 */ /* 0x001fc8000f8ec0ff */
[----:B------:R-:W-:-:S04]  /*0180*/  UISETP.NE.U32.AND UP0, UPT, UR6, URZ, UPT ;  /* 0x000000ff0600728c */ /* 0x000fc8000bf05070 */
[----:B------:R-:W-:-:S09]  /*0190*/  UISETP.NE.AND.EX UP0, UPT, UR7, URZ, UPT, UP0 ;  /* 0x000000ff0700728c */ /* 0x000fd2000bf05300 */
[----:B-1----:R-:W-:Y:S05]  /*01a0*/  BRA.U !UP0, `(.L_x_204) ;  /* 0x0000000908507547 */ /* 0x002fea000b800000 */
[----:B------:R-:W0:Y:S01]  /*01b0*/  LDCU UR8, c[0x0][0x3a8] ;  /* 0x00007500ff0877ac */ /* 0x000e220008000800 */
[----:B------:R-:W-:Y:S02]  /*01c0*/  IMAD.MOV.U32 R7, RZ, RZ, RZ ;  /* 0x000000ffff077224 */ /* 0x000fe400078e00ff */
[----:B------:R-:W-:Y:S01]  /*01d0*/  IMAD.MOV.U32 R0, RZ, RZ, RZ ;  /* 0x000000ffff007224 */ /* 0x000fe200078e00ff */
[----:B------:R-:W-:Y:S01]  /*01e0*/  UIADD3 UR6, UP0, UPT, UR6, -0x1, URZ ;  /* 0xffffffff06067890 */ /* 0x000fe2000ff1e0ff */
[----:B------:R-:W-:-:S03]  /*01f0*/  IMAD.MOV.U32 R18, RZ, RZ, RZ ;  /* 0x000000ffff127224 */ /* 0x000fc600078e00ff */
[----:B------:R-:W-:Y:S02]  /*0200*/  UIADD3.X UR7, UPT, UPT, UR7, -0x1, URZ, UP0, !UPT ;  /* 0xffffffff07077890 */ /* 0x000fe400087fe4ff */
[----:B------:R-:W-:-:S04]  /*0210*/  UISETP.NE.U32.AND UP0, UPT, UR6, 0x3, UPT ;  /* 0x000000030600788c */ /* 0x000fc8000bf05070 */
[----:B------:R-:W-:Y:S02]  /*0220*/  UISETP.NE.AND.EX UP0, UPT, UR7, URZ, UPT, UP0 ;  /* 0x000000ff0700728c */ /* 0x000fe4000bf05300 */
[----:B0-----:R-:W-:-:S04]  /*0230*/  ULOP3.LUT UR8, UR8, 0xfffffffc, URZ, 0xc0, !UPT ;  /* 0xfffffffc08087892 */ /* 0x001fc8000f8ec0ff */
[----:B------:R-:W-:-:S04]  /*0240*/  UIADD3 UR8, UPT, UPT, UR8, -0x1, URZ ;  /* 0xffffffff08087890 */ /* 0x000fc8000fffe0ff */
[----:B------:R-:W-:Y:S01]  /*0250*/  ULOP3.LUT UP1, URZ, UR8, 0x4, URZ, 0xc0, !UPT ;  /* 0x0000000408ff7892 */ /* 0x000fe2000f82c0ff */
[----:B------:R-:W-:Y:S10]  /*0260*/  BRA.U !UP0, `(.L_x_205) ;  /* 0x0000000508687547 */ /* 0x000ff4000b800000 */
[----:B------:R-:W0:Y:S01]  /*0270*/  LDCU.128 UR16, c[0x0][0x380] ;  /* 0x00007000ff1077ac */ /* 0x000e220008000c00 */
[----:B------:R-:W-:Y:S01]  /*0280*/  IMAD.MOV.U32 R7, RZ, RZ, RZ ;  /* 0x000000ffff077224 */ /* 0x000fe200078e00ff */
[----:B------:R-:W-:Y:S01]  /*0290*/  SHF.L.U64.HI R5, R10, 0x2, R11 ;  /* 0x000000020a057819 */ /* 0x000fe2000001020b */
[----:B------:R-:W-:Y:S01]  /*02a0*/  IMAD.MOV.U32 R0, RZ, RZ, RZ ;  /* 0x000000ffff007224 */ /* 0x000fe200078e00ff */
[----:B------:R-:W-:Y:S01]  /*02b0*/  USHF.R.U64 UR6, UR6, 0x2, UR7 ;  /* 0x0000000206067899 */ /* 0x000fe20008001207 */
[----:B------:R-:W-:Y:S01]  /*02c0*/  IMAD.MOV.U32 R18, RZ, RZ, RZ ;  /* 0x000000ffff127224 */ /* 0x000fe200078e00ff */
[----:B------:R-:W-:Y:S02]  /*02d0*/  UIMAD.WIDE.U32 UR14, UR10, 0x4, URZ ;  /* 0x000000040a0e78a5 */ /* 0x000fe4000f8e00ff */
[----:B------:R-:W-:-:S04]  /*02e0*/  UIADD3 UR6, UP0, UPT, UR6, 0x1, URZ ;  /* 0x0000000106067890 */ /* 0x000fc8000ff1e0ff */
[----:B------:R-:W-:Y:S02]  /*02f0*/  ULEA.HI.X UR7, UR7, URZ, URZ, 0x1e, UP0 ;  /* 0x000000ff07077291 */ /* 0x000fe400080ff4ff */
[----:B------:R-:W-:Y:S02]  /*0300*/  ULOP3.LUT UR6, UR6, 0xfffffffe, URZ, 0xc0, !UPT ;  /* 0xfffffffe06067892 */ /* 0x000fe4000f8ec0ff */
[----:B------:R-:W-:Y:S01]  /*0310*/  ULOP3.LUT UR7, UR7, 0x7fffffff, URZ, 0xc0, !UPT ;  /* 0x7fffffff07077892 */ /* 0x000fe2000f8ec0ff */
[----:B0-----:R-:W-:Y:S02]  /*0320*/  LEA R9, P0, R12, UR18, 0x2 ;  /* 0x000000120c097c11 */ /* 0x001fe4000f8010ff */
[----:B------:R-:W-:Y:S02]  /*0330*/  LEA R2, P1, R14, UR16, 0x2 ;  /* 0x000000100e027c11 */ /* 0x000fe4000f8210ff */
[----:B------:R-:W-:Y:S02]  /*0340*/  LEA.HI.X R3, R12, UR19, RZ, 0x2, P0 ;  /* 0x000000130c037c11 */ /* 0x000fe400080f14ff */
[----:B------:R-:W-:-:S09]  /*0350*/  LEA.HI.X R6, R14, UR17, R15, 0x2, P1 ;  /* 0x000000110e067c11 */ /* 0x000fd200088f140f */
.L_x_206:
[----:B------:R-:W-:Y:S01]  /*0360*/  IMAD.SHL.U32 R26, R10, 0x4, RZ ;  /* 0x000000040a1a7824 */ /* 0x000fe200078e00ff */
[----:B------:R-:W-:Y:S01]  /*0370*/  USHF.L.U32 UR8, UR11, 0x2, URZ ;  /* 0x000000020b087899 */ /* 0x000fe200080006ff */
[----:B------:R-:W-:Y:S01]  /*0380*/  IADD3 R24, P1, PT, R9, UR14, RZ ;  /* 0x0000000e09187c10 */ /* 0x000fe2000ff3e0ff */
[----:B------:R-:W-:Y:S01]  /*0390*/  IMAD.MOV.U32 R28, RZ, RZ, R2 ;  /* 0x000000ffff1c7224 */ /* 0x000fe200078e0002 */
[----:B------:R-:W-:Y:S01]  /*03a0*/  MOV R29, R6 ;  /* 0x00000006001d7202 */ /* 0x000fe20000000f00 */
[----:B------:R-:W-:Y:S01]  /*03b0*/  UIADD3 UR8, UPT, UPT, UR15, UR8, URZ ;  /* 0x000000080f087290 */ /* 0x000fe2000fffe0ff */
[----:B------:R-:W-:-:S03]  /*03c0*/  IADD3 R20, P0, PT, R2, R26, RZ ;  /* 0x0000001a02147210 */ /* 0x000fc60007f1e0ff */
[----:B------:R0:W2:Y:S02]  /*03d0*/  LDG.E R19, desc[UR12][R28.64] ;  /* 0x0000000c1c137981 */ /* 0x0000a4000c1e1900 */
[----:B------:R-:W-:Y:S01]  /*03e0*/  IMAD.X R21, R6, 0x1, R5, P0 ;  /* 0x0000000106157824 */ /* 0x000fe200000e0605 */
[----:B------:R-:W-:Y:S02]  /*03f0*/  IADD3.X R25, PT, PT, R3, UR8, RZ, P1, !PT ;  /* 0x0000000803197c10 */ /* 0x000fe40008ffe4ff */
[----:B------:R-:W-:Y:S02]  /*0400*/  IADD3 R16, P1, PT, R24, UR14, RZ ;  /* 0x0000000e18107c10 */ /* 0x000fe4000ff3e0ff */
[----:B------:R1:W3:Y:S01]  /*0410*/  LDG.E R23, desc[UR12][R20.64] ;  /* 0x0000000c14177981 */ /* 0x0002e2000c1e1900 */
[----:B0-----:R-:W-:-:S03]  /*0420*/  IMAD.MOV.U32 R28, RZ, RZ, R9 ;  /* 0x000000ffff1c7224 */ /* 0x001fc600078e0009 */
[----:B------:R-:W3:Y:S01]  /*0430*/  LDG.E R24, desc[UR12][R24.64] ;  /* 0x0000000c18187981 */ /* 0x000ee2000c1e1900 */
[----:B------:R-:W-:-:S05]  /*0440*/  IMAD.MOV.U32 R29, RZ, RZ, R3 ;  /* 0x000000ffff1d7224 */ /* 0x000fca00078e0003 */
[----:B------:R-:W2:Y:S01]  /*0450*/  LDG.E R22, desc[UR12][R28.64] ;  /* 0x0000000c1c167981 */ /* 0x000ea2000c1e1900 */
[----:B-1----:R-:W-:Y:S02]  /*0460*/  IADD3 R20, P0, PT, R20, R26, RZ ;  /* 0x0000001a14147210 */ /* 0x002fe40007f1e0ff */
[----:B------:R-:W-:-:S03]  /*0470*/  IADD3.X R17, PT, PT, R25, UR8, RZ, P1, !PT ;  /* 0x0000000819117c10 */ /* 0x000fc60008ffe4ff */
[----:B------:R-:W-:Y:S02]  /*0480*/  IMAD.X R21, R21, 0x1, R5, P0 ;  /* 0x0000000115157824 */ /* 0x000fe400000e0605 */
[----:B------:R0:W4:Y:S04]  /*0490*/  LDG.E R4, desc[UR12][R16.64] ;  /* 0x0000000c10047981 */ /* 0x000128000c1e1900 */
[----:B------:R1:W4:Y:S01]  /*04a0*/  LDG.E R8, desc[UR12][R20.64] ;  /* 0x0000000c14087981 */ /* 0x000322000c1e1900 */
[----:B0-----:R-:W-:Y:S02]  /*04b0*/  IADD3 R16, P1, PT, R16, UR14, RZ ;  /* 0x0000000e10107c10 */ /* 0x001fe4000ff3e0ff */
[----:B-1----:R-:W-:Y:S02]  /*04c0*/  IADD3 R20, P0, PT, R20, R26, RZ ;  /* 0x0000001a14147210 */ /* 0x002fe40007f1e0ff */
[----:B------:R-:W-:-:S03]  /*04d0*/  IADD3.X R17, PT, PT, R17, UR8, RZ, P1, !PT ;  /* 0x0000000811117c10 */ /* 0x000fc60008ffe4ff */
[----:B------:R-:W-:Y:S01]  /*04e0*/  IMAD.X R21, R21, 0x1, R5, P0 ;  /* 0x0000000115157824 */ /* 0x000fe200000e0605 */
[----:B------:R-:W-:Y:S02]  /*04f0*/  IADD3 R30, P0, PT, R20, R26, RZ ;  /* 0x0000001a141e7210 */ /* 0x000fe40007f1e0ff */
[----:B------:R-:W-:-:S03]  /*0500*/  IADD3 R28, P1, PT, R16, UR14, RZ ;  /* 0x0000000e101c7c10 */ /* 0x000fc6000ff3e0ff */
[----:B------:R-:W-:Y:S01]  /*0510*/  IMAD.X R31, R21, 0x1, R5, P0 ;  /* 0x00000001151f7824 */ /* 0x000fe200000e0605 */
[----:B------:R-:W-:-:S04]  /*0520*/  IADD3.X R29, PT, PT, R17, UR8, RZ, P1, !PT ;  /* 0x00000008111d7c10 */ /* 0x000fc80008ffe4ff */
[----:B------:R-:W5:Y:S01]  /*0530*/  LDG.E R25, desc[UR12][R30.64] ;  /* 0x0000000c1e197981 */ /* 0x000f62000c1e1900 */
[----:B---3--:R-:W-:-:S03]  /*0540*/  FMUL R24, R23, R24 ;  /* 0x0000001817187220 */ /* 0x008fc60000400000 */
[----:B------:R0:W3:Y:S01]  /*0550*/  LDG.E R23, desc[UR12][R20.64] ;  /* 0x0000000c14177981 */ /* 0x0000e2000c1e1900 */
[----:B--2---:R-:W-:-:S03]  /*0560*/  FFMA R19, R19, R22, R24 ;  /* 0x0000001613137223 */ /* 0x004fc60000000018 */
[----:B------:R1:W3:Y:S01]  /*0570*/  LDG.E R24, desc[UR12][R16.64] ;  /* 0x0000000c10187981 */ /* 0x0002e2000c1e1900 */
[----:B0-----:R-:W-:Y:S02]  /*0580*/  IADD3 R20, P2, PT, R28, UR14, RZ ;  /* 0x0000000e1c147c10 */ /* 0x001fe4000ff5e0ff */
[----:B-1----:R-:W-:Y:S02]  /*0590*/  IADD3 R16, P0, PT, R30, R26, RZ ;  /* 0x0000001a1e107210 */ /* 0x002fe40007f1e0ff */
[----:B------:R-:W-:-:S03]  /*05a0*/  IADD3.X R21, PT, PT, R29, UR8, RZ, P2, !PT ;  /* 0x000000081d157c10 */ /* 0x000fc600097fe4ff */
[----:B------:R-:W-:Y:S02]  /*05b0*/  IMAD.X R17, R31, 0x1, R5, P0 ;  /* 0x000000011f117824 */ /* 0x000fe400000e0605 */
[----:B----4-:R-:W-:Y:S02]  /*05c0*/  FFMA R4, R8, R4, R19 ;  /* 0x0000000408047223 */ /* 0x010fe40000000013 */
[----:B------:R0:W2:Y:S04]  /*05d0*/  LDG.E R19, desc[UR12][R20.64] ;  /* 0x0000000c14137981 */ /* 0x0000a8000c1e1900 */
[----:B------:R1:W2:Y:S04]  /*05e0*/  LDG.E R22, desc[UR12][R16.64] ;  /* 0x0000000c10167981 */ /* 0x0002a8000c1e1900 */
[----:B------:R-:W5:Y:S01]  /*05f0*/  LDG.E R8, desc[UR12][R28.64] ;  /* 0x0000000c1c087981 */ /* 0x000f62000c1e1900 */
[----:B0-----:R-:W-:-:S04]  /*0600*/  IADD3 R20, P0, PT, R20, UR14, RZ ;  /* 0x0000000e14147c10 */ /* 0x001fc8000ff1e0ff */
[----:B------:R-:W-:Y:S02]  /*0610*/  IADD3.X R21, PT, PT, R21, UR8, RZ, P0, !PT ;  /* 0x0000000815157c10 */ /* 0x000fe400087fe4ff */
[----:B-1----:R-:W-:-:S05]  /*0620*/  IADD3 R16, P0, PT, R16, R26, RZ ;  /* 0x0000001a10107210 */ /* 0x002fca0007f1e0ff */
[----:B------:R-:W-:Y:S01]  /*0630*/  IMAD.X R17, R17, 0x1, R5, P0 ;  /* 0x0000000111117824 */ /* 0x000fe200000e0605 */
[----:B------:R-:W-:-:S04]  /*0640*/  IADD3 R26, P0, PT, R16, R26, RZ ;  /* 0x0000001a101a7210 */ /* 0x000fc80007f1e0ff */
[----:B------:R-:W4:Y:S01]  /*0650*/  LDG.E R16, desc[UR12][R16.64] ;  /* 0x0000000c10107981 */ /* 0x000f22000c1e1900 */
[----:B------:R-:W-:-:S06]  /*0660*/  IMAD.X R27, R17, 0x1, R5, P0 ;  /* 0x00000001111b7824 */ /* 0x000fcc00000e0605 */
[----:B------:R-:W4:Y:S01]  /*0670*/  LDG.E R27, desc[UR12][R26.64] ;  /* 0x0000000c1a1b7981 */ /* 0x000f22000c1e1900 */
[----:B--2---:R-:W-:-:S03]  /*0680*/  FMUL R22, R22, R19 ;  /* 0x0000001316167220 */ /* 0x004fc60000400000 */
[----:B------:R0:W4:Y:S02]  /*0690*/  LDG.E R19, desc[UR12][R20.64] ;  /* 0x0000000c14137981 */ /* 0x000124000c1e1900 */
[----:B0-----:R-:W-:-:S04]  /*06a0*/  IADD3 R20, P1, PT, R20, UR14, RZ ;  /* 0x0000000e14147c10 */ /* 0x001fc8000ff3e0ff */
[----:B------:R-:W-:-:S05]  /*06b0*/  IADD3.X R21, PT, PT, R21, UR8, RZ, P1, !PT ;  /* 0x0000000815157c10 */ /* 0x000fca0008ffe4ff */
[----:B------:R-:W2:Y:S01]  /*06c0*/  LDG.E R28, desc[UR12][R20.64] ;  /* 0x0000000c141c7981 */ /* 0x000ea2000c1e1900 */
[----:B------:R-:W-:-:S04]  /*06d0*/  UIADD3 UR6, UP0, UPT, UR6, -0x2, URZ ;  /* 0xfffffffe06067890 */ /* 0x000fc8000ff1e0ff */
[----:B------:R-:W-:Y:S02]  /*06e0*/  UIADD3.X UR7, UPT, UPT, UR7, -0x1, URZ, UP0, !UPT ;  /* 0xffffffff07077890 */ /* 0x000fe400087fe4ff */
[----:B------:R-:W-:Y:S01]  /*06f0*/  UISETP.NE.U32.AND UP0, UPT, UR6, URZ, UPT ;  /* 0x000000ff0600728c */ /* 0x000fe2000bf05070 */
[----:B-----5:R-:W-:Y:S01]  /*0700*/  FFMA R25, R25, R8, R22 ;  /* 0x0000000819197223 */ /* 0x020fe20000000016 */
[----:B------:R-:W-:Y:S02]  /*0710*/  IMAD.U32 R30, RZ, RZ, UR10 ;  /* 0x0000000aff1e7e24 */ /* 0x000fe4000f8e00ff */
[----:B------:R-:W-:Y:S01]  /*0720*/  UISETP.NE.AND.EX UP0, UPT, UR7, URZ, UPT, UP0 ;  /* 0x000000ff0700728c */ /* 0x000fe2000bf05300 */
[----:B---3--:R-:W-:Y:S01]  /*0730*/  FFMA R23, R23, R24, R4 ;  /* 0x0000001817177223 */ /* 0x008fe20000000004 */
[----:B------:R-:W-:Y:S01]  /*0740*/  USHF.L.U64.HI UR8, UR10, 0x5, UR11 ;  /* 0x000000050a087899 */ /* 0x000fe2000801020b */
[C---:B------:R-:W-:Y:S02]  /*0750*/  SHF.L.U64.HI R17, R10.reuse, 0x5, R11 ;  /* 0x000000050a117819 */ /* 0x040fe4000001020b */
[----:B------:R-:W-:Y:S01]  /*0760*/  LEA R2, P2, R10, R2, 0x5 ;  /* 0x000000020a027211 */ /* 0x000fe200078428ff */
[----:B------:R-:W-:Y:S01]  /*0770*/  FADD R18, R23, R18 ;  /* 0x0000001217127221 */ /* 0x000fe20000000000 */
[----:B------:R-:W-:-:S02]  /*0780*/  IADD3 R7, P0, PT, R7, 0x8, RZ ;  /* 0x0000000807077810 */ /* 0x000fc40007f1e0ff */
[----:B------:R-:W-:Y:S01]  /*0790*/  LEA R9, P1, R30, R9, 0x5 ;  /* 0x000000091e097211 */ /* 0x000fe200078228ff */
[----:B------:R-:W-:Y:S02]  /*07a0*/  IMAD.X R6, R6, 0x1, R17, P2 ;  /* 0x0000000106067824 */ /* 0x000fe400010e0611 */
[----:B------:R-:W-:Y:S01]  /*07b0*/  IMAD.X R0, RZ, RZ, R0, P0 ;  /* 0x000000ffff007224 */ /* 0x000fe200000e0600 */
[----:B------:R-:W-:Y:S01]  /*07c0*/  IADD3.X R3, PT, PT, R3, UR8, RZ, P1, !PT ;  /* 0x0000000803037c10 */ /* 0x000fe20008ffe4ff */
[----:B----4-:R-:W-:-:S04]  /*07d0*/  FFMA R4, R16, R19, R25 ;  /* 0x0000001310047223 */ /* 0x010fc80000000019 */
[----:B--2---:R-:W-:-:S04]  /*07e0*/  FFMA R19, R27, R28, R4 ;  /* 0x0000001c1b137223 */ /* 0x004fc80000000004 */
[----:B------:R-:W-:Y:S01]  /*07f0*/  FADD R18, R18, R19 ;  /* 0x0000001312127221 */ /* 0x000fe20000000000 */
[----:B------:R-:W-:Y:S06]  /*0800*/  BRA.U UP0, `(.L_x_206) ;  /* 0xfffffff900d47547 */ /* 0x000fec000b83ffff */
.L_x_205:
[----:B------:R-:W-:Y:S05]  /*0810*/  BRA.U UP1, `(.L_x_204) ;  /* 0x0000000101b47547 */ /* 0x000fea000b800000 */
[----:B------:R-:W0:Y:S01]  /*0820*/  LDCU.128 UR16, c[0x0][0x380] ;  /* 0x00007000ff1077ac */ /* 0x000e220008000c00 */
[----:B------:R-:W-:Y:S02]  /*0830*/  HFMA2 R13, -RZ, RZ, 0, 0 ;  /* 0x00000000ff0d7431 */ /* 0x000fe400000001ff */
[-C--:B------:R-:W-:Y:S01]  /*0840*/  IMAD R4, R0, R10.reuse, RZ ;  /* 0x0000000a00047224 */ /* 0x080fe200078e02ff */
[----:B------:R-:W-:Y:S01]  /*0850*/  SHF.L.U64.HI R19, R10, 0x2, R11 ;  /* 0x000000020a137819 */ /* 0x000fe2000001020b */
[----:B------:R-:W-:Y:S01]  /*0860*/  IMAD R6, R0, UR10, RZ ;  /* 0x0000000a00067c24 */ /* 0x000fe2000f8e02ff */
[----:B------:R-:W-:Y:S01]  /*0870*/  USHF.L.U32 UR6, UR10, 0x2, URZ ;  /* 0x000000020a067899 */ /* 0x000fe200080006ff */
[----:B------:R-:W-:Y:S01]  /*0880*/  IMAD.WIDE.U32 R2, R7, R10, R14 ;  /* 0x0000000a07027225 */ /* 0x000fe200078e000e */
[----:B------:R-:W-:-:S03]  /*0890*/  USHF.L.U64.HI UR7, UR10, 0x2, UR11 ;  /* 0x000000020a077899 */ /* 0x000fc6000801020b */
[C---:B------:R-:W-:Y:S02]  /*08a0*/  IMAD R9, R7.reuse, R11, R4 ;  /* 0x0000000b07097224 */ /* 0x040fe400078e0204 */
[----:B------:R-:W-:-:S04]  /*08b0*/  IMAD.WIDE.U32 R4, R7, UR10, R12 ;  /* 0x0000000a07047c25 */ /* 0x000fc8000f8e000c */
[----:B------:R-:W-:Y:S02]  /*08c0*/  IMAD R17, R7, UR11, R6 ;  /* 0x0000000b07117c24 */ /* 0x000fe4000f8e0206 */
[----:B------:R-:W-:Y:S01]  /*08d0*/  IMAD.IADD R9, R3, 0x1, R9 ;  /* 0x0000000103097824 */ /* 0x000fe200078e0209 */
[----:B0-----:R-:W-:Y:S01]  /*08e0*/  LEA R24, P0, R2, UR16, 0x2 ;  /* 0x0000001002187c11 */ /* 0x001fe2000f8010ff */
[----:B------:R-:W-:Y:S01]  /*08f0*/  IMAD.IADD R3, R5, 0x1, R17 ;  /* 0x0000000105037824 */ /* 0x000fe200078e0211 */
[----:B------:R-:W-:Y:S01]  /*0900*/  LEA R22, P1, R4, UR18, 0x2 ;  /* 0x0000001204167c11 */ /* 0x000fe2000f8210ff */
[----:B------:R-:W-:Y:S01]  /*0910*/  IMAD.SHL.U32 R21, R10, 0x4, RZ ;  /* 0x000000040a157824 */ /* 0x000fe200078e00ff */
[----:B------:R-:W-:Y:S02]  /*0920*/  LEA.HI.X R25, R2, UR17, R9, 0x2, P0 ;  /* 0x0000001102197c11 */ /* 0x000fe400080f1409 */
[----:B------:R-:W-:Y:S02]  /*0930*/  LEA.HI.X R23, R4, UR19, R3, 0x2, P1 ;  /* 0x0000001304177c11 */ /* 0x000fe400088f1403 */
[----:B------:R-:W-:Y:S01]  /*0940*/  IADD3 R16, P0, PT, R24, R21, RZ ;  /* 0x0000001518107210 */ /* 0x000fe20007f1e0ff */
[----:B------:R0:W2:Y:S01]  /*0950*/  LDG.E R6, desc[UR12][R24.64] ;  /* 0x0000000c18067981 */ /* 0x0000a2000c1e1900 */
[----:B------:R-:W-:-:S03]  /*0960*/  IADD3 R4, P1, PT, R22, UR6, RZ ;  /* 0x0000000616047c10 */ /* 0x000fc6000ff3e0ff */
[----:B------:R-:W-:Y:S01]  /*0970*/  IMAD.X R17, R25, 0x1, R19, P0 ;  /* 0x0000000119117824 */ /* 0x000fe200000e0613 */
[----:B------:R-:W-:Y:S01]  /*0980*/  IADD3.X R5, PT, PT, R23, UR7, RZ, P1, !PT ;  /* 0x0000000717057c10 */ /* 0x000fe20008ffe4ff */
[----:B------:R-:W2:Y:S01]  /*0990*/  LDG.E R27, desc[UR12][R22.64] ;  /* 0x0000000c161b7981 */ /* 0x000ea2000c1e1900 */
[----:B------:R-:W-:Y:S02]  /*09a0*/  IADD3 R2, P1, PT, R4, UR6, RZ ;  /* 0x0000000604027c10 */ /* 0x000fe4000ff3e0ff */
[----:B------:R-:W-:Y:S01]  /*09b0*/  IADD3 R8, P0, PT, R16, R21, RZ ;  /* 0x0000001510087210 */ /* 0x000fe20007f1e0ff */
[----:B------:R-:W3:Y:S01]  /*09c0*/  LDG.E R26, desc[UR12][R16.64] ;  /* 0x0000000c101a7981 */ /* 0x000ee2000c1e1900 */
[----:B------:R-:W-:-:S03]  /*09d0*/  IADD3.X R3, PT, PT, R5, UR7, RZ, P1, !PT ;  /* 0x0000000705037c10 */ /* 0x000fc60008ffe4ff */
[----:B------:R-:W3:Y:S01]  /*09e0*/  LDG.E R5, desc[UR12][R4.64] ;  /* 0x0000000c04057981 */ /* 0x000ee2000c1e1900 */
[--C-:B------:R-:W-:Y:S01]  /*09f0*/  IMAD.X R9, R17, 0x1, R19.reuse, P0 ;  /* 0x0000000111097824 */ /* 0x100fe200000e0613 */
[----:B------:R-:W-:Y:S02]  /*0a00*/  IADD3 R20, P1, PT, R2, UR6, RZ ;  /* 0x0000000602147c10 */ /* 0x000fe4000ff3e0ff */
[----:B0-----:R-:W-:Y:S02]  /*0a10*/  IADD3 R24, P0, PT, R8, R21, RZ ;  /* 0x0000001508187210 */ /* 0x001fe40007f1e0ff */
[----:B------:R-:W-:Y:S01]  /*0a20*/  IADD3.X R21, PT, PT, R3, UR7, RZ, P1, !PT ;  /* 0x0000000703157c10 */ /* 0x000fe20008ffe4ff */
[----:B------:R-:W4:Y:S02]  /*0a30*/  LDG.E R8, desc[UR12][R8.64] ;  /* 0x0000000c08087981 */ /* 0x000f24000c1e1900 */
[----:B------:R-:W-:Y:S02]  /*0a40*/  IMAD.X R25, R9, 0x1, R19, P0 ;  /* 0x0000000109197824 */ /* 0x000fe400000e0613 */
[----:B------:R-:W4:Y:S04]  /*0a50*/  LDG.E R3, desc[UR12][R2.64] ;  /* 0x0000000c02037981 */ /* 0x000f28000c1e1900 */
[----:B------:R-:W5:Y:S04]  /*0a60*/  LDG.E R21, desc[UR12][R20.64] ;  /* 0x0000000c14157981 */ /* 0x000f68000c1e1900 */
[----:B------:R-:W5:Y:S01]  /*0a70*/  LDG.E R24, desc[UR12][R24.64] ;  /* 0x0000000c18187981 */ /* 0x000f62000c1e1900 */
[----:B------:R-:W-:-:S05]  /*0a80*/  IADD3 R7, P0, PT, R7, 0x4, RZ ;  /* 0x0000000407077810 */ /* 0x000fca0007f1e0ff */
[----:B------:R-:W-:Y:S02]  /*0a90*/  IMAD.X R0, RZ, RZ, R0, P0 ;  /* 0x000000ffff007224 */ /* 0x000fe400000e0600 */
[----:B---3--:R-:W-:-:S04]  /*0aa0*/  FMUL R17, R26, R5 ;  /* 0x000000051a117220 */ /* 0x008fc80000400000 */
[----:B--2---:R-:W-:-:S04]  /*0ab0*/  FFMA R17, R6, R27, R17 ;  /* 0x0000001b06117223 */ /* 0x004fc80000000011 */
[----:B----4-:R-:W-:-:S04]  /*0ac0*/  FFMA R17, R8, R3, R17 ;  /* 0x0000000308117223 */ /* 0x010fc80000000011 */
[----:B-----5:R-:W-:-:S04]  /*0ad0*/  FFMA R17, R24, R21, R17 ;  /* 0x0000001518117223 */ /* 0x020fc80000000011 */
[----:B------:R-:W-:-:S07]  /*0ae0*/  FADD R18, R18, R17 ;  /* 0x0000001112127221 */ /* 0x000fce0000000000 */
.L_x_204:
[----:B------:R-:W0:Y:S02]  /*0af0*/  LDCU.64 UR6, c[0x0][0x3a8] ;  /* 0x00007500ff0677ac */ /* 0x000e240008000a00 */
[----:B0-----:R-:W-:-:S04]  /*0b00*/  ISETP.GE.U32.AND P0, PT, R7, UR6, PT ;  /* 0x0000000607007c0c */ /* 0x001fc8000bf06070 */
[----:B------:R-:W-:-:S13]  /*0b10*/  ISETP.GE.U32.AND.EX P0, PT, R0, UR7, PT, P0 ;  /* 0x0000000700007c0c */ /* 0x000fda000bf06100 */
        /* <DEDUP_REMOVED lines=13> */
[----:B------:R-:W-:Y:S01]  /*0bf0*/  IMAD R16, R0, UR10, RZ ;  /* 0x0000000a00107c24 */ /* 0x000fe2000f8e02ff */
[----:B------:R-:W-:Y:S01]  /*0c00*/  LOP3.LUT R25, R4, 0xfffffff8, RZ, 0xc0, !PT ;  /* 0xfffffff804197812 */ /* 0x000fe200078ec0ff */
[-C--:B------:R-:W-:Y:S01]  /*0c10*/  IMAD.WIDE.U32 R2, R7, R10.reuse, UR4 ;  /* 0x0000000407027e25 */ /* 0x080fe2000f8e000a */
[----:B------:R-:W-:Y:S01]  /*0c20*/  UIMAD.WIDE.U32 UR8, UR10, 0x4, URZ ;  /* 0x000000040a0878a5 */ /* 0x000fe2000f8e00ff */
[----:B------:R-:W-:Y:S01]  /*0c30*/  SHF.L.U64.HI R24, R10, 0x5, R11 ;  /* 0x000000050a187819 */ /* 0x000fe2000001020b */
[----:B------:R-:W-:Y:S01]  /*0c40*/  USHF.L.U32 UR6, UR11, 0x2, URZ ;  /* 0x000000020b067899 */ /* 0x000fe200080006ff */
[----:B------:R-:W-:Y:S01]  /*0c50*/  IMAD.MOV.U32 R8, RZ, RZ, R12 ;  /* 0x000000ffff087224 */ /* 0x000fe200078e000c */
[----:B------:R-:W-:Y:S01]  /*0c60*/  USHF.L.U64.HI UR7, UR10, 0x5, UR11 ;  /* 0x000000050a077899 */ /* 0x000fe2000801020b */
[----:B------:R-:W-:Y:S01]  /*0c70*/  IMAD.MOV.U32 R9, RZ, RZ, RZ ;  /* 0x000000ffff097224 */ /* 0x000fe200078e00ff */
[----:B------:R-:W-:Y:S01]  /*0c80*/  UIADD3 UR6, UPT, UPT, UR9, UR6, URZ ;  /* 0x0000000609067290 */ /* 0x000fe2000fffe0ff */
[----:B------:R-:W-:-:S02]  /*0c90*/  IMAD R20, R0, R10, RZ ;  /* 0x0000000a00147224 */ /* 0x000fc400078e02ff */
[C---:B------:R-:W-:Y:S02]  /*0ca0*/  IMAD R17, R7.reuse, UR11, R16 ;  /* 0x0000000b07117c24 */ /* 0x040fe4000f8e0210 */
[----:B------:R-:W-:-:S04]  /*0cb0*/  IMAD.WIDE.U32 R8, R7, UR10, R8 ;  /* 0x0000000a07087c25 */ /* 0x000fc8000f8e0008 */
[----:B------:R-:W-:Y:S01]  /*0cc0*/  IMAD R19, R7, R11, R20 ;  /* 0x0000000b07137224 */ /* 0x000fe200078e0214 */
[----:B-1----:R-:W-:Y:S01]  /*0cd0*/  LEA R23, P2, R8, UR18, 0x2 ;  /* 0x0000001208177c11 */ /* 0x002fe2000f8410ff */
[----:B------:R-:W-:Y:S01]  /*0ce0*/  IMAD.IADD R17, R9, 0x1, R17 ;  /* 0x0000000109117824 */ /* 0x000fe200078e0211 */
[----:B0-----:R-:W-:-:S05]  /*0cf0*/  IADD3 R16, P1, PT, R21, R2, RZ ;  /* 0x0000000215107210 */ /* 0x001fca0007f3e0ff */
[----:B------:R-:W-:Y:S01]  /*0d00*/  IMAD.X R9, R19, 0x1, R3, P1 ;  /* 0x0000000113097824 */ /* 0x000fe200008e0603 */
[----:B------:R-:W-:Y:S02]  /*0d10*/  LEA R2, P1, R16, UR16, 0x2 ;  /* 0x0000001010027c11 */ /* 0x000fe4000f8210ff */
[----:B------:R-:W-:Y:S02]  /*0d20*/  LEA.HI.X R3, R8, UR19, R17, 0x2, P2 ;  /* 0x0000001308037c11 */ /* 0x000fe400090f1411 */
[----:B------:R-:W-:Y:S01]  /*0d30*/  LEA.HI.X R8, R16, UR17, R9, 0x2, P1 ;  /* 0x0000001110087c11 */ /* 0x000fe200088f1409 */
[----:B------:R-:W-:Y:S01]  /*0d40*/  IMAD.WIDE.U32 R16, R10, 0x4, RZ ;  /* 0x000000040a107825 */ /* 0x000fe200078e00ff */
[----:B------:R-:W-:-:S05]  /*0d50*/  SHF.L.U32 R9, R11, 0x2, RZ ;  /* 0x000000020b097819 */ /* 0x000fca00000006ff */
[----:B------:R-:W-:-:S07]  /*0d60*/  IMAD.IADD R9, R17, 0x1, R9 ;  /* 0x0000000111097824 */ /* 0x000fce00078e0209 */
.L_x_209:
[----:B------:R-:W-:Y:S02]  /*0d70*/  IMAD.MOV.U32 R21, RZ, RZ, R3 ;  /* 0x000000ffff157224 */ /* 0x000fe400078e0003 */
[----:B------:R-:W-:Y:S02]  /*0d80*/  IMAD.MOV.U32 R26, RZ, RZ, R2 ;  /* 0x000000ffff1a7224 */ /* 0x000fe400078e0002 */
[----:B------:R-:W-:Y:S02]  /*0d90*/  IMAD.MOV.U32 R27, RZ, RZ, R8 ;  /* 0x000000ffff1b7224 */ /* 0x000fe400078e0008 */
[----:B------:R-:W-:-:S03]  /*0da0*/  IMAD.MOV.U32 R20, RZ, RZ, R23 ;  /* 0x000000ffff147224 */ /* 0x000fc600078e0017 */
[----:B------:R0:W2:Y:S04]  /*0db0*/  LDG.E R19, desc[UR12][R26.64] ;  /* 0x0000000c1a137981 */ /* 0x0000a8000c1e1900 */
[----:B------:R1:W2:Y:S01]  /*0dc0*/  LDG.E R21, desc[UR12][R20.64] ;  /* 0x0000000c14157981 */ /* 0x0002a2000c1e1900 */
[----:B0-----:R-:W-:Y:S02]  /*0dd0*/  IADD3 R26, P1, PT, R2, R16, RZ ;  /* 0x00000010021a7210 */ /* 0x001fe40007f3e0ff */
[----:B-1----:R-:W-:-:S03]  /*0de0*/  IADD3 R20, P2, PT, R23, UR8, RZ ;  /* 0x0000000817147c10 */ /* 0x002fc6000ff5e0ff */
[----:B------:R-:W-:-:S05]  /*0df0*/  IMAD.X R27, R8, 0x1, R9, P1 ;  /* 0x00000001081b7824 */ /* 0x000fca00008e0609 */
[----:B------:R-:W3:Y:S01]  /*0e00*/  LDG.E R22, desc[UR12][R26.64] ;  /* 0x0000000c1a167981 */ /* 0x000ee2000c1e1900 */
[----:B--2---:R-:W-:Y:S01]  /*0e10*/  FFMA R19, R19, R21, R18 ;  /* 0x0000001513137223 */ /* 0x004fe20000000012 */
[----:B------:R-:W-:-:S05]  /*0e20*/  IADD3.X R21, PT, PT, R3, UR6, RZ, P2, !PT ;  /* 0x0000000603157c10 */ /* 0x000fca00097fe4ff */
[----:B------:R0:W3:Y:S02]  /*0e30*/  LDG.E R18, desc[UR12][R20.64] ;  /* 0x0000000c14127981 */ /* 0x0000e4000c1e1900 */
[----:B0-----:R-:W-:-:S04]  /*0e40*/  IADD3 R20, P2, PT, R20, UR8, RZ ;  /* 0x0000000814147c10 */ /* 0x001fc8000ff5e0ff */
[----:B------:R-:W-:-:S05]  /*0e50*/  IADD3.X R21, PT, PT, R21, UR6, RZ, P2, !PT ;  /* 0x0000000615157c10 */ /* 0x000fca00097fe4ff */
[----:B------:R0:W2:Y:S02]  /*0e60*/  LDG.E R28, desc[UR12][R20.64] ;  /* 0x0000000c141c7981 */ /* 0x0000a4000c1e1900 */
[----:B0-----:R-:W-:-:S04]  /*0e70*/  IADD3 R20, P2, PT, R20, UR8, RZ ;  /* 0x0000000814147c10 */ /* 0x001fc8000ff5e0ff */
[----:B------:R-:W-:Y:S01]  /*0e80*/  IADD3.X R21, PT, PT, R21, UR6, RZ, P2, !PT ;  /* 0x0000000615157c10 */ /* 0x000fe200097fe4ff */
[----:B---3--:R-:W-:Y:S01]  /*0e90*/  FFMA R22, R22, R18, R19 ;  /* 0x0000001216167223 */ /* 0x008fe20000000013 */
[----:B------:R-:W-:-:S03]  /*0ea0*/  IADD3 R18, P1, PT, R26, R16, RZ ;  /* 0x000000101a127210 */ /* 0x000fc60007f3e0ff */
[----:B------:R-:W3:Y:S02]  /*0eb0*/  LDG.E R26, desc[UR12][R20.64] ;  /* 0x0000000c141a7981 */ /* 0x000ee4000c1e1900 */
[----:B------:R-:W-:-:S05]  /*0ec0*/  IMAD.X R19, R27, 0x1, R9, P1 ;  /* 0x000000011b137824 */ /* 0x000fca00008e0609 */
[----:B------:R0:W2:Y:S02]  /*0ed0*/  LDG.E R29, desc[UR12][R18.64] ;  /* 0x0000000c121d7981 */ /* 0x0000a4000c1e1900 */
[----:B0-----:R-:W-:-:S05]  /*0ee0*/  IADD3 R18, P1, PT, R18, R16, RZ ;  /* 0x0000001012127210 */ /* 0x001fca0007f3e0ff */
[----:B------:R-:W-:-:S05]  /*0ef0*/  IMAD.X R19, R19, 0x1, R9, P1 ;  /* 0x0000000113137824 */ /* 0x000fca00008e0609 */
[----:B------:R0:W3:Y:S01]  /*0f00*/  LDG.E R27, desc[UR12][R18.64] ;  /* 0x0000000c121b7981 */ /* 0x0000e2000c1e1900 */
[----:B------:R-:W-:-:S04]  /*0f10*/  IADD3 R20, P2, PT, R20, UR8, RZ ;  /* 0x0000000814147c10 */ /* 0x000fc8000ff5e0ff */
[----:B------:R-:W-:Y:S02]  /*0f20*/  IADD3.X R21, PT, PT, R21, UR6, RZ, P2, !PT ;  /* 0x0000000615157c10 */ /* 0x000fe400097fe4ff */
[----:B0-----:R-:W-:-:S05]  /*0f30*/  IADD3 R18, P1, PT, R18, R16, RZ ;  /* 0x0000001012127210 */ /* 0x001fca0007f3e0ff */
[----:B------:R-:W-:Y:S02]  /*0f40*/  IMAD.X R19, R19, 0x1, R9, P1 ;  /* 0x0000000113137824 */ /* 0x000fe400008e0609 */
[----:B--2---:R-:W-:-:S04]  /*0f50*/  FFMA R22, R29, R28, R22 ;  /* 0x0000001c1d167223 */ /* 0x004fc80000000016 */
[----:B---3--:R-:W-:Y:S02]  /*0f60*/  FFMA R22, R27, R26, R22 ;  /* 0x0000001a1b167223 */ /* 0x008fe40000000016 */
[----:B------:R0:W2:Y:S04]  /*0f70*/  LDG.E R27, desc[UR12][R18.64] ;  /* 0x0000000c121b7981 */ /* 0x0000a8000c1e1900 */
[----:B------:R1:W2:Y:S01]  /*0f80*/  LDG.E R26, desc[UR12][R20.64] ;  /* 0x0000000c141a7981 */ /* 0x0002a2000c1e1900 */
[----:B0-----:R-:W-:Y:S02]  /*0f90*/  IADD3 R18, P1, PT, R18, R16, RZ ;  /* 0x0000001012127210 */ /* 0x001fe40007f3e0ff */
[----:B-1----:R-:W-:-:S03]  /*0fa0*/  IADD3 R20, P2, PT, R20, UR8, RZ ;  /* 0x0000000814147c10 */ /* 0x002fc6000ff5e0ff */
[----:B------:R-:W-:Y:S01]  /*0fb0*/  IMAD.X R19, R19, 0x1, R9, P1 ;  /* 0x0000000113137824 */ /* 0x000fe200008e0609 */
[----:B------:R-:W-:Y:S01]  /*0fc0*/  IADD3.X R21, PT, PT, R21, UR6, RZ, P2, !PT ;  /* 0x0000000615157c10 */ /* 0x000fe200097fe4ff */
[----:B--2---:R-:W-:-:S03]  /*0fd0*/  FFMA R22, R27, R26, R22 ;  /* 0x0000001a1b167223 */ /* 0x004fc60000000016 */
        /* <DEDUP_REMOVED lines=10> */
[----:B-1----:R-:W-:Y:S02]  /*1080*/  IADD3 R20, P2, PT, R20, UR8, RZ ;  /* 0x0000000814147c10 */ /* 0x002fe4000ff5e0ff */
[----:B------:R-:W-:Y:S02]  /*1090*/  IADD3.X R19, PT, PT, R19, R9, RZ, P1, !PT ;  /* 0x0000000913137210 */ /* 0x000fe40000ffe4ff */
[----:B------:R-:W-:-:S03]  /*10a0*/  IADD3.X R21, PT, PT, R21, UR6, RZ, P2, !PT ;  /* 0x0000000615157c10 */ /* 0x000fc600097fe4ff */
[----:B------:R-:W3:Y:S04]  /*10b0*/  LDG.E R29, desc[UR12][R18.64] ;  /* 0x0000000c121d7981 */ /* 0x000ee8000c1e1900 */
[----:B------:R-:W3:Y:S01]  /*10c0*/  LDG.E R28, desc[UR12][R20.64] ;  /* 0x0000000c141c7981 */ /* 0x000ee2000c1e1900 */
[----:B------:R-:W-:-:S04]  /*10d0*/  IADD3 R25, P1, PT, R25, -0x8, RZ ;  /* 0xfffffff819197810 */ /* 0x000fc80007f3e0ff */
[----:B------:R-:W-:Y:S02]  /*10e0*/  IADD3.X R6, PT, PT, R6, -0x1, RZ, P1, !PT ;  /* 0xffffffff06067810 */ /* 0x000fe40000ffe4ff */
[----:B------:R-:W-:Y:S01]  /*10f0*/  ISETP.NE.U32.AND P1, PT, R25, RZ, PT ;  /* 0x000000ff1900720c */ /* 0x000fe20003f25070 */
[----:B------:R-:W-:-:S03]  /*1100*/  IMAD.U32 R30, RZ, RZ, UR10 ;  /* 0x0000000aff1e7e24 */ /* 0x000fc6000f8e00ff */
[----:B------:R-:W-:Y:S02]  /*1110*/  ISETP.NE.AND.EX P1, PT, R6, RZ, PT, P1 ;  /* 0x000000ff0600720c */ /* 0x000fe40003f25310 */
[----:B------:R-:W-:Y:S02]  /*1120*/  LEA R23, P2, R30, R23, 0x5 ;  /* 0x000000171e177211 */ /* 0x000fe400078428ff */
[----:B------:R-:W-:Y:S02]  /*1130*/  IADD3 R7, P3, PT, R7, 0x8, RZ ;  /* 0x0000000807077810 */ /* 0x000fe40007f7e0ff */
[----:B------:R-:W-:Y:S02]  /*1140*/  LEA R2, P4, R10, R2, 0x5 ;  /* 0x000000020a027211 */ /* 0x000fe400078828ff */
[----:B------:R-:W-:Y:S01]  /*1150*/  IADD3.X R3, PT, PT, R3, UR7, RZ, P2, !PT ;  /* 0x0000000703037c10 */ /* 0x000fe200097fe4ff */
[----:B------:R-:W-:Y:S02]  /*1160*/  IMAD.X R0, RZ, RZ, R0, P3 ;  /* 0x000000ffff007224 */ /* 0x000fe400018e0600 */
[----:B------:R-:W-:-:S02]  /*1170*/  IMAD.X R8, R8, 0x1, R24, P4 ;  /* 0x0000000108087824 */ /* 0x000fc400020e0618 */
[----:B--2---:R-:W-:-:S04]  /*1180*/  FFMA R22, R26, R27, R22 ;  /* 0x0000001b1a167223 */ /* 0x004fc80000000016 */
[----:B---3--:R-:W-:Y:S01]  /*1190*/  FFMA R18, R29, R28, R22 ;  /* 0x0000001c1d127223 */ /* 0x008fe20000000016 */
[----:B------:R-:W-:Y:S06]  /*11a0*/  @P1 BRA `(.L_x_209) ;  /* 0xfffffff800f01947 */ /* 0x000fec000383ffff */
.L_x_208:
        /* <DEDUP_REMOVED lines=8> */
[C---:B------:R-:W-:Y:S02]  /*1230*/  IMAD R16, R0.reuse, R10, RZ ;  /* 0x0000000a00107224 */ /* 0x040fe400078e02ff */
[----:B------:R-:W-:Y:S01]  /*1240*/  IMAD R20, R0, UR10, RZ ;  /* 0x0000000a00147c24 */ /* 0x000fe2000f8e02ff */
[----:B------:R-:W-:Y:S01]  /*1250*/  USHF.L.U32 UR7, UR10, 0x2, URZ ;  /* 0x000000020a077899 */ /* 0x000fe200080006ff */
[----:B------:R-:W-:Y:S01]  /*1260*/  IMAD.MOV.U32 R2, RZ, RZ, R14 ;  /* 0x000000ffff027224 */ /* 0x000fe200078e000e */
[----:B------:R-:W-:Y:S01]  /*1270*/  USHF.L.U64.HI UR6, UR10, 0x2, UR11 ;  /* 0x000000020a067899 */ /* 0x000fe2000801020b */
[----:B------:R-:W-:Y:S02]  /*1280*/  IMAD.MOV.U32 R3, RZ, RZ, R15 ;  /* 0x000000ffff037224 */ /* 0x000fe400078e000f */
[----:B------:R-:W-:Y:S02]  /*1290*/  IMAD.MOV.U32 R8, RZ, RZ, R12 ;  /* 0x000000ffff087224 */ /* 0x000fe400078e000c */
[----:B------:R-:W-:-:S02]  /*12a0*/  IMAD.MOV.U32 R9, RZ, RZ, RZ ;  /* 0x000000ffff097224 */ /* 0x000fc400078e00ff */
[----:B------:R-:W-:-:S04]  /*12b0*/  IMAD.WIDE.U32 R2, R7, R10, R2 ;  /* 0x0000000a07027225 */ /* 0x000fc800078e0002 */
[----:B------:R-:W-:Y:S01]  /*12c0*/  IMAD.WIDE.U32 R8, R7, UR10, R8 ;  /* 0x0000000a07087c25 */ /* 0x000fe2000f8e0008 */
[----:B0-----:R-:W-:-:S03]  /*12d0*/  LEA R24, P1, R2, UR16, 0x2 ;  /* 0x0000001002187c11 */ /* 0x001fc6000f8210ff */
[C---:B------:R-:W-:Y:S01]  /*12e0*/  IMAD R5, R7.reuse, R11, R16 ;  /* 0x0000000b07057224 */ /* 0x040fe200078e0210 */
[----:B------:R-:W-:Y:S01]  /*12f0*/  LEA R22, P2, R8, UR18, 0x2 ;  /* 0x0000001208167c11 */ /* 0x000fe2000f8410ff */
[----:B------:R-:W-:Y:S02]  /*1300*/  IMAD R17, R7, UR11, R20 ;  /* 0x0000000b07117c24 */ /* 0x000fe4000f8e0214 */
[----:B------:R-:W-:Y:S02]  /*1310*/  IMAD.IADD R5, R3, 0x1, R5 ;  /* 0x0000000103057824 */ /* 0x000fe400078e0205 */
[----:B------:R-:W-:Y:S02]  /*1320*/  IMAD.IADD R17, R9, 0x1, R17 ;  /* 0x0000000109117824 */ /* 0x000fe400078e0211 */
[----:B------:R-:W-:Y:S01]  /*1330*/  IMAD.SHL.U32 R27, R10, 0x4, RZ ;  /* 0x000000040a1b7824 */ /* 0x000fe200078e00ff */
[----:B------:R-:W-:Y:S02]  /*1340*/  LEA.HI.X R25, R2, UR17, R5, 0x2, P1 ;  /* 0x0000001102197c11 */ /* 0x000fe400088f1405 */
[----:B------:R-:W-:-:S02]  /*1350*/  LEA.HI.X R23, R8, UR19, R17, 0x2, P2 ;  /* 0x0000001308177c11 */ /* 0x000fc400090f1411 */
[----:B------:R-:W-:Y:S01]  /*1360*/  SHF.L.U64.HI R19, R10, 0x2, R11 ;  /* 0x000000020a137819 */ /* 0x000fe2000001020b */
[----:B------:R0:W2:Y:S01]  /*1370*/  LDG.E R5, desc[UR12][R24.64] ;  /* 0x0000000c18057981 */ /* 0x0000a2000c1e1900 */
[-C--:B------:R-:W-:Y:S02]  /*1380*/  IADD3 R8, P1, PT, R24, R27.reuse, RZ ;  /* 0x0000001b18087210 */ /* 0x080fe40007f3e0ff */
[----:B------:R-:W-:Y:S02]  /*1390*/  IADD3 R2, P2, PT, R22, UR7, RZ ;  /* 0x0000000716027c10 */ /* 0x000fe4000ff5e0ff */
[----:B------:R-:W2:Y:S01]  /*13a0*/  LDG.E R22, desc[UR12][R22.64] ;  /* 0x0000000c16167981 */ /* 0x000ea2000c1e1900 */
[----:B------:R-:W-:Y:S01]  /*13b0*/  IMAD.X R9, R25, 0x1, R19, P1 ;  /* 0x0000000119097824 */ /* 0x000fe200008e0613 */
[----:B------:R-:W-:Y:S02]  /*13c0*/  IADD3 R20, P1, PT, R8, R27, RZ ;  /* 0x0000001b08147210 */ /* 0x000fe40007f3e0ff */
[----:B------:R-:W-:-:S02]  /*13d0*/  IADD3.X R3, PT, PT, R23, UR6, RZ, P2, !PT ;  /* 0x0000000617037c10 */ /* 0x000fc400097fe4ff */
[----:B------:R-:W-:Y:S01]  /*13e0*/  IADD3 R16, P2, PT, R2, UR7, RZ ;  /* 0x0000000702107c10 */ /* 0x000fe2000ff5e0ff */
[----:B------:R-:W3:Y:S01]  /*13f0*/  LDG.E R29, desc[UR12][R8.64] ;  /* 0x0000000c081d7981 */ /* 0x000ee2000c1e1900 */
[----:B------:R-:W-:Y:S02]  /*1400*/  IADD3.X R21, PT, PT, R9, R19, RZ, P1, !PT ;  /* 0x0000001309157210 */ /* 0x000fe40000ffe4ff */
[----:B------:R-:W-:Y:S01]  /*1410*/  IADD3 R26, P1, PT, R20, R27, RZ ;  /* 0x0000001b141a7210 */ /* 0x000fe20007f3e0ff */
[----:B------:R-:W3:Y:S01]  /*1420*/  LDG.E R2, desc[UR12][R2.64] ;  /* 0x0000000c02027981 */ /* 0x000ee2000c1e1900 */
[----:B------:R-:W-:Y:S02]  /*1430*/  IADD3.X R17, PT, PT, R3, UR6, RZ, P2, !PT ;  /* 0x0000000603117c10 */ /* 0x000fe400097fe4ff */
[----:B0-----:R-:W-:Y:S01]  /*1440*/  IADD3 R24, P2, PT, R16, UR7, RZ ;  /* 0x0000000710187c10 */ /* 0x001fe2000ff5e0ff */
[----:B------:R-:W-:Y:S02]  /*1450*/  IMAD.X R27, R21, 0x1, R19, P1 ;  /* 0x00000001151b7824 */ /* 0x000fe400008e0613 */
[----:B------:R-:W4:Y:S01]  /*1460*/  LDG.E R16, desc[UR12][R16.64] ;  /* 0x0000000c10107981 */ /* 0x000f22000c1e1900 */
[----:B------:R-:W-:-:S03]  /*1470*/  IADD3.X R25, PT, PT, R17, UR6, RZ, P2, !PT ;  /* 0x0000000611197c10 */ /* 0x000fc600097fe4ff */
        /* <DEDUP_REMOVED lines=9> */
.L_x_210:
        /* <DEDUP_REMOVED lines=8> */
[----:B------:R-:W-:Y:S02]  /*1590*/  IMAD R2, R0, UR10, RZ ;  /* 0x0000000a00027c24 */ /* 0x000fe4000f8e02ff */
[----:B------:R-:W-:Y:S02]  /*15a0*/  IMAD.MOV.U32 R4, RZ, RZ, R12 ;  /* 0x000000ffff047224 */ /* 0x000fe400078e000c */
[----:B------:R-:W-:Y:S02]  /*15b0*/  IMAD.MOV.U32 R5, RZ, RZ, RZ ;  /* 0x000000ffff057224 */ /* 0x000fe400078e00ff */
[C---:B------:R-:W-:Y:S02]  /*15c0*/  IMAD R3, R7.reuse, UR11, R2 ;  /* 0x0000000b07037c24 */ /* 0x040fe4000f8e0202 */
[----:B------:R-:W-:-:S04]  /*15d0*/  IMAD.WIDE.U32 R4, R7, UR10, R4 ;  /* 0x0000000a07047c25 */ /* 0x000fc8000f8e0004 */
[-C--:B------:R-:W-:Y:S02]  /*15e0*/  IMAD R6, R0, R10.reuse, RZ ;  /* 0x0000000a00067224 */ /* 0x080fe400078e02ff */
[----:B------:R-:W-:Y:S02]  /*15f0*/  IMAD.MOV.U32 R8, RZ, RZ, R14 ;  /* 0x000000ffff087224 */ /* 0x000fe400078e000e */
[----:B------:R-:W-:Y:S01]  /*1600*/  IMAD.MOV.U32 R9, RZ, RZ, R15 ;  /* 0x000000ffff097224 */ /* 0x000fe200078e000f */
[----:B0-----:R-:W-:Y:S01]  /*1610*/  LEA R2, P1, R4, UR18, 0x2 ;  /* 0x0000001204027c11 */ /* 0x001fe2000f8210ff */
[----:B------:R-:W-:Y:S02]  /*1620*/  IMAD.IADD R3, R5, 0x1, R3 ;  /* 0x0000000105037824 */ /* 0x000fe400078e0203 */
[----:B------:R-:W-:-:S03]  /*1630*/  IMAD.WIDE.U32 R8, R7, R10, R8 ;  /* 0x0000000a07087225 */ /* 0x000fc600078e0008 */
[----:B------:R-:W-:Y:S01]  /*1640*/  LEA.HI.X R3, R4, UR19, R3, 0x2, P1 ;  /* 0x0000001304037c11 */ /* 0x000fe200088f1403 */
[----:B------:R-:W-:Y:S01]  /*1650*/  IMAD R5, R7, R11, R6 ;  /* 0x0000000b07057224 */ /* 0x000fe200078e0206 */
[C---:B------:R-:W-:Y:S01]  /*1660*/  LEA R4, P1, R8.reuse, UR16, 0x2 ;  /* 0x0000001008047c11 */ /* 0x040fe2000f8210ff */
[----:B------:R-:W-:Y:S01]  /*1670*/  IMAD.U32 R17, RZ, RZ, UR10 ;  /* 0x0000000aff117e24 */ /* 0x000fe2000f8e00ff */
[----:B------:R-:W-:Y:S01]  /*1680*/  MOV R6, UR11 ;  /* 0x0000000b00067c02 */ /* 0x000fe20008000f00 */
[----:B------:R-:W-:Y:S02]  /*1690*/  IMAD.IADD R5, R9, 0x1, R5 ;  /* 0x0000000109057824 */ /* 0x000fe400078e0205 */
[----:B------:R-:W-:Y:S01]  /*16a0*/  IMAD.U32 R9, RZ, RZ, UR10 ;  /* 0x0000000aff097e24 */ /* 0x000fe2000f8e00ff */
[----:B------:R-:W-:Y:S02]  /*16b0*/  LEA R16, P2, R17, R2, 0x2 ;  /* 0x0000000211107211 */ /* 0x000fe400078410ff */
[----:B------:R-:W-:Y:S01]  /*16c0*/  LEA.HI.X R5, R8, UR17, R5, 0x2, P1 ;  /* 0x0000001108057c11 */ /* 0x000fe200088f1405 */
[----:B------:R-:W2:Y:S01]  /*16d0*/  LDG.E R2, desc[UR12][R2.64] ;  /* 0x0000000c02027981 */ /* 0x000ea2000c1e1900 */
[----:B------:R-:W-:-:S02]  /*16e0*/  LEA R8, P1, R10, R4, 0x2 ;  /* 0x000000040a087211 */ /* 0x000fc400078210ff */
[----:B------:R-:W-:Y:S02]  /*16f0*/  LEA.HI.X R17, R9, R3, R6, 0x2, P2 ;  /* 0x0000000309117211 */ /* 0x000fe400010f1406 */
[----:B------:R-:W-:Y:S02]  /*1700*/  LEA.HI.X R9, R10, R5, R11, 0x2, P1 ;  /* 0x000000050a097211 */ /* 0x000fe400008f140b */
[----:B------:R-:W2:Y:S04]  /*1710*/  LDG.E R5, desc[UR12][R4.64] ;  /* 0x0000000c04057981 */ /* 0x000ea8000c1e1900 */
[----:B------:R-:W3:Y:S04]  /*1720*/  LDG.E R17, desc[UR12][R16.64] ;  /* 0x0000000c10117981 */ /* 0x000ee8000c1e1900 */
[----:B------:R-:W3:Y:S01]  /*1730*/  LDG.E R8, desc[UR12][R8.64] ;  /* 0x0000000c08087981 */ /* 0x000ee2000c1e1900 */
[----:B------:R-:W-:-:S05]  /*1740*/  IADD3 R7, P1, PT, R7, 0x2, RZ ;  /* 0x0000000207077810 */ /* 0x000fca0007f3e0ff */
[----:B------:R-:W-:Y:S02]  /*1750*/  IMAD.X R0, RZ, RZ, R0, P1 ;  /* 0x000000ffff007224 */ /* 0x000fe400008e0600 */
[----:B--2---:R-:W-:-:S04]  /*1760*/  FFMA R19, R5, R2, R18 ;  /* 0x0000000205137223 */ /* 0x004fc80000000012 */
[----:B---3--:R-:W-:-:S07]  /*1770*/  FFMA R18, R8, R17, R19 ;  /* 0x0000001108127223 */ /* 0x008fce0000000013 */
.L_x_211:
[----:B------:R-:W-:Y:S05]  /*1780*/  @P0 BRA `(.L_x_207) ;  /* 0x0000000000500947 */ /* 0x000fea0003800000 */
[----:B------:R-:W0:Y:S01]  /*1790*/  LDCU.128 UR16, c[0x0][0x380] ;  /* 0x00007000ff1077ac */ /* 0x000e220008000c00 */
[C---:B------:R-:W-:Y:S02]  /*17a0*/  IMAD R6, R0.reuse, R10, RZ ;  /* 0x0000000a00067224 */ /* 0x040fe400078e02ff */
[----:B------:R-:W-:Y:S02]  /*17b0*/  IMAD.MOV.U32 R2, RZ, RZ, R14 ;  /* 0x000000ffff027224 */ /* 0x000fe400078e000e */
[----:B------:R-:W-:Y:S02]  /*17c0*/  IMAD.MOV.U32 R3, RZ, RZ, R15 ;  /* 0x000000ffff037224 */ /* 0x000fe400078e000f */
[----:B------:R-:W-:Y:S02]  /*17d0*/  IMAD R0, R0, UR10, RZ ;  /* 0x0000000a00007c24 */ /* 0x000fe4000f8e02ff */
[----:B------:R-:W-:Y:S02]  /*17e0*/  IMAD.MOV.U32 R4, RZ, RZ, R12 ;  /* 0x000000ffff047224 */ /* 0x000fe400078e000c */
[----:B------:R-:W-:-:S02]  /*17f0*/  IMAD.MOV.U32 R5, RZ, RZ, RZ ;  /* 0x000000ffff057224 */ /* 0x000fc400078e00ff */
[----:B------:R-:W-:-:S04]  /*1800*/  IMAD.WIDE.U32 R2, R7, R10, R2 ;  /* 0x0000000a07027225 */ /* 0x000fc800078e0002 */
[C---:B------:R-:W-:Y:S01]  /*1810*/  IMAD R11, R7.reuse, R11, R6 ;  /* 0x0000000b070b7224 */ /* 0x040fe200078e0206 */
[----:B0-----:R-:W-:Y:S01]  /*1820*/  LEA R6, P0, R2, UR16, 0x2 ;  /* 0x0000001002067c11 */ /* 0x001fe2000f8010ff */
[----:B------:R-:W-:-:S04]  /*1830*/  IMAD.WIDE.U32 R4, R7, UR10, R4 ;  /* 0x0000000a07047c25 */ /* 0x000fc8000f8e0004 */
[----:B------:R-:W-:Y:S01]  /*1840*/  IMAD R9, R7, UR11, R0 ;  /* 0x0000000b07097c24 */ /* 0x000fe2000f8e0200 */
[----:B------:R-:W-:Y:S01]  /*1850*/  LEA R8, P1, R4, UR18, 0x2 ;  /* 0x0000001204087c11 */ /* 0x000fe2000f8210ff */
[----:B------:R-:W-:Y:S02]  /*1860*/  IMAD.IADD R7, R3, 0x1, R11 ;  /* 0x0000000103077824 */ /* 0x000fe400078e020b */
[----:B------:R-:W-:-:S03]  /*1870*/  IMAD.IADD R3, R5, 0x1, R9 ;  /* 0x0000000105037824 */ /* 0x000fc600078e0209 */
[----:B------:R-:W-:Y:S02]  /*1880*/  LEA.HI.X R7, R2, UR17, R7, 0x2, P0 ;  /* 0x0000001102077c11 */ /* 0x000fe400080f1407 */
[----:B------:R-:W-:-:S04]  /*1890*/  LEA.HI.X R9, R4, UR19, R3, 0x2, P1 ;  /* 0x0000001304097c11 */ /* 0x000fc800088f1403 */
[----:B------:R-:W2:Y:S04]  /*18a0*/  LDG.E R7, desc[UR12][R6.64] ;  /* 0x0000000c06077981 */ /* 0x000ea8000c1e1900 */
[----:B------:R-:W2:Y:S02]  /*18b0*/  LDG.E R8, desc[UR12][R8.64] ;  /* 0x0000000c08087981 */ /* 0x000ea4000c1e1900 */
[----:B--2---:R-:W-:-:S07]  /*18c0*/  FFMA R18, R7, R8, R18 ;  /* 0x0000000807127223 */ /* 0x004fce0000000012 */
.L_x_207:
[----:B------:R-:W0:Y:S01]  /*18d0*/  LDCU.64 UR6, c[0x0][0x390] ;  /* 0x00007200ff0677ac */ /* 0x000e220008000a00 */
[----:B------:R-:W-:Y:S02]  /*18e0*/  IMAD R3, R15, UR10, RZ ;  /* 0x0000000a0f037c24 */ /* 0x000fe4000f8e02ff */
[----:B------:R-:W-:Y:S02]  /*18f0*/  IMAD.MOV.U32 R13, RZ, RZ, RZ ;  /* 0x000000ffff0d7224 */ /* 0x000fe400078e00ff */
[C---:B------:R-:W-:Y:S02]  /*1900*/  IMAD R3, R14.reuse, UR11, R3 ;  /* 0x0000000b0e037c24 */ /* 0x040fe4000f8e0203 */
[----:B------:R-:W-:-:S04]  /*1910*/  IMAD.WIDE.U32 R14, R14, UR10, R12 ;  /* 0x0000000a0e0e7c25 */ /* 0x000fc8000f8e000c */
[----:B------:R-:W-:Y:S01]  /*1920*/  IMAD.IADD R3, R15, 0x1, R3 ;  /* 0x000000010f037824 */ /* 0x000fe200078e0203 */
[----:B0-----:R-:W-:-:S04]  /*1930*/  LEA R2, P0, R14, UR6, 0x2 ;  /* 0x000000060e027c11 */ /* 0x001fc8000f8010ff */
[----:B------:R-:W-:-:S05]  /*1940*/  LEA.HI.X R3, R14, UR7, R3, 0x2, P0 ;  /* 0x000000070e037c11 */ /* 0x000fca00080f1403 */
[----:B------:R-:W-:Y:S01]  /*1950*/  STG.E desc[UR12][R2.64], R18 ;  /* 0x0000001202007986 */ /* 0x000fe2000c10190c */
[----:B------:R-:W-:Y:S05]  /*1960*/  EXIT ;  /* 0x000000000000794d */ /* 0x000fea0003800000 */
.L_x_212:
        /* <DEDUP_REMOVED lines=9> */
.L_x_271:


//--------------------- .text.mul_a_b             --------------------------
	.section	.text.mul_a_b,"ax",@progbits
	.align	128
        .global         mul_a_b
        .type           mul_a_b,@function
        .size           mul_a_b,(.L_x_272 - mul_a_b)
        .other          mul_a_b,@"STO_CUDA_ENTRY STV_DEFAULT"
mul_a_b:
.text.mul_a_b:
[----:B------:R-:W-:Y:S01]  /*0000*/  LDC R1, c[0x0][0x37c] ;  /* 0x0000df00ff017b82 */ /* 0x000fe20000000800 */
[----:B------:R-:W0:Y:S01]  /*0010*/  S2R R12, SR_CTAID.Y ;  /* 0x00000000000c7919 */ /* 0x000e220000002600 */
[----:B------:R-:W1:Y:S06]  /*0020*/  LDCU UR4, c[0x0][0x360] ;  /* 0x00006c00ff0477ac */ /* 0x000e6c0008000800 */
[----:B------:R-:W2:Y:S01]  /*0030*/  LDC.64 R6, c[0x0][0x3a0] ;  /* 0x0000e800ff067b82 */ /* 0x000ea20000000a00 */
[----:B------:R-:W-:Y:S01]  /*0040*/  IMAD.MOV.U32 R11, RZ, RZ, RZ ;  /* 0x000000ffff0b7224 */ /* 0x000fe200078e00ff */
[----:B------:R-:W0:Y:S01]  /*0050*/  S2R R13, SR_TID.Y ;  /* 0x00000000000d7919 */ /* 0x000e220000002200 */
[----:B------:R-:W0:Y:S01]  /*0060*/  LDCU UR5, c[0x0][0x364] ;  /* 0x00006c80ff0577ac */ /* 0x000e220008000800 */
[----:B------:R-:W1:Y:S01]  /*0070*/  S2R R3, SR_CTAID.X ;  /* 0x0000000000037919 */ /* 0x000e620000002500 */
[----:B------:R-:W3:Y:S01]  /*0080*/  LDCU.64 UR6, c[0x0][0x398] ;  /* 0x00007300ff0677ac */ /* 0x000ee20008000a00 */
[----:B------:R-:W1:Y:S01]  /*0090*/  S2R R10, SR_TID.X ;  /* 0x00000000000a7919 */ /* 0x000e620000002100 */
[----:B0-----:R-:W-:-:S05]  /*00a0*/  IMAD R12, R12, UR5, R13 ;  /* 0x000000050c0c7c24 */ /* 0x001fca000f8e020d */
[----:B--2---:R-:W-:Y:S01]  /*00b0*/  ISETP.GE.U32.AND P0, PT, R12, R6, PT ;  /* 0x000000060c00720c */ /* 0x004fe20003f06070 */
[----:B-1----:R-:W-:-:S03]  /*00c0*/  IMAD.WIDE.U32 R10, R3, UR4, R10 ;  /* 0x00000004030a7c25 */ /* 0x002fc6000f8e000a */
[----:B------:R-:W-:Y:S02]  /*00d0*/  ISETP.GE.U32.AND.EX P0, PT, RZ, R7, PT, P0 ;  /* 0x00000007ff00720c */ /* 0x000fe40003f06100 */
[----:B---3--:R-:W-:-:S04]  /*00e0*/  ISETP.GE.U32.AND P1, PT, R10, UR6, PT ;  /* 0x000000060a007c0c */ /* 0x008fc8000bf26070 */
[----:B------:R-:W-:-:S13]  /*00f0*/  ISETP.GE.U32.OR.EX P0, PT, R11, UR7, P0, P1 ;  /* 0x000000070b007c0c */ /* 0x000fda0008706510 */
[----:B------:R-:W-:Y:S05]  /*0100*/  @P0 EXIT ;  /* 0x000000000000094d */ /* 0x000fea0003800000 */
[----:B------:R-:W0:Y:S01]  /*0110*/  LDCU.64 UR8, c[0x0][0x3a8] ;  /* 0x00007500ff0877ac */ /* 0x000e220008000a00 */
[----:B------:R-:W-:Y:S01]  /*0120*/  IMAD.MOV.U32 R5, RZ, RZ, RZ ;  /* 0x000000ffff057224 */ /* 0x000fe200078e00ff */
[----:B------:R-:W1:Y:S01]  /*0130*/  LDCU.64 UR10, c[0x0][0x358] ;  /* 0x00006b00ff0a77ac */ /* 0x000e620008000a00 */
[----:B------:R-:W-:Y:S01]  /*0140*/  UMOV UR4, URZ ;  /* 0x000000ff00047c82 */ /* 0x000fe20008000000 */
[----:B------:R-:W-:Y:S01]  /*0150*/  UMOV UR5, URZ ;  /* 0x000000ff00057c82 */ /* 0x000fe20008000000 */
[----:B0-----:R-:W-:Y:S02]  /*0160*/  ULOP3.LUT UR6, UR8, 0xfffffffc, URZ, 0xc0, !UPT ;  /* 0xfffffffc08067892 */ /* 0x001fe4000f8ec0ff */
[----:B------:R-:W-:Y:S02]  /*0170*/  IMAD R3, R11, UR8, RZ ;  /* 0x000000080b037c24 */ /* 0x000fe4000f8e02ff */
[----:B------:R-:W-:Y:S01]  /*0180*/  IMAD.WIDE.U32 R8, R10, UR8, RZ ;  /* 0x000000080a087c25 */ /* 0x000fe2000f8e00ff */
[----:B------:R-:W-:-:S03]  /*0190*/  UISETP.NE.U32.AND UP0, UPT, UR6, URZ, UPT ;  /* 0x000000ff0600728c */ /* 0x000fc6000bf05070 */
[----:B------:R-:W-:Y:S01]  /*01a0*/  IMAD R3, R10, UR9, R3 ;  /* 0x000000090a037c24 */ /* 0x000fe2000f8e0203 */
[----:B------:R-:W-:-:S04]  /*01b0*/  UISETP.NE.AND.EX UP0, UPT, UR9, URZ, UPT, UP0 ;  /* 0x000000ff0900728c */ /* 0x000fc8000bf05300 */
[----:B------:R-:W-:-:S05]  /*01c0*/  IADD3 R0, PT, PT, R9, R3, RZ ;  /* 0x0000000309007210 */ /* 0x000fca0007ffe0ff */
[----:B-1----:R-:W-:Y:S05]  /*01d0*/  BRA.U !UP0, `(.L_x_213) ;  /* 0x0000000508dc7547 */ /* 0x002fea000b800000 */
[----:B------:R-:W-:Y:S01]  /*01e0*/  UIADD3 UR6, UP0, UPT, UR6, -0x1, URZ ;  /* 0xffffffff06067890 */ /* 0x000fe2000ff1e0ff */
[----:B------:R-:W-:Y:S01]  /*01f0*/  IMAD.MOV.U32 R5, RZ, RZ, RZ ;  /* 0x000000ffff057224 */ /* 0x000fe200078e00ff */
[----:B------:R-:W-:Y:S01]  /*0200*/  UMOV UR4, URZ ;  /* 0x000000ff00047c82 */ /* 0x000fe20008000000 */
[----:B------:R-:W-:Y:S01]  /*0210*/  UMOV UR5, URZ ;  /* 0x000000ff00057c82 */ /* 0x000fe20008000000 */
[----:B------:R-:W-:Y:S02]  /*0220*/  UIADD3.X UR7, UPT, UPT, UR9, -0x1, URZ, UP0, !UPT ;  /* 0xffffffff09077890 */ /* 0x000fe400087fe4ff */
[----:B------:R-:W-:Y:S02]  /*0230*/  UISETP.NE.U32.AND UP0, UPT, UR6, 0x3, UPT ;  /* 0x000000030600788c */ /* 0x000fe4000bf05070 */
[----:B------:R-:W-:Y:S02]  /*0240*/  ULOP3.LUT UP1, URZ, UR6, 0x4, URZ, 0xc0, !UPT ;  /* 0x0000000406ff7892 */ /* 0x000fe4000f82c0ff */
[----:B------:R-:W-:-:S09]  /*0250*/  UISETP.NE.AND.EX UP0, UPT, UR7, URZ, UPT, UP0 ;  /* 0x000000ff0700728c */ /* 0x000fd2000bf05300 */
[----:B------:R-:W-:Y:S05]  /*0260*/  BRA.U !UP0, `(.L_x_214) ;  /* 0x0000000508247547 */ /* 0x000fea000b800000 */
[----:B------:R-:W0:Y:S01]  /*0270*/  LDCU.128 UR12, c[0x0][0x380] ;  /* 0x00007000ff0c77ac */ /* 0x000e220008000c00 */
[C---:B------:R-:W-:Y:S01]  /*0280*/  IMAD.HI.U32 R2, R6.reuse, 0x4, RZ ;  /* 0x0000000406027827 */ /* 0x040fe200078e00ff */
[----:B------:R-:W-:Y:S01]  /*0290*/  SHF.L.U64.HI R22, R6, 0x5, R7 ;  /* 0x0000000506167819 */ /* 0x000fe20000010207 */
[----:B------:R-:W-:Y:S02]  /*02a0*/  USHF.R.U64 UR6, UR6, 0x2, UR7 ;  /* 0x0000000206067899 */ /* 0x000fe40008001207 */
[----:B------:R-:W-:Y:S01]  /*02b0*/  IMAD.SHL.U32 R3, R7, 0x4, RZ ;  /* 0x0000000407037824 */ /* 0x000fe200078e00ff */
[----:B------:R-:W-:Y:S01]  /*02c0*/  UMOV UR4, URZ ;  /* 0x000000ff00047c82 */ /* 0x000fe20008000000 */
[----:B------:R-:W-:Y:S01]  /*02d0*/  IMAD.MOV.U32 R5, RZ, RZ, RZ ;  /* 0x000000ffff057224 */ /* 0x000fe200078e00ff */
[----:B------:R-:W-:Y:S02]  /*02e0*/  UIADD3 UR6, UP0, UPT, UR6, 0x1, URZ ;  /* 0x0000000106067890 */ /* 0x000fe4000ff1e0ff */
[----:B------:R-:W-:Y:S01]  /*02f0*/  IADD3 R2, PT, PT, R2, R3, RZ ;  /* 0x0000000302027210 */ /* 0x000fe20007ffe0ff */
[----:B------:R-:W-:Y:S01]  /*0300*/  UMOV UR5, URZ ;  /* 0x000000ff00057c82 */ /* 0x000fe20008000000 */
[----:B------:R-:W-:-:S02]  /*0310*/  ULEA.HI.X UR7, UR7, URZ, URZ, 0x1e, UP0 ;  /* 0x000000ff07077291 */ /* 0x000fc400080ff4ff */
[----:B------:R-:W-:Y:S02]  /*0320*/  ULOP3.LUT UR6, UR6, 0xfffffffe, URZ, 0xc0, !UPT ;  /* 0xfffffffe06067892 */ /* 0x000fe4000f8ec0ff */
[----:B------:R-:W-:Y:S01]  /*0330*/  ULOP3.LUT UR7, UR7, 0x7fffffff, URZ, 0xc0, !UPT ;  /* 0x7fffffff07077892 */ /* 0x000fe2000f8ec0ff */
[----:B0-----:R-:W-:Y:S02]  /*0340*/  LEA R14, P1, R8, UR12, 0x2 ;  /* 0x0000000c080e7c11 */ /* 0x001fe4000f8210ff */
[----:B------:R-:W-:Y:S02]  /*0350*/  LEA R4, P0, R12, UR14, 0x2 ;  /* 0x0000000e0c047c11 */ /* 0x000fe4000f8010ff */
[----:B------:R-:W-:Y:S02]  /*0360*/  IADD3 R14, P2, PT, R14, 0x10, RZ ;  /* 0x000000100e0e7810 */ /* 0x000fe40007f5e0ff */
[----:B------:R-:W-:Y:S02]  /*0370*/  LEA.HI.X R15, R8, UR13, R0, 0x2, P1 ;  /* 0x0000000d080f7c11 */ /* 0x000fe400088f1400 */
[----:B------:R-:W-:-:S03]  /*0380*/  LEA.HI.X R3, R12, UR15, RZ, 0x2, P0 ;  /* 0x0000000f0c037c11 */ /* 0x000fc600080f14ff */
[----:B------:R-:W-:-:S07]  /*0390*/  IMAD.X R15, RZ, RZ, R15, P2 ;  /* 0x000000ffff0f7224 */ /* 0x000fce00010e060f */
.L_x_215:
[----:B------:R-:W-:Y:S01]  /*03a0*/  SHF.L.U32 R7, R6, 0x2, RZ ;  /* 0x0000000206077819 */ /* 0x000fe200000006ff */
[----:B------:R-:W2:Y:S03]  /*03b0*/  LDG.E R19, desc[UR10][R14.64+-0xc] ;  /* 0xfffff40a0e137981 */ /* 0x000ea6000c1e1900 */
[----:B------:R-:W-:-:S05]  /*03c0*/  IADD3 R26, P0, PT, R4, R7, RZ ;  /* 0x00000007041a7210 */ /* 0x000fca0007f1e0ff */
[----:B------:R-:W-:Y:S01]  /*03d0*/  IMAD.X R27, R3, 0x1, R2, P0 ;  /* 0x00000001031b7824 */ /* 0x000fe200000e0602 */
[----:B------:R-:W-:Y:S01]  /*03e0*/  MOV R29, R3 ;  /* 0x00000003001d7202 */ /* 0x000fe20000000f00 */
[----:B------:R-:W-:Y:S01]  /*03f0*/  IMAD.MOV.U32 R28, RZ, RZ, R4 ;  /* 0x000000ffff1c7224 */ /* 0x000fe200078e0004 */
[-C--:B------:R-:W-:Y:S02]  /*0400*/  IADD3 R24, P0, PT, R26, R7.reuse, RZ ;  /* 0x000000071a187210 */ /* 0x080fe40007f1e0ff */
[----:B------:R-:W2:Y:S03]  /*0410*/  LDG.E R20, desc[UR10][R26.64] ;  /* 0x0000000a1a147981 */ /* 0x000ea6000c1e1900 */
[----:B------:R-:W-:Y:S01]  /*0420*/  IMAD.X R25, R27, 0x1, R2, P0 ;  /* 0x000000011b197824 */ /* 0x000fe200000e0602 */
[----:B------:R-:W3:Y:S04]  /*0430*/  LDG.E R21, desc[UR10][R28.64] ;  /* 0x0000000a1c157981 */ /* 0x000ee8000c1e1900 */
[----:B------:R0:W4:Y:S04]  /*0440*/  LDG.E R23, desc[UR10][R24.64] ;  /* 0x0000000a18177981 */ /* 0x000128000c1e1900 */
[----:B------:R-:W3:Y:S04]  /*0450*/  LDG.E R26, desc[UR10][R14.64+-0x10] ;  /* 0xfffff00a0e1a7981 */ /* 0x000ee8000c1e1900 */
[----:B------:R-:W4:Y:S01]  /*0460*/  LDG.E R28, desc[UR10][R14.64+-0x8] ;  /* 0xfffff80a0e1c7981 */ /* 0x000f22000c1e1900 */
[----:B------:R-:W-:-:S05]  /*0470*/  IADD3 R16, P0, PT, R24, R7, RZ ;  /* 0x0000000718107210 */ /* 0x000fca0007f1e0ff */
[----:B------:R-:W-:Y:S01]  /*0480*/  IMAD.X R17, R25, 0x1, R2, P0 ;  /* 0x0000000119117824 */ /* 0x000fe200000e0602 */
[----:B------:R-:W-:-:S04]  /*0490*/  IADD3 R18, P0, PT, R16, R7, RZ ;  /* 0x0000000710127210 */ /* 0x000fc80007f1e0ff */
[----:B------:R-:W5:Y:S01]  /*04a0*/  LDG.E R16, desc[UR10][R16.64] ;  /* 0x0000000a10107981 */ /* 0x000f62000c1e1900 */
[----:B--2---:R-:W-:Y:S01]  /*04b0*/  FMUL R27, R19, R20 ;  /* 0x00000014131b7220 */ /* 0x004fe20000400000 */
[----:B------:R-:W-:Y:S02]  /*04c0*/  IADD3.X R19, PT, PT, R17, R2, RZ, P0, !PT ;  /* 0x0000000211137210 */ /* 0x000fe400007fe4ff */
[----:B------:R-:W-:Y:S01]  /*04d0*/  IADD3 R20, P0, PT, R18, R7, RZ ;  /* 0x0000000712147210 */ /* 0x000fe20007f1e0ff */
[----:B------:R-:W2:Y:S04]  /*04e0*/  LDG.E R17, desc[UR10][R14.64+0x8] ;  /* 0x0000080a0e117981 */ /* 0x000ea8000c1e1900 */
[----:B------:R-:W5:Y:S01]  /*04f0*/  LDG.E R18, desc[UR10][R18.64] ;  /* 0x0000000a12127981 */ /* 0x000f62000c1e1900 */
[----:B---3--:R-:W-:Y:S01]  /*0500*/  FFMA R27, R26, R21, R27 ;  /* 0x000000151a1b7223 */ /* 0x008fe2000000001b */
[----:B------:R-:W-:Y:S01]  /*0510*/  IMAD.X R21, R19, 0x1, R2, P0 ;  /* 0x0000000113157824 */ /* 0x000fe200000e0602 */
[----:B0-----:R-:W-:-:S02]  /*0520*/  IADD3 R24, P0, PT, R20, R7, RZ ;  /* 0x0000000714187210 */ /* 0x001fc40007f1e0ff */
[----:B----4-:R-:W-:Y:S02]  /*0530*/  FFMA R23, R28, R23, R27 ;  /* 0x000000171c177223 */ /* 0x010fe4000000001b */
[----:B------:R-:W3:Y:S01]  /*0540*/  LDG.E R29, desc[UR10][R20.64] ;  /* 0x0000000a141d7981 */ /* 0x000ee2000c1e1900 */
[----:B------:R-:W-:-:S03]  /*0550*/  IMAD.X R25, R21, 0x1, R2, P0 ;  /* 0x0000000115197824 */ /* 0x000fc600000e0602 */
[----:B------:R-:W3:Y:S01]  /*0560*/  LDG.E R28, desc[UR10][R14.64+0x4] ;  /* 0x0000040a0e1c7981 */ /* 0x000ee2000c1e1900 */
[----:B------:R-:W-:-:S03]  /*0570*/  IADD3 R26, P0, PT, R24, R7, RZ ;  /* 0x00000007181a7210 */ /* 0x000fc60007f1e0ff */
[----:B------:R-:W5:Y:S01]  /*0580*/  LDG.E R7, desc[UR10][R14.64] ;  /* 0x0000000a0e077981 */ /* 0x000f62000c1e1900 */
[----:B------:R-:W-:-:S03]  /*0590*/  IADD3.X R27, PT, PT, R25, R2, RZ, P0, !PT ;  /* 0x00000002191b7210 */ /* 0x000fc600007fe4ff */
[----:B------:R-:W4:Y:S04]  /*05a0*/  LDG.E R20, desc[UR10][R14.64+-0x4] ;  /* 0xfffffc0a0e147981 */ /* 0x000f28000c1e1900 */
[----:B------:R-:W2:Y:S04]  /*05b0*/  LDG.E R24, desc[UR10][R24.64] ;  /* 0x0000000a18187981 */ /* 0x000ea8000c1e1900 */
[----:B------:R-:W2:Y:S04]  /*05c0*/  LDG.E R26, desc[UR10][R26.64] ;  /* 0x0000000a1a1a7981 */ /* 0x000ea8000c1e1900 */
[----:B------:R0:W2:Y:S01]  /*05d0*/  LDG.E R21, desc[UR10][R14.64+0xc] ;  /* 0x00000c0a0e157981 */ /* 0x0000a2000c1e1900 */
[----:B------:R-:W-:-:S02]  /*05e0*/  UIADD3 UR4, UP0, UPT, UR4, 0x8, URZ ;  /* 0x0000000804047890 */ /* 0x000fc4000ff1e0ff */
[----:B------:R-:W-:Y:S02]  /*05f0*/  UIADD3 UR6, UP2, UPT, UR6, -0x2, URZ ;  /* 0xfffffffe06067890 */ /* 0x000fe4000ff5e0ff */
[----:B------:R-:W-:Y:S02]  /*0600*/  UIADD3.X UR5, UPT, UPT, URZ, UR5, URZ, UP0, !UPT ;  /* 0x00000005ff057290 */ /* 0x000fe400087fe4ff */
[----:B------:R-:W-:Y:S02]  /*0610*/  UIADD3.X UR7, UPT, UPT, UR7, -0x1, URZ, UP2, !UPT ;  /* 0xffffffff07077890 */ /* 0x000fe400097fe4ff */
[----:B------:R-:W-:-:S04]  /*0620*/  UISETP.NE.U32.AND UP0, UPT, UR6, URZ, UPT ;  /* 0x000000ff0600728c */ /* 0x000fc8000bf05070 */
[----:B------:R-:W-:Y:S01]  /*0630*/  UISETP.NE.AND.EX UP0, UPT, UR7, URZ, UPT, UP0 ;  /* 0x000000ff0700728c */ /* 0x000fe2000bf05300 */
[----:B0-----:R-:W-:Y:S02]  /*0640*/  IADD3 R14, P1, PT, R14, 0x20, RZ ;  /* 0x000000200e0e7810 */ /* 0x001fe40007f3e0ff */
[----:B------:R-:W-:-:S03]  /*0650*/  LEA R4, P0, R6, R4, 0x5 ;  /* 0x0000000406047211 */ /* 0x000fc600078028ff */
[----:B------:R-:W-:Y:S02]  /*0660*/  IMAD.X R15, RZ, RZ, R15, P1 ;  /* 0x000000ffff0f7224 */ /* 0x000fe400008e060f */
[----:B------:R-:W-:Y:S02]  /*0670*/  IMAD.X R3, R3, 0x1, R22, P0 ;  /* 0x0000000103037824 */ /* 0x000fe400000e0616 */
[----:B---3--:R-:W-:-:S04]  /*0680*/  FMUL R28, R28, R29 ;  /* 0x0000001d1c1c7220 */ /* 0x008fc80000400000 */
[----:B-----5:R-:W-:Y:S01]  /*0690*/  FFMA R18, R7, R18, R28 ;  /* 0x0000001207127223 */ /* 0x020fe2000000001c */
[----:B----4-:R-:W-:-:S03]  /*06a0*/  FFMA R16, R20, R16, R23 ;  /* 0x0000001014107223 */ /* 0x010fc60000000017 */
[----:B--2---:R-:W-:Y:S01]  /*06b0*/  FFMA R18, R17, R24, R18 ;  /* 0x0000001811127223 */ /* 0x004fe20000000012 */
[----:B------:R-:W-:-:S03]  /*06c0*/  FADD R5, R16, R5 ;  /* 0x0000000510057221 */ /* 0x000fc60000000000 */
[----:B------:R-:W-:-:S04]  /*06d0*/  FFMA R18, R21, R26, R18 ;  /* 0x0000001a15127223 */ /* 0x000fc80000000012 */
[----:B------:R-:W-:Y:S01]  /*06e0*/  FADD R5, R5, R18 ;  /* 0x0000001205057221 */ /* 0x000fe20000000000 */
[----:B------:R-:W-:Y:S06]  /*06f0*/  BRA.U UP0, `(.L_x_215) ;  /* 0xfffffffd00287547 */ /* 0x000fec000b83ffff */
.L_x_214:
[----:B------:R-:W-:Y:S05]  /*0700*/  BRA.U UP1, `(.L_x_213) ;  /* 0x0000000101907547 */ /* 0x000fea000b800000 */
[----:B------:R-:W0:Y:S01]  /*0710*/  LDC.64 R16, c[0x0][0x3a0] ;  /* 0x0000e800ff107b82 */ /* 0x000e220000000a00 */
[----:B------:R-:W1:Y:S01]  /*0720*/  LDCU.128 UR12, c[0x0][0x380] ;  /* 0x00007000ff0c77ac */ /* 0x000e620008000c00 */
[----:B------:R-:W-:Y:S01]  /*0730*/  HFMA2 R13, -RZ, RZ, 0, 0 ;  /* 0x00000000ff0d7431 */ /* 0x000fe200000001ff */
[----:B------:R-:W-:-:S04]  /*0740*/  IADD3 R4, P2, PT, R8, UR4, RZ ;  /* 0x0000000408047c10 */ /* 0x000fc8000ff5e0ff */
[----:B------:R-:W-:Y:S01]  /*0750*/  IADD3.X R19, PT, PT, R0, UR5, RZ, P2, !PT ;  /* 0x0000000500137c10 */ /* 0x000fe200097fe4ff */
[C---:B0-----:R-:W-:Y:S02]  /*0760*/  IMAD R2, R16.reuse, UR5, RZ ;  /* 0x0000000510027c24 */ /* 0x041fe4000f8e02ff */
[----:B------:R-:W-:-:S04]  /*0770*/  IMAD.WIDE.U32 R6, R16, UR4, R12 ;  /* 0x0000000410067c25 */ /* 0x000fc8000f8e000c */
[----:B------:R-:W-:Y:S01]  /*0780*/  IMAD R3, R17, UR4, R2 ;  /* 0x0000000411037c24 */ /* 0x000fe2000f8e0202 */
[----:B-1----:R-:W-:Y:S01]  /*0790*/  LEA R14, P1, R6, UR14, 0x2 ;  /* 0x0000000e060e7c11 */ /* 0x002fe2000f8210ff */
[----:B------:R-:W-:Y:S01]  /*07a0*/  IMAD.SHL.U32 R21, R16, 0x4, RZ ;  /* 0x0000000410157824 */ /* 0x000fe200078e00ff */
[----:B------:R-:W-:Y:S01]  /*07b0*/  LEA R2, P0, R4, UR12, 0x2 ;  /* 0x0000000c04027c11 */ /* 0x000fe2000f8010ff */
[----:B------:R-:W-:Y:S01]  /*07c0*/  IMAD.IADD R3, R7, 0x1, R3 ;  /* 0x0000000107037824 */ /* 0x000fe200078e0203 */
[----:B------:R-:W-:Y:S02]  /*07d0*/  SHF.L.U64.HI R7, R16, 0x2, R17 ;  /* 0x0000000210077819 */ /* 0x000fe40000010211 */
[----:B------:R-:W-:Y:S02]  /*07e0*/  IADD3 R18, P2, PT, R21, R14, RZ ;  /* 0x0000000e15127210 */ /* 0x000fe40007f5e0ff */
[----:B------:R-:W-:Y:S02]  /*07f0*/  LEA.HI.X R15, R6, UR15, R3, 0x2, P1 ;  /* 0x0000000f060f7c11 */ /* 0x000fe400088f1403 */
[----:B------:R-:W-:-:S02]  /*0800*/  LEA.HI.X R3, R4, UR13, R19, 0x2, P0 ;  /* 0x0000000d04037c11 */ /* 0x000fc400080f1413 */
[----:B------:R-:W-:Y:S02]  /*0810*/  IADD3.X R19, PT, PT, R7, R15, RZ, P2, !PT ;  /* 0x0000000f07137210 */ /* 0x000fe400017fe4ff */
[-C--:B------:R-:W-:Y:S01]  /*0820*/  IADD3 R16, P0, PT, R18, R21.reuse, RZ ;  /* 0x0000001512107210 */ /* 0x080fe20007f1e0ff */
[----:B------:R-:W2:Y:S03]  /*0830*/  LDG.E R20, desc[UR10][R2.64+0x4] ;  /* 0x0000040a02147981 */ /* 0x000ea6000c1e1900 */
[----:B------:R-:W-:Y:S01]  /*0840*/  IADD3 R6, P1, PT, R16, R21, RZ ;  /* 0x0000001510067210 */ /* 0x000fe20007f3e0ff */
[----:B------:R-:W2:Y:S01]  /*0850*/  LDG.E R23, desc[UR10][R18.64] ;  /* 0x0000000a12177981 */ /* 0x000ea2000c1e1900 */
[----:B------:R-:W-:-:S03]  /*0860*/  IMAD.X R17, R19, 0x1, R7, P0 ;  /* 0x0000000113117824 */ /* 0x000fc600000e0607 */
[----:B------:R-:W3:Y:S01]  /*0870*/  LDG.E R15, desc[UR10][R14.64] ;  /* 0x0000000a0e0f7981 */ /* 0x000ee2000c1e1900 */
[----:B------:R-:W-:-:S03]  /*0880*/  IMAD.X R7, R17, 0x1, R7, P1 ;  /* 0x0000000111077824 */ /* 0x000fc600008e0607 */
[----:B------:R-:W3:Y:S04]  /*0890*/  LDG.E R4, desc[UR10][R2.64] ;  /* 0x0000000a02047981 */ /* 0x000ee8000c1e1900 */
[----:B------:R-:W4:Y:S04]  /*08a0*/  LDG.E R16, desc[UR10][R16.64] ;  /* 0x0000000a10107981 */ /* 0x000f28000c1e1900 */
[----:B------:R-:W4:Y:S04]  /*08b0*/  LDG.E R21, desc[UR10][R2.64+0x8] ;  /* 0x0000080a02157981 */ /* 0x000f28000c1e1900 */
[----:B------:R-:W5:Y:S04]  /*08c0*/  LDG.E R22, desc[UR10][R2.64+0xc] ;  /* 0x00000c0a02167981 */ /* 0x000f68000c1e1900 */
[----:B------:R-:W5:Y:S01]  /*08d0*/  LDG.E R7, desc[UR10][R6.64] ;  /* 0x0000000a06077981 */ /* 0x000f62000c1e1900 */
[----:B------:R-:W-:-:S04]  /*08e0*/  UIADD3 UR4, UP0, UPT, UR4, 0x4, URZ ;  /* 0x0000000404047890 */ /* 0x000fc8000ff1e0ff */
[----:B------:R-:W-:Y:S01]  /*08f0*/  UIADD3.X UR5, UPT, UPT, URZ, UR5, URZ, UP0, !UPT ;  /* 0x00000005ff057290 */ /* 0x000fe200087fe4ff */
[----:B--2---:R-:W-:-:S04]  /*0900*/  FMUL R23, R20, R23 ;  /* 0x0000001714177220 */ /* 0x004fc80000400000 */
[----:B---3--:R-:W-:-:S04]  /*0910*/  FFMA R4, R4, R15, R23 ;  /* 0x0000000f04047223 */ /* 0x008fc80000000017 */
[----:B----4-:R-:W-:-:S04]  /*0920*/  FFMA R21, R21, R16, R4 ;  /* 0x0000001015157223 */ /* 0x010fc80000000004 */
[----:B-----5:R-:W-:-:S04]  /*0930*/  FFMA R22, R22, R7, R21 ;  /* 0x0000000716167223 */ /* 0x020fc80000000015 */
[----:B------:R-:W-:-:S07]  /*0940*/  FADD R5, R5, R22 ;  /* 0x0000001605057221 */ /* 0x000fce0000000000 */
.L_x_213:
        /* <DEDUP_REMOVED lines=15> */
[----:B------:R-:W1:Y:S01]  /*0a40*/  LDCU.128 UR16, c[0x0][0x380] ;  /* 0x00007000ff1077ac */ /* 0x000e620008000c00 */
[----:B------:R-:W-:Y:S01]  /*0a50*/  MOV R6, R12 ;  /* 0x0000000c00067202 */ /* 0x000fe20000000f00 */
[----:B0-----:R-:W-:Y:S01]  /*0a60*/  IMAD R2, R14, UR5, RZ ;  /* 0x000000050e027c24 */ /* 0x001fe2000f8e02ff */
[----:B------:R-:W-:Y:S01]  /*0a70*/  IADD3 R4, P1, PT, R8, UR4, RZ ;  /* 0x0000000408047c10 */ /* 0x000fe2000ff3e0ff */
[----:B------:R-:W-:Y:S01]  /*0a80*/  IMAD.MOV.U32 R7, RZ, RZ, RZ ;  /* 0x000000ffff077224 */ /* 0x000fe200078e00ff */
[----:B------:R-:W-:Y:S01]  /*0a90*/  ULOP3.LUT UR8, UR7, 0xfffffff8, URZ, 0xc0, !UPT ;  /* 0xfffffff807087892 */ /* 0x000fe2000f8ec0ff */
[----:B------:R-:W-:Y:S01]  /*0aa0*/  IMAD R3, R15, UR4, R2 ;  /* 0x000000040f037c24 */ /* 0x000fe2000f8e0202 */
[----:B------:R-:W-:Y:S01]  /*0ab0*/  IADD3.X R19, PT, PT, R0, UR5, RZ, P1, !PT ;  /* 0x0000000500137c10 */ /* 0x000fe20008ffe4ff */
[----:B------:R-:W-:-:S04]  /*0ac0*/  IMAD.WIDE.U32 R6, R14, UR4, R6 ;  /* 0x000000040e067c25 */ /* 0x000fc8000f8e0006 */
[----:B------:R-:W-:Y:S01]  /*0ad0*/  IMAD.IADD R3, R7, 0x1, R3 ;  /* 0x0000000107037824 */ /* 0x000fe200078e0203 */
[----:B------:R-:W-:Y:S01]  /*0ae0*/  SHF.L.U32 R7, R15, 0x2, RZ ;  /* 0x000000020f077819 */ /* 0x000fe200000006ff */
[----:B------:R-:W-:Y:S01]  /*0af0*/  IMAD.WIDE.U32 R16, R14, 0x4, RZ ;  /* 0x000000040e107825 */ /* 0x000fe200078e00ff */
[----:B-1----:R-:W-:Y:S02]  /*0b00*/  LEA R18, P0, R4, UR16, 0x2 ;  /* 0x0000001004127c11 */ /* 0x002fe4000f8010ff */
[----:B------:R-:W-:Y:S02]  /*0b10*/  LEA R2, P2, R6, UR18, 0x2 ;  /* 0x0000001206027c11 */ /* 0x000fe4000f8410ff */
[----:B------:R-:W-:Y:S02]  /*0b20*/  IADD3 R18, P1, PT, R18, 0x10, RZ ;  /* 0x0000001012127810 */ /* 0x000fe40007f3e0ff */
[----:B------:R-:W-:Y:S02]  /*0b30*/  LEA.HI.X R19, R4, UR17, R19, 0x2, P0 ;  /* 0x0000001104137c11 */ /* 0x000fe400080f1413 */
[----:B------:R-:W-:Y:S01]  /*0b40*/  LEA.HI.X R3, R6, UR19, R3, 0x2, P2 ;  /* 0x0000001306037c11 */ /* 0x000fe200090f1403 */
[----:B------:R-:W-:Y:S01]  /*0b50*/  IMAD.IADD R6, R17, 0x1, R7 ;  /* 0x0000000111067824 */ /* 0x000fe200078e0207 */
[----:B------:R-:W-:Y:S01]  /*0b60*/  SHF.L.U64.HI R4, R14, 0x5, R15 ;  /* 0x000000050e047819 */ /* 0x000fe2000001020f */
[----:B------:R-:W-:-:S07]  /*0b70*/  IMAD.X R19, RZ, RZ, R19, P1 ;  /* 0x000000ffff137224 */ /* 0x000fce00008e0613 */
.L_x_218:
[----:B------:R-:W2:Y:S04]  /*0b80*/  LDG.E R25, desc[UR10][R2.64] ;  /* 0x0000000a02197981 */ /* 0x000ea8000c1e1900 */
[----:B------:R-:W2:Y:S01]  /*0b90*/  LDG.E R24, desc[UR10][R18.64+-0x10] ;  /* 0xfffff00a12187981 */ /* 0x000ea2000c1e1900 */
[----:B------:R-:W-:-:S03]  /*0ba0*/  IADD3 R28, P0, PT, R2, R16, RZ ;  /* 0x00000010021c7210 */ /* 0x000fc60007f1e0ff */
[----:B------:R-:W3:Y:S01]  /*0bb0*/  LDG.E R26, desc[UR10][R18.64+-0xc] ;  /* 0xfffff40a121a7981 */ /* 0x000ee2000c1e1900 */
[----:B------:R-:W-:Y:S02]  /*0bc0*/  IADD3.X R29, PT, PT, R3, R6, RZ, P0, !PT ;  /* 0x00000006031d7210 */ /* 0x000fe400007fe4ff */
[-C--:B------:R-:W-:Y:S01]  /*0bd0*/  IADD3 R20, P0, PT, R28, R16.reuse, RZ ;  /* 0x000000101c147210 */ /* 0x080fe20007f1e0ff */
[----:B------:R-:W4:Y:S04]  /*0be0*/  LDG.E R27, desc[UR10][R18.64+-0x8] ;  /* 0xfffff80a121b7981 */ /* 0x000f28000c1e1900 */
[----:B------:R-:W-:Y:S01]  /*0bf0*/  IMAD.X R21, R29, 0x1, R6, P0 ;  /* 0x000000011d157824 */ /* 0x000fe200000e0606 */
[----:B------:R-:W3:Y:S01]  /*0c00*/  LDG.E R7, desc[UR10][R28.64] ;  /* 0x0000000a1c077981 */ /* 0x000ee2000c1e1900 */
[----:B------:R-:W-:-:S03]  /*0c10*/  IADD3 R22, P0, PT, R20, R16, RZ ;  /* 0x0000001014167210 */ /* 0x000fc60007f1e0ff */
[----:B------:R2:W4:Y:S02]  /*0c20*/  LDG.E R20, desc[UR10][R20.64] ;  /* 0x0000000a14147981 */ /* 0x000524000c1e1900 */
[----:B------:R-:W-:-:S05]  /*0c30*/  IMAD.X R23, R21, 0x1, R6, P0 ;  /* 0x0000000115177824 */ /* 0x000fca00000e0606 */
[----:B------:R-:W5:Y:S01]  /*0c40*/  LDG.E R28, desc[UR10][R22.64] ;  /* 0x0000000a161c7981 */ /* 0x000f62000c1e1900 */
[----:B--2---:R-:W-:-:S03]  /*0c50*/  FFMA R21, R24, R25, R5 ;  /* 0x0000001918157223 */ /* 0x004fc60000000005 */
[----:B------:R-:W5:Y:S01]  /*0c60*/  LDG.E R5, desc[UR10][R18.64+-0x4] ;  /* 0xfffffc0a12057981 */ /* 0x000f62000c1e1900 */
[----:B------:R-:W-:-:S04]  /*0c70*/  IADD3 R24, P0, PT, R22, R16, RZ ;  /* 0x0000001016187210 */ /* 0x000fc80007f1e0ff */
[----:B------:R-:W-:Y:S01]  /*0c80*/  IADD3.X R25, PT, PT, R23, R6, RZ, P0, !PT ;  /* 0x0000000617197210 */ /* 0x000fe200007fe4ff */
[----:B---3--:R-:W-:Y:S01]  /*0c90*/  FFMA R29, R26, R7, R21 ;  /* 0x000000071a1d7223 */ /* 0x008fe20000000015 */
[----:B------:R-:W-:-:S03]  /*0ca0*/  IADD3 R26, P0, PT, R24, R16, RZ ;  /* 0x00000010181a7210 */ /* 0x000fc60007f1e0ff */
[----:B------:R-:W2:Y:S01]  /*0cb0*/  LDG.E R7, desc[UR10][R24.64] ;  /* 0x0000000a18077981 */ /* 0x000ea2000c1e1900 */
[----:B----4-:R-:W-:Y:S01]  /*0cc0*/  FFMA R21, R27, R20, R29 ;  /* 0x000000141b157223 */ /* 0x010fe2000000001d */
[--C-:B------:R-:W-:Y:S01]  /*0cd0*/  IMAD.X R27, R25, 0x1, R6.reuse, P0 ;  /* 0x00000001191b7824 */ /* 0x100fe200000e0606 */
[----:B------:R-:W-:Y:S01]  /*0ce0*/  IADD3 R20, P0, PT, R26, R16, RZ ;  /* 0x000000101a147210 */ /* 0x000fe20007f1e0ff */
[----:B------:R-:W2:Y:S04]  /*0cf0*/  LDG.E R29, desc[UR10][R18.64] ;  /* 0x0000000a121d7981 */ /* 0x000ea8000c1e1900 */
[----:B------:R-:W3:Y:S04]  /*0d00*/  LDG.E R26, desc[UR10][R26.64] ;  /* 0x0000000a1a1a7981 */ /* 0x000ee8000c1e1900 */
[----:B------:R-:W4:Y:S04]  /*0d10*/  LDG.E R25, desc[UR10][R18.64+0x8] ;  /* 0x0000080a12197981 */ /* 0x000f28000c1e1900 */
[----:B------:R-:W4:Y:S01]  /*0d20*/  LDG.E R24, desc[UR10][R18.64+0xc] ;  /* 0x00000c0a12187981 */ /* 0x000f22000c1e1900 */
[----:B-----5:R-:W-:Y:S01]  /*0d30*/  FFMA R28, R5, R28, R21 ;  /* 0x0000001c051c7223 */ /* 0x020fe20000000015 */
[----:B------:R-:W-:Y:S01]  /*0d40*/  IMAD.X R21, R27, 0x1, R6, P0 ;  /* 0x000000011b157824 */ /* 0x000fe200000e0606 */
[----:B------:R-:W-:Y:S01]  /*0d50*/  IADD3 R22, P0, PT, R20, R16, RZ ;  /* 0x0000001014167210 */ /* 0x000fe20007f1e0ff */
[----:B------:R0:W3:Y:S03]  /*0d60*/  LDG.E R5, desc[UR10][R18.64+0x4] ;  /* 0x0000040a12057981 */ /* 0x0000e6000c1e1900 */
[----:B------:R-:W-:Y:S01]  /*0d70*/  IADD3.X R23, PT, PT, R21, R6, RZ, P0, !PT ;  /* 0x0000000615177210 */ /* 0x000fe200007fe4ff */
[----:B------:R-:W4:Y:S05]  /*0d80*/  LDG.E R20, desc[UR10][R20.64] ;  /* 0x0000000a14147981 */ /* 0x000f2a000c1e1900 */
[----:B------:R-:W5:Y:S01]  /*0d90*/  LDG.E R23, desc[UR10][R22.64] ;  /* 0x0000000a16177981 */ /* 0x000f62000c1e1900 */
[----:B------:R-:W-:-:S04]  /*0da0*/  UIADD3 UR8, UP1, UPT, UR8, -0x8, URZ ;  /* 0xfffffff808087890 */ /* 0x000fc8000ff3e0ff */
[----:B------:R-:W-:Y:S02]  /*0db0*/  UIADD3.X UR6, UPT, UPT, UR6, -0x1, URZ, UP1, !UPT ;  /* 0xffffffff06067890 */ /* 0x000fe40008ffe4ff */
[----:B------:R-:W-:Y:S01]  /*0dc0*/  UISETP.NE.U32.AND UP1, UPT, UR8, URZ, UPT ;  /* 0x000000ff0800728c */ /* 0x000fe2000bf25070 */
[----:B--2---:R-:W-:-:S03]  /*0dd0*/  FFMA R28, R29, R7, R28 ;  /* 0x000000071d1c7223 */ /* 0x004fc6000000001c */
[----:B------:R-:W-:Y:S01]  /*0de0*/  UISETP.NE.AND.EX UP1, UPT, UR6, URZ, UPT, UP1 ;  /* 0x000000ff0600728c */ /* 0x000fe2000bf25310 */
[----:B------:R-:W-:Y:S02]  /*0df0*/  LEA R2, P0, R14, R2, 0x5 ;  /* 0x000000020e027211 */ /* 0x000fe400078028ff */
[----:B0-----:R-:W-:Y:S01]  /*0e00*/  IADD3 R18, P1, PT, R18, 0x20, RZ ;  /* 0x0000002012127810 */ /* 0x001fe20007f3e0ff */
[----:B------:R-:W-:Y:S02]  /*0e10*/  UIADD3 UR4, UP2, UPT, UR4, 0x8, URZ ;  /* 0x0000000804047890 */ /* 0x000fe4000ff5e0ff */
[----:B------:R-:W-:Y:S02]  /*0e20*/  IMAD.X R3, R3, 0x1, R4, P0 ;  /* 0x0000000103037824 */ /* 0x000fe400000e0604 */
[----:B------:R-:W-:Y:S01]  /*0e30*/  IMAD.X R19, RZ, RZ, R19, P1 ;  /* 0x000000ffff137224 */ /* 0x000fe200008e0613 */
[----:B------:R-:W-:Y:S01]  /*0e40*/  UIADD3.X UR5, UPT, UPT, URZ, UR5, URZ, UP2, !UPT ;  /* 0x00000005ff057290 */ /* 0x000fe200097fe4ff */
[----:B---3--:R-:W-:-:S04]  /*0e50*/  FFMA R26, R5, R26, R28 ;  /* 0x0000001a051a7223 */ /* 0x008fc8000000001c */
[----:B----4-:R-:W-:-:S04]  /*0e60*/  FFMA R25, R25, R20, R26 ;  /* 0x0000001419197223 */ /* 0x010fc8000000001a */
[----:B-----5:R-:W-:Y:S01]  /*0e70*/  FFMA R5, R24, R23, R25 ;  /* 0x0000001718057223 */ /* 0x020fe20000000019 */
[----:B------:R-:W-:Y:S06]  /*0e80*/  BRA.U UP1, `(.L_x_218) ;  /* 0xfffffffd013c7547 */ /* 0x000fec000b83ffff */
.L_x_217:
[----:B------:R-:W-:Y:S05]  /*0e90*/  BRA.U !UP0, `(.L_x_216) ;  /* 0x0000000508607547 */ /* 0x000fea000b800000 */
[----:B------:R-:W-:Y:S02]  /*0ea0*/  UISETP.GE.U32.AND UP1, UPT, UR12, 0x4, UPT ;  /* 0x000000040c00788c */ /* 0x000fe4000bf26070 */
[----:B------:R-:W-:Y:S02]  /*0eb0*/  ULOP3.LUT UR8, UR7, 0x3, URZ, 0xc0, !UPT ;  /* 0x0000000307087892 */ /* 0x000fe4000f8ec0ff */
[----:B------:R-:W-:Y:S02]  /*0ec0*/  UISETP.GE.U32.AND.EX UP1, UPT, URZ, URZ, UPT, UP1 ;  /* 0x000000ffff00728c */ /* 0x000fe4000bf26110 */
[----:B------:R-:W-:-:S04]  /*0ed0*/  UISETP.NE.U32.AND UP0, UPT, UR8, URZ, UPT ;  /* 0x000000ff0800728c */ /* 0x000fc8000bf05070 */
[----:B------:R-:W-:-:S03]  /*0ee0*/  UISETP.NE.AND.EX UP0, UPT, URZ, URZ, UPT, UP0 ;  /* 0x000000ffff00728c */ /* 0x000fc6000bf05300 */
[----:B------:R-:W-:Y:S08]  /*0ef0*/  BRA.U !UP1, `(.L_x_219) ;  /* 0x00000001098c7547 */ /* 0x000ff0000b800000 */
[----:B------:R-:W1:Y:S01]  /*0f00*/  LDCU.128 UR12, c[0x0][0x380] ;  /* 0x00007000ff0c77ac */ /* 0x000e620008000c00 */
[----:B------:R-:W-:Y:S01]  /*0f10*/  MOV R6, R12 ;  /* 0x0000000c00067202 */ /* 0x000fe20000000f00 */
[----:B0-----:R-:W-:Y:S01]  /*0f20*/  IMAD R2, R14, UR5, RZ ;  /* 0x000000050e027c24 */ /* 0x001fe2000f8e02ff */
[----:B------:R-:W-:Y:S01]  /*0f30*/  IADD3 R3, P0, PT, R8, UR4, RZ ;  /* 0x0000000408037c10 */ /* 0x000fe2000ff1e0ff */
[----:B------:R-:W-:Y:S01]  /*0f40*/  IMAD.MOV.U32 R7, RZ, RZ, RZ ;  /* 0x000000ffff077224 */ /* 0x000fe200078e00ff */
[----:B------:R-:W-:Y:S01]  /*0f50*/  SHF.L.U32 R19, R14, 0x2, RZ ;  /* 0x000000020e137819 */ /* 0x000fe200000006ff */
[----:B------:R-:W-:Y:S01]  /*0f60*/  IMAD R17, R15, UR4, R2 ;  /* 0x000000040f117c24 */ /* 0x000fe2000f8e0202 */
[----:B------:R-:W-:Y:S01]  /*0f70*/  IADD3.X R4, PT, PT, R0, UR5, RZ, P0, !PT ;  /* 0x0000000500047c10 */ /* 0x000fe200087fe4ff */
[----:B------:R-:W-:-:S04]  /*0f80*/  IMAD.WIDE.U32 R6, R14, UR4, R6 ;  /* 0x000000040e067c25 */ /* 0x000fc8000f8e0006 */
[----:B------:R-:W-:Y:S01]  /*0f90*/  IMAD.IADD R17, R7, 0x1, R17 ;  /* 0x0000000107117824 */ /* 0x000fe200078e0211 */
[----:B------:R-:W-:Y:S02]  /*0fa0*/  SHF.L.U64.HI R7, R14, 0x2, R15 ;  /* 0x000000020e077819 */ /* 0x000fe4000001020f */
[C---:B-1----:R-:W-:Y:S02]  /*0fb0*/  LEA R16, P2, R6.reuse, UR14, 0x2 ;  /* 0x0000000e06107c11 */ /* 0x042fe4000f8410ff */
[----:B------:R-:W-:Y:S02]  /*0fc0*/  LEA R2, P1, R3, UR12, 0x2 ;  /* 0x0000000c03027c11 */ /* 0x000fe4000f8210ff */
[----:B------:R-:W-:Y:S02]  /*0fd0*/  LEA.HI.X R17, R6, UR15, R17, 0x2, P2 ;  /* 0x0000000f06117c11 */ /* 0x000fe400090f1411 */
[----:B------:R-:W-:Y:S02]  /*0fe0*/  IADD3 R20, P0, PT, R19, R16, RZ ;  /* 0x0000001013147210 */ /* 0x000fe40007f1e0ff */
[----:B------:R-:W-:-:S02]  /*0ff0*/  LEA.HI.X R3, R3, UR13, R4, 0x2, P1 ;  /* 0x0000000d03037c11 */ /* 0x000fc400088f1404 */
        /* <DEDUP_REMOVED lines=13> */
[----:B------:R-:W-:-:S04]  /*10d0*/  UIADD3 UR4, UP1, UPT, UR4, 0x4, URZ ;  /* 0x0000000404047890 */ /* 0x000fc8000ff3e0ff */
[----:B------:R-:W-:Y:S01]  /*10e0*/  UIADD3.X UR5, UPT, UPT, URZ, UR5, URZ, UP1, !UPT ;  /* 0x00000005ff057290 */ /* 0x000fe20008ffe4ff */
[----:B--2---:R-:W-:-:S04]  /*10f0*/  FFMA R4, R22, R4, R5 ;  /* 0x0000000416047223 */ /* 0x004fc80000000005 */
[----:B---3--:R-:W-:-:S04]  /*1100*/  FFMA R4, R23, R20, R4 ;  /* 0x0000001417047223 */ /* 0x008fc80000000004 */
[----:B----4-:R-:W-:-:S04]  /*1110*/  FFMA R4, R25, R18, R4 ;  /* 0x0000001219047223 */ /* 0x010fc80000000004 */
[----:B-----5:R-:W-:-:S07]  /*1120*/  FFMA R5, R17, R6, R4 ;  /* 0x0000000611057223 */ /* 0x020fce0000000004 */
.L_x_219:
[----:B------:R-:W-:Y:S05]  /*1130*/  BRA.U !UP0, `(.L_x_216) ;  /* 0x0000000108b87547 */ /* 0x000fea000b800000 */
[----:B------:R-:W-:Y:S02]  /*1140*/  UISETP.NE.U32.AND UP1, UPT, UR8, 0x1, UPT ;  /* 0x000000010800788c */ /* 0x000fe4000bf25070 */
[----:B------:R-:W-:Y:S02]  /*1150*/  ULOP3.LUT UR6, UR7, 0x1, URZ, 0xc0, !UPT ;  /* 0x0000000107067892 */ /* 0x000fe4000f8ec0ff */
[----:B------:R-:W-:Y:S02]  /*1160*/  UISETP.NE.AND.EX UP1, UPT, URZ, URZ, UPT, UP1 ;  /* 0x000000ffff00728c */ /* 0x000fe4000bf25310 */
[----:B------:R-:W-:-:S04]  /*1170*/  UISETP.NE.U32.AND UP0, UPT, UR6, 0x1, UPT ;  /* 0x000000010600788c */ /* 0x000fc8000bf05070 */
[----:B------:R-:W-:-:S03]  /*1180*/  UISETP.NE.U32.AND.EX UP0, UPT, URZ, URZ, UPT, UP0 ;  /* 0x000000ffff00728c */ /* 0x000fc6000bf05100 */
[----:B------:R-:W-:Y:S08]  /*1190*/  BRA.U !UP1, `(.L_x_220) ;  /* 0x00000001095c7547 */ /* 0x000ff0000b800000 */
[----:B------:R-:W1:Y:S01]  /*11a0*/  LDCU.128 UR12, c[0x0][0x380] ;  /* 0x00007000ff0c77ac */ /* 0x000e620008000c00 */
[----:B------:R-:W-:Y:S01]  /*11b0*/  MOV R2, R12 ;  /* 0x0000000c00027202 */ /* 0x000fe20000000f00 */
[----:B0-----:R-:W-:Y:S01]  /*11c0*/  IMAD R6, R14, UR5, RZ ;  /* 0x000000050e067c24 */ /* 0x001fe2000f8e02ff */
[----:B------:R-:W-:Y:S01]  /*11d0*/  IADD3 R4, P0, PT, R8, UR4, RZ ;  /* 0x0000000408047c10 */ /* 0x000fe2000ff1e0ff */
[----:B------:R-:W-:Y:S02]  /*11e0*/  IMAD.MOV.U32 R3, RZ, RZ, RZ ;  /* 0x000000ffff037224 */ /* 0x000fe400078e00ff */
[----:B------:R-:W-:Y:S02]  /*11f0*/  IMAD R7, R15, UR4, R6 ;  /* 0x000000040f077c24 */ /* 0x000fe4000f8e0206 */
[----:B------:R-:W-:Y:S01]  /*1200*/  IMAD.WIDE.U32 R16, R14, UR4, R2 ;  /* 0x000000040e107c25 */ /* 0x000fe2000f8e0002 */
[----:B------:R-:W-:-:S04]  /*1210*/  IADD3.X R3, PT, PT, R0, UR5, RZ, P0, !PT ;  /* 0x0000000500037c10 */ /* 0x000fc800087fe4ff */
[----:B------:R-:W-:Y:S02]  /*1220*/  IADD3 R7, PT, PT, R17, R7, RZ ;  /* 0x0000000711077210 */ /* 0x000fe40007ffe0ff */
[----:B-1----:R-:W-:Y:S02]  /*1230*/  LEA R6, P0, R16, UR14, 0x2 ;  /* 0x0000000e10067c11 */ /* 0x002fe4000f8010ff */
[----:B------:R-:W-:Y:S02]  /*1240*/  LEA R2, P1, R4, UR12, 0x2 ;  /* 0x0000000c04027c11 */ /* 0x000fe4000f8210ff */
[----:B------:R-:W-:Y:S02]  /*1250*/  LEA.HI.X R7, R16, UR15, R7, 0x2, P0 ;  /* 0x0000000f10077c11 */ /* 0x000fe400080f1407 */
[----:B------:R-:W-:Y:S02]  /*1260*/  LEA.HI.X R3, R4, UR13, R3, 0x2, P1 ;  /* 0x0000000d04037c11 */ /* 0x000fe400088f1403 */
[----:B------:R-:W-:-:S02]  /*1270*/  LEA R16, P0, R14, R6, 0x2 ;  /* 0x000000060e107211 */ /* 0x000fc400078010ff */
[----:B------:R-:W2:Y:S02]  /*1280*/  LDG.E R6, desc[UR10][R6.64] ;  /* 0x0000000a06067981 */ /* 0x000ea4000c1e1900 */
[----:B------:R-:W-:Y:S02]  /*1290*/  LEA.HI.X R17, R14, R7, R15, 0x2, P0 ;  /* 0x000000070e117211 */ /* 0x000fe400000f140f */
[----:B------:R-:W2:Y:S04]  /*12a0*/  LDG.E R4, desc[UR10][R2.64] ;  /* 0x0000000a02047981 */ /* 0x000ea8000c1e1900 */
[----:B------:R-:W3:Y:S04]  /*12b0*/  LDG.E R18, desc[UR10][R2.64+0x4] ;  /* 0x0000040a02127981 */ /* 0x000ee8000c1e1900 */
[----:B------:R-:W3:Y:S01]  /*12c0*/  LDG.E R16, desc[UR10][R16.64] ;  /* 0x0000000a10107981 */ /* 0x000ee2000c1e1900 */
[----:B------:R-:W-:-:S04]  /*12d0*/  UIADD3 UR4, UP1, UPT, UR4, 0x2, URZ ;  /* 0x0000000204047890 */ /* 0x000fc8000ff3e0ff */
[----:B------:R-:W-:Y:S01]  /*12e0*/  UIADD3.X UR5, UPT, UPT, URZ, UR5, URZ, UP1, !UPT ;  /* 0x00000005ff057290 */ /* 0x000fe20008ffe4ff */
[----:B--2---:R-:W-:-:S04]  /*12f0*/  FFMA R5, R4, R6, R5 ;  /* 0x0000000604057223 */ /* 0x004fc80000000005 */
[----:B---3--:R-:W-:-:S07]  /*1300*/  FFMA R5, R18, R16, R5 ;  /* 0x0000001012057223 */ /* 0x008fce0000000005 */
.L_x_220:
[----:B------:R-:W-:Y:S05]  /*1310*/  BRA.U UP0, `(.L_x_216) ;  /* 0x0000000100407547 */ /* 0x000fea000b800000 */
[----:B------:R-:W1:Y:S01]  /*1320*/  LDCU.128 UR12, c[0x0][0x380] ;  /* 0x00007000ff0c77ac */ /* 0x000e620008000c00 */
[----:B------:R-:W-:Y:S02]  /*1330*/  HFMA2 R7, -RZ, RZ, 0, 0 ;  /* 0x00000000ff077431 */ /* 0x000fe400000001ff */
[----:B0-----:R-:W-:Y:S01]  /*1340*/  IMAD R2, R14, UR5, RZ ;  /* 0x000000050e027c24 */ /* 0x001fe2000f8e02ff */
[----:B------:R-:W-:Y:S01]  /*1350*/  IADD3 R9, P0, PT, R8, UR4, RZ ;  /* 0x0000000408097c10 */ /* 0x000fe2000ff1e0ff */
[----:B------:R-:W-:Y:S02]  /*1360*/  IMAD.MOV.U32 R6, RZ, RZ, R12 ;  /* 0x000000ffff067224 */ /* 0x000fe400078e000c */
[----:B------:R-:W-:Y:S01]  /*1370*/  IMAD R15, R15, UR4, R2 ;  /* 0x000000040f0f7c24 */ /* 0x000fe2000f8e0202 */
[----:B------:R-:W-:Y:S01]  /*1380*/  IADD3.X R0, PT, PT, R0, UR5, RZ, P0, !PT ;  /* 0x0000000500007c10 */ /* 0x000fe200087fe4ff */
[----:B------:R-:W-:-:S04]  /*1390*/  IMAD.WIDE.U32 R6, R14, UR4, R6 ;  /* 0x000000040e067c25 */ /* 0x000fc8000f8e0006 */
[----:B------:R-:W-:Y:S01]  /*13a0*/  IMAD.IADD R7, R7, 0x1, R15 ;  /* 0x0000000107077824 */ /* 0x000fe200078e020f */
[C---:B-1----:R-:W-:Y:S02]  /*13b0*/  LEA R2, P1, R9.reuse, UR12, 0x2 ;  /* 0x0000000c09027c11 */ /* 0x042fe4000f8210ff */
[C---:B------:R-:W-:Y:S02]  /*13c0*/  LEA R8, P0, R6.reuse, UR14, 0x2 ;  /* 0x0000000e06087c11 */ /* 0x040fe4000f8010ff */
[----:B------:R-:W-:Y:S02]  /*13d0*/  LEA.HI.X R3, R9, UR13, R0, 0x2, P1 ;  /* 0x0000000d09037c11 */ /* 0x000fe400088f1400 */
[----:B------:R-:W-:-:S03]  /*13e0*/  LEA.HI.X R9, R6, UR15, R7, 0x2, P0 ;  /* 0x0000000f06097c11 */ /* 0x000fc600080f1407 */
[----:B------:R-:W2:Y:S04]  /*13f0*/  LDG.E R2, desc[UR10][R2.64] ;  /* 0x0000000a02027981 */ /* 0x000ea8000c1e1900 */
[----:B------:R-:W2:Y:S02]  /*1400*/  LDG.E R8, desc[UR10][R8.64] ;  /* 0x0000000a08087981 */ /* 0x000ea4000c1e1900 */
[----:B--2---:R-:W-:-:S07]  /*1410*/  FFMA R5, R2, R8, R5 ;  /* 0x0000000802057223 */ /* 0x004fce0000000005 */
.L_x_216:
[----:B------:R-:W1:Y:S01]  /*1420*/  LDCU.64 UR6, c[0x0][0x3a0] ;  /* 0x00007400ff0677ac */ /* 0x000e620008000a00 */
[----:B------:R-:W-:Y:S01]  /*1430*/  MOV R2, R12 ;  /* 0x0000000c00027202 */ /* 0x000fe20000000f00 */
[----:B------:R-:W-:Y:S01]  /*1440*/  IMAD.MOV.U32 R3, RZ, RZ, RZ ;  /* 0x000000ffff037224 */ /* 0x000fe200078e00ff */
[----:B------:R-:W2:Y:S01]  /*1450*/  LDCU.64 UR4, c[0x0][0x390] ;  /* 0x00007200ff0477ac */ /* 0x000ea20008000a00 */
[----:B-1----:R-:W-:Y:S02]  /*1460*/  IMAD R7, R11, UR6, RZ ;  /* 0x000000060b077c24 */ /* 0x002fe4000f8e02ff */
[----:B------:R-:W-:-:S04]  /*1470*/  IMAD.WIDE.U32 R2, R10, UR6, R2 ;  /* 0x000000060a027c25 */ /* 0x000fc8000f8e0002 */
[----:B------:R-:W-:Y:S01]  /*1480*/  IMAD R7, R10, UR7, R7 ;  /* 0x000000070a077c24 */ /* 0x000fe2000f8e0207 */
[----:B--2---:R-:W-:-:S04]  /*1490*/  LEA R6, P0, R2, UR4, 0x2 ;  /* 0x0000000402067c11 */ /* 0x004fc8000f8010ff */
[----:B------:R-:W-:-:S04]  /*14a0*/  IADD3 R3, PT, PT, R3, R7, RZ ;  /* 0x0000000703037210 */ /* 0x000fc80007ffe0ff */
[----:B------:R-:W-:-:S05]  /*14b0*/  LEA.HI.X R7, R2, UR5, R3, 0x2, P0 ;  /* 0x0000000502077c11 */ /* 0x000fca00080f1403 */
[----:B------:R-:W-:Y:S01]  /*14c0*/  STG.E desc[UR10][R6.64], R5 ;  /* 0x0000000506007986 */ /* 0x000fe2000c10190a */
[----:B------:R-:W-:Y:S05]  /*14d0*/  EXIT ;  /* 0x000000000000794d */ /* 0x000fea0003800000 */
.L_x_221:
        /* <DEDUP_REMOVED lines=10> */
.L_x_272:


//--------------------- .text.sub_at_bt           --------------------------
	.section	.text.sub_at_bt,"ax",@progbits
	.align	128
        .global         sub_at_bt
        .type           sub_at_bt,@function
        .size           sub_at_bt,(.L_x_273 - sub_at_bt)
        .other          sub_at_bt,@"STO_CUDA_ENTRY STV_DEFAULT"
sub_at_bt:
.text.sub_at_bt:
        /* <DEDUP_REMOVED lines=21> */
[C---:B------:R-:W-:Y:S01]  /*0150*/  IMAD.SHL.U32 R6, R4.reuse, 0x4, RZ ;  /* 0x0000000404067824 */ /* 0x040fe200078e00ff */
[----:B------:R-:W2:Y:S02]  /*0160*/  LDCU.64 UR10, c[0x0][0x390] ;  /* 0x00007200ff0a77ac */ /* 0x000ea40008000a00 */
[----:B------:R-:W-:-:S02]  /*0170*/  SHF.L.U64.HI R0, R4, 0x2, R5 ;  /* 0x0000000204007819 */ /* 0x000fc40000010205 */
[C---:B0-----:R-:W-:Y:S02]  /*0180*/  IADD3 R4, P0, PT, R6.reuse, UR12, RZ ;  /* 0x0000000c06047c10 */ /* 0x041fe4000ff1e0ff */
[----:B------:R-:W-:Y:S02]  /*0190*/  IADD3 R6, P1, PT, R6, UR14, RZ ;  /* 0x0000000e06067c10 */ /* 0x000fe4000ff3e0ff */
[C---:B------:R-:W-:Y:S02]  /*01a0*/  IADD3.X R5, PT, PT, R0.reuse, UR13, RZ, P0, !PT ;  /* 0x0000000d00057c10 */ /* 0x040fe400087fe4ff */
[----:B------:R-:W-:-:S03]  /*01b0*/  IADD3.X R7, PT, PT, R0, UR15, RZ, P1, !PT ;  /* 0x0000000f00077c10 */ /* 0x000fc60008ffe4ff */
[----:B-1----:R-:W3:Y:S04]  /*01c0*/  LDG.E R4, desc[UR4][R4.64] ;  /* 0x0000000404047981 */ /* 0x002ee8000c1e1900 */
[----:B------:R-:W3:Y:S01]  /*01d0*/  LDG.E R7, desc[UR4][R6.64] ;  /* 0x0000000406077981 */ /* 0x000ee2000c1e1900 */
[----:B------:R-:W-:Y:S02]  /*01e0*/  HFMA2 R9, -RZ, RZ, 0, 0 ;  /* 0x00000000ff097431 */ /* 0x000fe400000001ff */
[----:B------:R-:W-:-:S04]  /*01f0*/  IMAD R3, R3, UR6, RZ ;  /* 0x0000000603037c24 */ /* 0x000fc8000f8e02ff */
[C---:B------:R-:W-:Y:S02]  /*0200*/  IMAD R3, R2.reuse, UR7, R3 ;  /* 0x0000000702037c24 */ /* 0x040fe4000f8e0203 */
[----:B------:R-:W-:-:S04]  /*0210*/  IMAD.WIDE.U32 R8, R2, UR6, R8 ;  /* 0x0000000602087c25 */ /* 0x000fc8000f8e0008 */
[----:B------:R-:W-:Y:S01]  /*0220*/  IMAD.IADD R3, R9, 0x1, R3 ;  /* 0x0000000109037824 */ /* 0x000fe200078e0203 */
[----:B--2---:R-:W-:-:S04]  /*0230*/  LEA R2, P0, R8, UR10, 0x2 ;  /* 0x0000000a08027c11 */ /* 0x004fc8000f8010ff */
[----:B------:R-:W-:Y:S01]  /*0240*/  LEA.HI.X R3, R8, UR11, R3, 0x2, P0 ;  /* 0x0000000b08037c11 */ /* 0x000fe200080f1403 */
[----:B---3--:R-:W-:-:S05]  /*0250*/  FADD R9, R4, -R7 ;  /* 0x8000000704097221 */ /* 0x008fca0000000000 */
[----:B------:R-:W-:Y:S01]  /*0260*/  STG.E desc[UR4][R2.64], R9 ;  /* 0x0000000902007986 */ /* 0x000fe2000c101904 */
[----:B------:R-:W-:Y:S05]  /*0270*/  EXIT ;  /* 0x000000000000794d */ /* 0x000fea0003800000 */
.L_x_222:
        /* <DEDUP_REMOVED lines=16> */
.L_x_273:


//--------------------- .text.sub_a_bt            --------------------------
	.section	.text.sub_a_bt,"ax",@progbits
	.align	128
        .global         sub_a_bt
        .type           sub_a_bt,@function
        .size           sub_a_bt,(.L_x_274 - sub_a_bt)
        .other          sub_a_bt,@"STO_CUDA_ENTRY STV_DEFAULT"
sub_a_bt:
.text.sub_a_bt:
        /* <DEDUP_REMOVED lines=37> */
[----:B---3--:R-:W-:-:S05]  /*0250*/  FADD R9, R2, -R7 ;  /* 0x8000000702097221 */ /* 0x008fca0000000000 */
[----:B------:R-:W-:Y:S01]  /*0260*/  STG.E desc[UR4][R4.64], R9 ;  /* 0x0000000904007986 */ /* 0x000fe2000c101904 */
[----:B------:R-:W-:Y:S05]  /*0270*/  EXIT ;  /* 0x000000000000794d */ /* 0x000fea0003800000 */
.L_x_223:
        /* <DEDUP_REMOVED lines=16> */
.L_x_274:


//--------------------- .text.sub_at_b            --------------------------
	.section	.text.sub_at_b,"ax",@progbits
	.align	128
        .global         sub_at_b
        .type           sub_at_b,@function
        .size           sub_at_b,(.L_x_275 - sub_at_b)
        .other          sub_at_b,@"STO_CUDA_ENTRY STV_DEFAULT"
sub_at_b:
.text.sub_at_b:
        /* <DEDUP_REMOVED lines=37> */
[----:B---3--:R-:W-:-:S05]  /*0250*/  FADD R9, R4, -R7 ;  /* 0x8000000704097221 */ /* 0x008fca0000000000 */
[----:B------:R-:W-:Y:S01]  /*0260*/  STG.E desc[UR4][R2.64], R9 ;  /* 0x0000000902007986 */ /* 0x000fe2000c101904 */
[----:B------:R-:W-:Y:S05]  /*0270*/  EXIT ;  /* 0x000000000000794d */ /* 0x000fea0003800000 */
.L_x_224:
        /* <DEDUP_REMOVED lines=16> */
.L_x_275:


//--------------------- .text.sub_a_b             --------------------------
	.section	.text.sub_a_b,"ax",@progbits
	.align	128
        .global         sub_a_b
        .type           sub_a_b,@function
        .size           sub_a_b,(.L_x_276 - sub_a_b)
        .other          sub_a_b,@"STO_CUDA_ENTRY STV_DEFAULT"
sub_a_b:
.text.sub_a_b:
        /* <DEDUP_REMOVED lines=35> */
[----:B--2---:R-:W-:-:S05]  /*0230*/  FADD R9, R2, -R5 ;  /* 0x8000000502097221 */ /* 0x004fca0000000000 */
[----:B------:R-:W-:Y:S01]  /*0240*/  STG.E desc[UR4][R6.64], R9 ;  /* 0x0000000906007986 */ /* 0x000fe2000c101904 */
[----:B------:R-:W-:Y:S05]  /*0250*/  EXIT ;  /* 0x000000000000794d */ /* 0x000fea0003800000 */
.L_x_225:
        /* <DEDUP_REMOVED lines=10> */
.L_x_276:


//--------------------- .text.add_at_bt           --------------------------
	.section	.text.add_at_bt,"ax",@progbits
	.align	128
        .global         add_at_bt
        .type           add_at_bt,@function
        .size           add_at_bt,(.L_x_277 - add_at_bt)
        .other          add_at_bt,@"STO_CUDA_ENTRY STV_DEFAULT"
add_at_bt:
.text.add_at_bt:
        /* <DEDUP_REMOVED lines=37> */
[----:B---3--:R-:W-:-:S05]  /*0250*/  FADD R9, R4, R7 ;  /* 0x0000000704097221 */ /* 0x008fca0000000000 */
[----:B------:R-:W-:Y:S01]  /*0260*/  STG.E desc[UR4][R2.64], R9 ;  /* 0x0000000902007986 */ /* 0x000fe2000c101904 */
[----:B------:R-:W-:Y:S05]  /*0270*/  EXIT ;  /* 0x000000000000794d */ /* 0x000fea0003800000 */
.L_x_226:
        /* <DEDUP_REMOVED lines=16> */
.L_x_277:


//--------------------- .text.add_a_bt            --------------------------
	.section	.text.add_a_bt,"ax",@progbits
	.align	128
        .global         add_a_bt
        .type           add_a_bt,@function
        .size           add_a_bt,(.L_x_278 - add_a_bt)
        .other          add_a_bt,@"STO_CUDA_ENTRY STV_DEFAULT"
add_a_bt:
.text.add_a_bt:
        /* <DEDUP_REMOVED lines=37> */
[----:B---3--:R-:W-:-:S05]  /*0250*/  FADD R9, R2, R7 ;  /* 0x0000000702097221 */ /* 0x008fca0000000000 */
[----:B------:R-:W-:Y:S01]  /*0260*/  STG.E desc[UR4][R4.64], R9 ;  /* 0x0000000904007986 */ /* 0x000fe2000c101904 */
[----:B------:R-:W-:Y:S05]  /*0270*/  EXIT ;  /* 0x000000000000794d */ /* 0x000fea0003800000 */
.L_x_227:
        /* <DEDUP_REMOVED lines=16> */
.L_x_278:


//--------------------- .text.add_at_b            --------------------------
	.section	.text.add_at_b,"ax",@progbits
	.align	128
        .global         add_at_b
        .type           add_at_b,@function
        .size           add_at_b,(.L_x_279 - add_at_b)
        .other          add_at_b,@"STO_CUDA_ENTRY STV_DEFAULT"
add_at_b:
.text.add_at_b:
        /* <DEDUP_REMOVED lines=37> */
[----:B---3--:R-:W-:-:S05]  /*0250*/  FADD R9, R4, R7 ;  /* 0x0000000704097221 */ /* 0x008fca0000000000 */
[----:B------:R-:W-:Y:S01]  /*0260*/  STG.E desc[UR4][R2.64], R9 ;  /* 0x0000000902007986 */ /* 0x000fe2000c101904 */
[----:B------:R-:W-:Y:S05]  /*0270*/  EXIT ;  /* 0x000000000000794d */ /* 0x000fea0003800000 */
.L_x_228:
        /* <DEDUP_REMOVED lines=16> */
.L_x_279:


//--------------------- .text.add_a_b             --------------------------
	.section	.text.add_a_b,"ax",@progbits
	.align	128
        .global         add_a_b
        .type           add_a_b,@function
        .size           add_a_b,(.L_x_280 - add_a_b)
        .other          add_a_b,@"STO_CUDA_ENTRY STV_DEFAULT"
add_a_b:
.text.add_a_b:
        /* <DEDUP_REMOVED lines=35> */
[----:B--2---:R-:W-:-:S05]  /*0230*/  FADD R9, R2, R5 ;  /* 0x0000000502097221 */ /* 0x004fca0000000000 */
[----:B------:R-:W-:Y:S01]  /*0240*/  STG.E desc[UR4][R6.64], R9 ;  /* 0x0000000906007986 */ /* 0x000fe2000c101904 */
[----:B------:R-:W-:Y:S05]  /*0250*/  EXIT ;  /* 0x000000000000794d */ /* 0x000fea0003800000 */
.L_x_229:
        /* <DEDUP_REMOVED lines=10> */
.L_x_280:


//--------------------- .text.transpose_a         --------------------------
	.section	.text.transpose_a,"ax",@progbits
	.align	128
        .global         transpose_a
        .type           transpose_a,@function
        .size           transpose_a,(.L_x_281 - transpose_a)
        .other          transpose_a,@"STO_CUDA_ENTRY STV_DEFAULT"
transpose_a:
.text.transpose_a:
        /* <DEDUP_REMOVED lines=21> */
[----:B------:R-:W-:-:S06]  /*0150*/  LEA.HI.X R7, R4, UR13, R5, 0x2, P0 ;  /* 0x0000000d04077c11 */ /* 0x000fcc00080f1405 */
[----:B-1----:R-:W2:Y:S01]  /*0160*/  LDG.E R7, desc[UR4][R6.64] ;  /* 0x0000000406077981 */ /* 0x002ea2000c1e1900 */
[----:B------:R-:W-:Y:S02]  /*0170*/  HFMA2 R9, -RZ, RZ, 0, 0 ;  /* 0x00000000ff097431 */ /* 0x000fe400000001ff */
[----:B------:R-:W-:-:S04]  /*0180*/  IMAD R3, R3, UR10, RZ ;  /* 0x0000000a03037c24 */ /* 0x000fc8000f8e02ff */
[C---:B------:R-:W-:Y:S02]  /*0190*/  IMAD R3, R2.reuse, UR11, R3 ;  /* 0x0000000b02037c24 */ /* 0x040fe4000f8e0203 */
[----:B------:R-:W-:-:S04]  /*01a0*/  IMAD.WIDE.U32 R4, R2, UR10, R8 ;  /* 0x0000000a02047c25 */ /* 0x000fc8000f8e0008 */
[----:B------:R-:W-:Y:S01]  /*01b0*/  IMAD.IADD R3, R5, 0x1, R3 ;  /* 0x0000000105037824 */ /* 0x000fe200078e0203 */
[----:B------:R-:W-:-:S04]  /*01c0*/  LEA R2, P0, R4, UR14, 0x2 ;  /* 0x0000000e04027c11 */ /* 0x000fc8000f8010ff */
[----:B------:R-:W-:-:S05]  /*01d0*/  LEA.HI.X R3, R4, UR15, R3, 0x2, P0 ;  /* 0x0000000f04037c11 */ /* 0x000fca00080f1403 */
[----:B--2---:R-:W-:Y:S01]  /*01e0*/  STG.E desc[UR4][R2.64], R7 ;  /* 0x0000000702007986 */ /* 0x004fe2000c101904 */
[----:B------:R-:W-:Y:S05]  /*01f0*/  EXIT ;  /* 0x000000000000794d */ /* 0x000fea0003800000 */
.L_x_230:
        /* <DEDUP_REMOVED lines=16> */
.L_x_281:


//--------------------- .nv.shared.reserved.0     --------------------------
	.section	.nv.shared.reserved.0,"aw",@nobits
	.weak		__nv_reservedSMEM_offset_0_alias
	.size		__nv_reservedSMEM_offset_0_alias, 0, 64
	.other		__nv_reservedSMEM_offset_0_alias,@"STO_CUDA_RESERVED_SHARED STV_DEFAULT"
__nv_reservedSMEM_offset_0_alias:
	.zero		0
	.zero		64


//--------------------- .nv.constant0.softmax_at  --------------------------
	.section	.nv.constant0.softmax_at,"a",@progbits
	.sectionflags	@""
	.align	4
.nv.constant0.softmax_at:
	.zero		928


//--------------------- .nv.constant0.softmax_a   --------------------------
	.section	.nv.constant0.softmax_a,"a",@progbits
	.sectionflags	@""
	.align	4
.nv.constant0.softmax_a:
	.zero		928


//--------------------- .nv.constant0.tanh_at     --------------------------
	.section	.nv.constant0.tanh_at,"a",@progbits
	.sectionflags	@""
	.align	4
.nv.constant0.tanh_at:
	.zero		928


//--------------------- .nv.constant0.tanh_a      --------------------------
	.section	.nv.constant0.tanh_a,"a",@progbits
	.sectionflags	@""
	.align	4
.nv.constant0.tanh_a:
	.zero		928


//--------------------- .nv.constant0.sigmoid_at  --------------------------
	.section	.nv.constant0.sigmoid_at,"a",@progbits
	.sectionflags	@""
	.align	4
.nv.constant0.sigmoid_at:
	.zero		928


//--------------------- .nv.constant0.sigmoid_a   --------------------------
	.section	.nv.constant0.sigmoid_a,"a",@progbits
	.sectionflags	@""
	.align	4
.nv.constant0.sigmoid_a:
	.zero		928


//--------------------- .nv.constant0.rdiv_at_b_for_scalar --------------------------
	.section	.nv.constant0.rdiv_at_b_for_scalar,"a",@progbits
	.sectionflags	@""
	.align	4
.nv.constant0.rdiv_at_b_for_scalar:
	.zero		936


//--------------------- .nv.constant0.rdiv_a_b_for_scalar --------------------------
	.section	.nv.constant0.rdiv_a_b_for_scalar,"a",@progbits
	.sectionflags	@""
	.align	4
.nv.constant0.rdiv_a_b_for_scalar:
	.zero		936


//--------------------- .nv.constant0.div_at_b_for_scalar --------------------------
	.section	.nv.constant0.div_at_b_for_scalar,"a",@progbits
	.sectionflags	@""
	.align	4
.nv.constant0.div_at_b_for_scalar:
	.zero		936


//--------------------- .nv.constant0.div_a_b_for_scalar --------------------------
	.section	.nv.constant0.div_a_b_for_scalar,"a",@progbits
	.sectionflags	@""
	.align	4
.nv.constant0.div_a_b_for_scalar:
	.zero		936


//--------------------- .nv.constant0.mul_at_b_for_scalar --------------------------
	.section	.nv.constant0.mul_at_b_for_scalar,"a",@progbits
	.sectionflags	@""
	.align	4
.nv.constant0.mul_at_b_for_scalar:
	.zero		936


//--------------------- .nv.constant0.mul_a_b_for_scalar --------------------------
	.section	.nv.constant0.mul_a_b_for_scalar,"a",@progbits
	.sectionflags	@""
	.align	4
.nv.constant0.mul_a_b_for_scalar:
	.zero		936


//--------------------- .nv.constant0.rsub_at_b_for_scalar --------------------------
	.section	.nv.constant0.rsub_at_b_for_scalar,"a",@progbits
	.sectionflags	@""
	.align	4
.nv.constant0.rsub_at_b_for_scalar:
	.zero		936


//--------------------- .nv.constant0.rsub_a_b_for_scalar --------------------------
	.section	.nv.constant0.rsub_a_b_for_scalar,"a",@progbits
	.sectionflags	@""
	.align	4
.nv.constant0.rsub_a_b_for_scalar:
	.zero		936


//--------------------- .nv.constant0.sub_at_b_for_scalar --------------------------
	.section	.nv.constant0.sub_at_b_for_scalar,"a",@progbits
	.sectionflags	@""
	.align	4
.nv.constant0.sub_at_b_for_scalar:
	.zero		936


//--------------------- .nv.constant0.sub_a_b_for_scalar --------------------------
	.section	.nv.constant0.sub_a_b_for_scalar,"a",@progbits
	.sectionflags	@""
	.align	4
.nv.constant0.sub_a_b_for_scalar:
	.zero		936


//--------------------- .nv.constant0.add_at_b_for_scalar --------------------------
	.section	.nv.constant0.add_at_b_for_scalar,"a",@progbits
	.sectionflags	@""
	.align	4
.nv.constant0.add_at_b_for_scalar:
	.zero		936


//--------------------- .nv.constant0.add_a_b_for_scalar --------------------------
	.section	.nv.constant0.add_a_b_for_scalar,"a",@progbits
	.sectionflags	@""
	.align	4
.nv.constant0.add_a_b_for_scalar:
	.zero		936


//--------------------- .nv.constant0.div_at_bt_for_elems --------------------------
	.section	.nv.constant0.div_at_bt_for_elems,"a",@progbits
	.sectionflags	@""
	.align	4
.nv.constant0.div_at_bt_for_elems:
	.zero		936


//--------------------- .nv.constant0.div_a_bt_for_elems --------------------------
	.section	.nv.constant0.div_a_bt_for_elems,"a",@progbits
	.sectionflags	@""
	.align	4
.nv.constant0.div_a_bt_for_elems:
	.zero		936


//--------------------- .nv.constant0.div_at_b_for_elems --------------------------
	.section	.nv.constant0.div_at_b_for_elems,"a",@progbits
	.sectionflags	@""
	.align	4
.nv.constant0.div_at_b_for_elems:
	.zero		936


//--------------------- .nv.constant0.div_a_b_for_elems --------------------------
	.section	.nv.constant0.div_a_b_for_elems,"a",@progbits
	.sectionflags	@""
	.align	4
.nv.constant0.div_a_b_for_elems:
	.zero		936


//--------------------- .nv.constant0.mul_at_bt_for_elems --------------------------
	.section	.nv.constant0.mul_at_bt_for_elems,"a",@progbits
	.sectionflags	@""
	.align	4
.nv.constant0.mul_at_bt_for_elems:
	.zero		936


//--------------------- .nv.constant0.mul_a_bt_for_elems --------------------------
	.section	.nv.constant0.mul_a_bt_for_elems,"a",@progbits
	.sectionflags	@""
	.align	4
.nv.constant0.mul_a_bt_for_elems:
	.zero		936


//--------------------- .nv.constant0.mul_at_b_for_elems --------------------------
	.section	.nv.constant0.mul_at_b_for_elems,"a",@progbits
	.sectionflags	@""
	.align	4
.nv.constant0.mul_at_b_for_elems:
	.zero		936


//--------------------- .nv.constant0.mul_a_b_for_elems --------------------------
	.section	.nv.constant0.mul_a_b_for_elems,"a",@progbits
	.sectionflags	@""
	.align	4
.nv.constant0.mul_a_b_for_elems:
	.zero		936


//--------------------- .nv.constant0.mul_at_bt   --------------------------
	.section	.nv.constant0.mul_at_bt,"a",@progbits
	.sectionflags	@""
	.align	4
.nv.constant0.mul_at_bt:
	.zero		944


//--------------------- .nv.constant0.mul_a_bt    --------------------------
	.section	.nv.constant0.mul_a_bt,"a",@progbits
	.sectionflags	@""
	.align	4
.nv.constant0.mul_a_bt:
	.zero		944


//--------------------- .nv.constant0.mul_at_b    --------------------------
	.section	.nv.constant0.mul_at_b,"a",@progbits
	.sectionflags	@""
	.align	4
.nv.constant0.mul_at_b:
	.zero		944


//--------------------- .nv.constant0.mul_a_b     --------------------------
	.section	.nv.constant0.mul_a_b,"a",@progbits
	.sectionflags	@""
	.align	4
.nv.constant0.mul_a_b:
	.zero		944


//--------------------- .nv.constant0.sub_at_bt   --------------------------
	.section	.nv.constant0.sub_at_bt,"a",@progbits
	.sectionflags	@""
	.align	4
.nv.constant0.sub_at_bt:
	.zero		936


//--------------------- .nv.constant0.sub_a_bt    --------------------------
	.section	.nv.constant0.sub_a_bt,"a",@progbits
	.sectionflags	@""
	.align	4
.nv.constant0.sub_a_bt:
	.zero		936


//--------------------- .nv.constant0.sub_at_b    --------------------------
	.section	.nv.constant0.sub_at_b,"a",@progbits
	.sectionflags	@""
	.align	4
.nv.constant0.sub_at_b:
	.zero		936


//--------------------- .nv.constant0.sub_a_b     --------------------------
	.section	.nv.constant0.sub_a_b,"a",@progbits
	.sectionflags	@""
	.align	4
.nv.constant0.sub_a_b:
	.zero		936


//--------------------- .nv.constant0.add_at_bt   --------------------------
	.section	.nv.constant0.add_at_bt,"a",@progbits
	.sectionflags	@""
	.align	4
.nv.constant0.add_at_bt:
	.zero		936


//--------------------- .nv.constant0.add_a_bt    --------------------------
	.section	.nv.constant0.add_a_bt,"a",@progbits
	.sectionflags	@""
	.align	4
.nv.constant0.add_a_bt:
	.zero		936


//--------------------- .nv.constant0.add_at_b    --------------------------
	.section	.nv.constant0.add_at_b,"a",@progbits
	.sectionflags	@""
	.align	4
.nv.constant0.add_at_b:
	.zero		936


//--------------------- .nv.constant0.add_a_b     --------------------------
	.section	.nv.constant0.add_a_b,"a",@progbits
	.sectionflags	@""
	.align	4
.nv.constant0.add_a_b:
	.zero		936


//--------------------- .nv.constant0.transpose_a --------------------------
	.section	.nv.constant0.transpose_a,"a",@progbits
	.sectionflags	@""
	.align	4
.nv.constant0.transpose_a:
	.zero		928


//--------------------- SYMBOLS --------------------------

	.type		.nv.reservedSmem.offset0,@object
	.size		.nv.reservedSmem.offset0,0x4
